//
// Generated by NVIDIA NVVM Compiler
//
// Compiler Build ID: CL-36424714
// Cuda compilation tools, release 13.0, V13.0.88
// Based on NVVM 20.0.0
//

.version 9.0
.target sm_100
.address_size 64

	// .globl	_Z13init_parallelPd
// _ZZN3cub18CUB_300001_SM_10006detail6reduce28DeviceReduceSingleTileKernelINS2_10policy_hubIdjN4cuda3__47maximumIdEEE10Policy1000EN6thrust24THRUST_300001_SM_1000_NS6detail15normal_iteratorINSC_10device_ptrIdEEEEPdjS8_ddNS5_3std3__410__identityEEEvT0_T1_T2_T3_T4_T6_E12temp_storage has been demoted
// _ZZN3cub18CUB_300001_SM_10006detail6reduce18DeviceReduceKernelINS2_10policy_hubIdjN4cuda3__47maximumIdEEE10Policy1000EN6thrust24THRUST_300001_SM_1000_NS6detail15normal_iteratorINSC_10device_ptrIdEEEEjS8_dNS5_3std3__410__identityEEEvT0_PT3_T1_NS0_13GridEvenShareISO_EET2_T4_E12temp_storage has been demoted
// _ZZN3cub18CUB_300001_SM_10006detail6reduce28DeviceReduceSingleTileKernelINS2_10policy_hubIdjN4cuda3__47maximumIdEEE10Policy1000EPdSB_iS8_ddNS5_3std3__410__identityEEEvT0_T1_T2_T3_T4_T6_E12temp_storage has been demoted
// _ZZN3cub18CUB_300001_SM_10006detail6reduce28DeviceReduceSingleTileKernelINS2_10policy_hubIdyN4cuda3__47maximumIdEEE10Policy1000EN6thrust24THRUST_300001_SM_1000_NS6detail15normal_iteratorINSC_10device_ptrIdEEEEPdyS8_ddNS5_3std3__410__identityEEEvT0_T1_T2_T3_T4_T6_E12temp_storage has been demoted
// _ZZN3cub18CUB_300001_SM_10006detail6reduce18DeviceReduceKernelINS2_10policy_hubIdyN4cuda3__47maximumIdEEE10Policy1000EN6thrust24THRUST_300001_SM_1000_NS6detail15normal_iteratorINSC_10device_ptrIdEEEEyS8_dNS5_3std3__410__identityEEEvT0_PT3_T1_NS0_13GridEvenShareISO_EET2_T4_E12temp_storage has been demoted
// _ZZN3cub18CUB_300001_SM_10006detail6reduce28DeviceReduceSingleTileKernelINS2_10policy_hubIdyN4cuda3__47maximumIdEEE10Policy1000EPdSB_iS8_ddNS5_3std3__410__identityEEEvT0_T1_T2_T3_T4_T6_E12temp_storage has been demoted
.global .align 1 .b8 _ZN29_INTERNAL_1b22e2a2_4_k_cu_ox14cuda3std3__45__cpo5beginE[1];
.global .align 1 .b8 _ZN29_INTERNAL_1b22e2a2_4_k_cu_ox14cuda3std3__45__cpo3endE[1];
.global .align 1 .b8 _ZN29_INTERNAL_1b22e2a2_4_k_cu_ox14cuda3std3__45__cpo6cbeginE[1];
.global .align 1 .b8 _ZN29_INTERNAL_1b22e2a2_4_k_cu_ox14cuda3std3__45__cpo4cendE[1];
.global .align 1 .b8 _ZN29_INTERNAL_1b22e2a2_4_k_cu_ox14cuda3std3__45__cpo6rbeginE[1];
.global .align 1 .b8 _ZN29_INTERNAL_1b22e2a2_4_k_cu_ox14cuda3std3__45__cpo4rendE[1];
.global .align 1 .b8 _ZN29_INTERNAL_1b22e2a2_4_k_cu_ox14cuda3std3__45__cpo7crbeginE[1];
.global .align 1 .b8 _ZN29_INTERNAL_1b22e2a2_4_k_cu_ox14cuda3std3__45__cpo5crendE[1];
.global .align 1 .b8 _ZN29_INTERNAL_1b22e2a2_4_k_cu_ox14cuda3std3__431_GLOBAL__N__1b22e2a2_4_k_cu_ox16ignoreE[1];
.global .align 1 .b8 _ZN29_INTERNAL_1b22e2a2_4_k_cu_ox14cuda3std3__419piecewise_constructE[1];
.global .align 1 .b8 _ZN29_INTERNAL_1b22e2a2_4_k_cu_ox14cuda3std3__48in_placeE[1];
.global .align 1 .b8 _ZN29_INTERNAL_1b22e2a2_4_k_cu_ox14cuda3std3__420unreachable_sentinelE[1];
.global .align 1 .b8 _ZN29_INTERNAL_1b22e2a2_4_k_cu_ox14cuda3std3__47nulloptE[1];
.global .align 1 .b8 _ZN29_INTERNAL_1b22e2a2_4_k_cu_ox14cuda3std3__48unexpectE[1];
.global .align 1 .b8 _ZN29_INTERNAL_1b22e2a2_4_k_cu_ox14cuda3std6ranges3__45__cpo4swapE[1];
.global .align 1 .b8 _ZN29_INTERNAL_1b22e2a2_4_k_cu_ox14cuda3std6ranges3__45__cpo9iter_moveE[1];
.global .align 1 .b8 _ZN29_INTERNAL_1b22e2a2_4_k_cu_ox14cuda3std6ranges3__45__cpo5beginE[1];
.global .align 1 .b8 _ZN29_INTERNAL_1b22e2a2_4_k_cu_ox14cuda3std6ranges3__45__cpo3endE[1];
.global .align 1 .b8 _ZN29_INTERNAL_1b22e2a2_4_k_cu_ox14cuda3std6ranges3__45__cpo6cbeginE[1];
.global .align 1 .b8 _ZN29_INTERNAL_1b22e2a2_4_k_cu_ox14cuda3std6ranges3__45__cpo4cendE[1];
.global .align 1 .b8 _ZN29_INTERNAL_1b22e2a2_4_k_cu_ox14cuda3std6ranges3__45__cpo7advanceE[1];
.global .align 1 .b8 _ZN29_INTERNAL_1b22e2a2_4_k_cu_ox14cuda3std6ranges3__45__cpo9iter_swapE[1];
.global .align 1 .b8 _ZN29_INTERNAL_1b22e2a2_4_k_cu_ox14cuda3std6ranges3__45__cpo4nextE[1];
.global .align 1 .b8 _ZN29_INTERNAL_1b22e2a2_4_k_cu_ox14cuda3std6ranges3__45__cpo4prevE[1];
.global .align 1 .b8 _ZN29_INTERNAL_1b22e2a2_4_k_cu_ox14cuda3std6ranges3__45__cpo4dataE[1];
.global .align 1 .b8 _ZN29_INTERNAL_1b22e2a2_4_k_cu_ox14cuda3std6ranges3__45__cpo5cdataE[1];
.global .align 1 .b8 _ZN29_INTERNAL_1b22e2a2_4_k_cu_ox14cuda3std6ranges3__45__cpo4sizeE[1];
.global .align 1 .b8 _ZN29_INTERNAL_1b22e2a2_4_k_cu_ox14cuda3std6ranges3__45__cpo5ssizeE[1];
.global .align 1 .b8 _ZN29_INTERNAL_1b22e2a2_4_k_cu_ox14cuda3std6ranges3__45__cpo8distanceE[1];
.global .align 1 .b8 _ZN29_INTERNAL_1b22e2a2_4_k_cu_ox16thrust24THRUST_300001_SM_1000_NS8cuda_cub3parE[1];
.global .align 1 .b8 _ZN29_INTERNAL_1b22e2a2_4_k_cu_ox16thrust24THRUST_300001_SM_1000_NS8cuda_cub10par_nosyncE[1];
.global .align 1 .b8 _ZN29_INTERNAL_1b22e2a2_4_k_cu_ox16thrust24THRUST_300001_SM_1000_NS6system6detail10sequential3seqE[1];
.global .align 1 .b8 _ZN29_INTERNAL_1b22e2a2_4_k_cu_ox16thrust24THRUST_300001_SM_1000_NS12placeholders2_1E[1];
.global .align 1 .b8 _ZN29_INTERNAL_1b22e2a2_4_k_cu_ox16thrust24THRUST_300001_SM_1000_NS12placeholders2_2E[1];
.global .align 1 .b8 _ZN29_INTERNAL_1b22e2a2_4_k_cu_ox16thrust24THRUST_300001_SM_1000_NS12placeholders2_3E[1];
.global .align 1 .b8 _ZN29_INTERNAL_1b22e2a2_4_k_cu_ox16thrust24THRUST_300001_SM_1000_NS12placeholders2_4E[1];
.global .align 1 .b8 _ZN29_INTERNAL_1b22e2a2_4_k_cu_ox16thrust24THRUST_300001_SM_1000_NS12placeholders2_5E[1];
.global .align 1 .b8 _ZN29_INTERNAL_1b22e2a2_4_k_cu_ox16thrust24THRUST_300001_SM_1000_NS12placeholders2_6E[1];
.global .align 1 .b8 _ZN29_INTERNAL_1b22e2a2_4_k_cu_ox16thrust24THRUST_300001_SM_1000_NS12placeholders2_7E[1];
.global .align 1 .b8 _ZN29_INTERNAL_1b22e2a2_4_k_cu_ox16thrust24THRUST_300001_SM_1000_NS12placeholders2_8E[1];
.global .align 1 .b8 _ZN29_INTERNAL_1b22e2a2_4_k_cu_ox16thrust24THRUST_300001_SM_1000_NS12placeholders2_9E[1];
.global .align 1 .b8 _ZN29_INTERNAL_1b22e2a2_4_k_cu_ox16thrust24THRUST_300001_SM_1000_NS12placeholders3_10E[1];
.global .align 1 .b8 _ZN29_INTERNAL_1b22e2a2_4_k_cu_ox16thrust24THRUST_300001_SM_1000_NS3seqE[1];

.visible .entry _Z13init_parallelPd(
	.param .u64 .ptr .align 1 _Z13init_parallelPd_param_0
)
{
	.reg .pred 	%p<15>;
	.reg .b32 	%r<24>;
	.reg .b64 	%rd<8>;
	.reg .b64 	%fd<9>;

	ld.param.u64 	%rd2, [_Z13init_parallelPd_param_0];
	cvta.to.global.u64 	%rd1, %rd2;
	mov.u32 	%r4, %ctaid.x;
	mov.u32 	%r5, %ntid.x;
	mov.u32 	%r6, %tid.x;
	mad.lo.s32 	%r1, %r4, %r5, %r6;
	mov.u32 	%r7, %ctaid.y;
	mov.u32 	%r8, %ntid.y;
	mov.u32 	%r9, %tid.y;
	mad.lo.s32 	%r10, %r7, %r8, %r9;
	mov.u32 	%r11, %ctaid.z;
	mov.u32 	%r12, %ntid.z;
	mov.u32 	%r13, %tid.z;
	mad.lo.s32 	%r14, %r11, %r12, %r13;
	max.u32 	%r15, %r1, %r10;
	max.u32 	%r16, %r15, %r14;
	setp.gt.u32 	%p3, %r16, 383;
	@%p3 bra 	$L__BB0_7;
	mov.pred 	%p14, -1;
	setp.eq.s32 	%p5, %r14, 0;
	@%p5 bra 	$L__BB0_4;
	setp.eq.s32 	%p6, %r14, 383;
	@%p6 bra 	$L__BB0_4;
	setp.eq.s32 	%p14, %r10, 0;
$L__BB0_4:
	setp.ne.s32 	%p7, %r10, 383;
	not.pred 	%p8, %p14;
	and.pred  	%p9, %p8, %p7;
	setp.ne.s32 	%p10, %r1, 0;
	and.pred  	%p11, %p10, %p9;
	setp.ne.s32 	%p12, %r1, 383;
	and.pred  	%p13, %p12, %p11;
	@%p13 bra 	$L__BB0_6;
	mul.lo.s32 	%r19, %r1, 10;
	cvt.rn.f64.u32 	%fd1, %r19;
	div.rn.f64 	%fd2, %fd1, 0d4077F00000000000;
	mul.lo.s32 	%r20, %r10, 10;
	cvt.rn.f64.u32 	%fd3, %r20;
	div.rn.f64 	%fd4, %fd3, 0d4077F00000000000;
	add.f64 	%fd5, %fd2, %fd4;
	mul.lo.s32 	%r21, %r14, 10;
	cvt.rn.f64.u32 	%fd6, %r21;
	div.rn.f64 	%fd7, %fd6, 0d4077F00000000000;
	add.f64 	%fd8, %fd7, %fd5;
	mad.lo.s32 	%r22, %r1, 384, %r10;
	mad.lo.s32 	%r23, %r22, 384, %r14;
	mul.wide.u32 	%rd6, %r23, 8;
	add.s64 	%rd7, %rd1, %rd6;
	st.global.f64 	[%rd7], %fd8;
	bra.uni 	$L__BB0_7;
$L__BB0_6:
	mad.lo.s32 	%r17, %r1, 384, %r10;
	mad.lo.s32 	%r18, %r17, 384, %r14;
	mul.wide.u32 	%rd3, %r18, 8;
	add.s64 	%rd4, %rd1, %rd3;
	mov.b64 	%rd5, 0;
	st.global.u64 	[%rd4], %rd5;
$L__BB0_7:
	ret;

}
	// .globl	_Z2f1Pdi
.visible .entry _Z2f1Pdi(
	.param .u64 .ptr .align 1 _Z2f1Pdi_param_0,
	.param .u32 _Z2f1Pdi_param_1
)
{
	.reg .pred 	%p<2>;
	.reg .b32 	%r<17>;
	.reg .b64 	%rd<5>;
	.reg .b64 	%fd<5>;

	ld.param.u64 	%rd1, [_Z2f1Pdi_param_0];
	ld.param.u32 	%r3, [_Z2f1Pdi_param_1];
	mov.u32 	%r4, %ctaid.x;
	mov.u32 	%r5, %ntid.x;
	mov.u32 	%r6, %tid.x;
	mad.lo.s32 	%r1, %r4, %r5, %r6;
	mov.u32 	%r7, %ctaid.y;
	mov.u32 	%r8, %ntid.y;
	mov.u32 	%r9, %tid.y;
	mad.lo.s32 	%r10, %r7, %r8, %r9;
	add.s32 	%r11, %r1, -1;
	add.s32 	%r12, %r10, -1;
	max.u32 	%r13, %r11, %r12;
	setp.gt.u32 	%p1, %r13, 381;
	@%p1 bra 	$L__BB1_2;
	cvta.to.global.u64 	%rd2, %rd1;
	mad.lo.s32 	%r14, %r3, 384, %r1;
	mad.lo.s32 	%r15, %r14, 384, %r10;
	add.s32 	%r16, %r15, -147456;
	mul.wide.s32 	%rd3, %r16, 8;
	add.s64 	%rd4, %rd2, %rd3;
	ld.global.f64 	%fd1, [%rd4];
	ld.global.f64 	%fd2, [%rd4+2359296];
	add.f64 	%fd3, %fd1, %fd2;
	mul.f64 	%fd4, %fd3, 0d3FE0000000000000;
	st.global.f64 	[%rd4+1179648], %fd4;
$L__BB1_2:
	ret;

}
	// .globl	_Z2f2Pdi
.visible .entry _Z2f2Pdi(
	.param .u64 .ptr .align 1 _Z2f2Pdi_param_0,
	.param .u32 _Z2f2Pdi_param_1
)
{
	.reg .pred 	%p<2>;
	.reg .b32 	%r<16>;
	.reg .b64 	%rd<5>;
	.reg .b64 	%fd<5>;

	ld.param.u64 	%rd1, [_Z2f2Pdi_param_0];
	ld.param.u32 	%r3, [_Z2f2Pdi_param_1];
	mov.u32 	%r4, %ctaid.x;
	mov.u32 	%r5, %ntid.x;
	mov.u32 	%r6, %tid.x;
	mad.lo.s32 	%r1, %r4, %r5, %r6;
	mov.u32 	%r7, %ctaid.y;
	mov.u32 	%r8, %ntid.y;
	mov.u32 	%r9, %tid.y;
	mad.lo.s32 	%r2, %r7, %r8, %r9;
	add.s32 	%r10, %r2, -1;
	add.s32 	%r11, %r1, -1;
	max.u32 	%r12, %r10, %r11;
	setp.gt.u32 	%p1, %r12, 381;
	@%p1 bra 	$L__BB2_2;
	cvta.to.global.u64 	%rd2, %rd1;
	mad.lo.s32 	%r13, %r2, 384, %r3;
	mad.lo.s32 	%r14, %r13, 384, %r1;
	add.s32 	%r15, %r14, -384;
	mul.wide.s32 	%rd3, %r15, 8;
	add.s64 	%rd4, %rd2, %rd3;
	ld.global.f64 	%fd1, [%rd4];
	ld.global.f64 	%fd2, [%rd4+6144];
	add.f64 	%fd3, %fd1, %fd2;
	mul.f64 	%fd4, %fd3, 0d3FE0000000000000;
	st.global.f64 	[%rd4+3072], %fd4;
$L__BB2_2:
	ret;

}
	// .globl	_Z2f3Pdi
.visible .entry _Z2f3Pdi(
	.param .u64 .ptr .align 1 _Z2f3Pdi_param_0,
	.param .u32 _Z2f3Pdi_param_1
)
{
	.reg .pred 	%p<2>;
	.reg .b32 	%r<17>;
	.reg .b64 	%rd<10>;
	.reg .b64 	%fd<5>;

	ld.param.u64 	%rd1, [_Z2f3Pdi_param_0];
	ld.param.u32 	%r3, [_Z2f3Pdi_param_1];
	mov.u32 	%r4, %ctaid.x;
	mov.u32 	%r5, %ntid.x;
	mov.u32 	%r6, %tid.x;
	mad.lo.s32 	%r1, %r4, %r5, %r6;
	mov.u32 	%r7, %ctaid.y;
	mov.u32 	%r8, %ntid.y;
	mov.u32 	%r9, %tid.y;
	mad.lo.s32 	%r10, %r7, %r8, %r9;
	add.s32 	%r11, %r1, -1;
	add.s32 	%r12, %r10, -1;
	max.u32 	%r13, %r11, %r12;
	setp.gt.u32 	%p1, %r13, 381;
	@%p1 bra 	$L__BB3_2;
	cvta.to.global.u64 	%rd2, %rd1;
	mad.lo.s32 	%r14, %r1, 384, %r10;
	mul.lo.s32 	%r15, %r14, 384;
	cvt.u64.u32 	%rd3, %r15;
	cvt.s64.s32 	%rd4, %r3;
	add.s64 	%rd5, %rd4, %rd3;
	shl.b64 	%rd6, %rd5, 3;
	add.s64 	%rd7, %rd2, %rd6;
	ld.global.f64 	%fd1, [%rd7+-8];
	ld.global.f64 	%fd2, [%rd7+8];
	add.f64 	%fd3, %fd1, %fd2;
	mul.f64 	%fd4, %fd3, 0d3FE0000000000000;
	add.s32 	%r16, %r15, %r3;
	mul.wide.s32 	%rd8, %r16, 8;
	add.s64 	%rd9, %rd2, %rd8;
	st.global.f64 	[%rd9], %fd4;
$L__BB3_2:
	ret;

}
	// .globl	_Z4f_cpPdS_
.visible .entry _Z4f_cpPdS_(
	.param .u64 .ptr .align 1 _Z4f_cpPdS__param_0,
	.param .u64 .ptr .align 1 _Z4f_cpPdS__param_1
)
{
	.reg .pred 	%p<2>;
	.reg .b32 	%r<22>;
	.reg .b64 	%rd<8>;
	.reg .b64 	%fd<2>;

	ld.param.u64 	%rd1, [_Z4f_cpPdS__param_0];
	ld.param.u64 	%rd2, [_Z4f_cpPdS__param_1];
	mov.u32 	%r4, %ctaid.x;
	mov.u32 	%r5, %ntid.x;
	mov.u32 	%r6, %tid.x;
	mad.lo.s32 	%r1, %r4, %r5, %r6;
	mov.u32 	%r7, %ctaid.y;
	mov.u32 	%r8, %ntid.y;
	mov.u32 	%r9, %tid.y;
	mad.lo.s32 	%r10, %r7, %r8, %r9;
	mov.u32 	%r11, %ctaid.z;
	mov.u32 	%r12, %ntid.z;
	mov.u32 	%r13, %tid.z;
	mad.lo.s32 	%r14, %r11, %r12, %r13;
	add.s32 	%r15, %r1, -1;
	add.s32 	%r16, %r10, -1;
	max.u32 	%r17, %r15, %r16;
	add.s32 	%r18, %r14, -1;
	max.u32 	%r19, %r17, %r18;
	setp.gt.u32 	%p1, %r19, 381;
	@%p1 bra 	$L__BB4_2;
	cvta.to.global.u64 	%rd3, %rd1;
	cvta.to.global.u64 	%rd4, %rd2;
	mad.lo.s32 	%r20, %r1, 384, %r10;
	mad.lo.s32 	%r21, %r20, 384, %r14;
	mul.wide.u32 	%rd5, %r21, 8;
	add.s64 	%rd6, %rd3, %rd5;
	ld.global.f64 	%fd1, [%rd6];
	add.s64 	%rd7, %rd4, %rd5;
	st.global.f64 	[%rd7], %fd1;
$L__BB4_2:
	ret;

}
	// .globl	_Z2f4PdS_S_
.visible .entry _Z2f4PdS_S_(
	.param .u64 .ptr .align 1 _Z2f4PdS_S__param_0,
	.param .u64 .ptr .align 1 _Z2f4PdS_S__param_1,
	.param .u64 .ptr .align 1 _Z2f4PdS_S__param_2
)
{
	.reg .pred 	%p<2>;
	.reg .b32 	%r<22>;
	.reg .b64 	%rd<11>;
	.reg .b64 	%fd<5>;

	ld.param.u64 	%rd1, [_Z2f4PdS_S__param_0];
	ld.param.u64 	%rd2, [_Z2f4PdS_S__param_1];
	ld.param.u64 	%rd3, [_Z2f4PdS_S__param_2];
	mov.u32 	%r4, %ctaid.x;
	mov.u32 	%r5, %ntid.x;
	mov.u32 	%r6, %tid.x;
	mad.lo.s32 	%r1, %r4, %r5, %r6;
	mov.u32 	%r7, %ctaid.y;
	mov.u32 	%r8, %ntid.y;
	mov.u32 	%r9, %tid.y;
	mad.lo.s32 	%r10, %r7, %r8, %r9;
	mov.u32 	%r11, %ctaid.z;
	mov.u32 	%r12, %ntid.z;
	mov.u32 	%r13, %tid.z;
	mad.lo.s32 	%r14, %r11, %r12, %r13;
	add.s32 	%r15, %r1, -1;
	add.s32 	%r16, %r10, -1;
	max.u32 	%r17, %r15, %r16;
	add.s32 	%r18, %r14, -1;
	max.u32 	%r19, %r17, %r18;
	setp.gt.u32 	%p1, %r19, 381;
	@%p1 bra 	$L__BB5_2;
	cvta.to.global.u64 	%rd4, %rd1;
	cvta.to.global.u64 	%rd5, %rd2;
	cvta.to.global.u64 	%rd6, %rd3;
	mad.lo.s32 	%r20, %r1, 384, %r10;
	mad.lo.s32 	%r21, %r20, 384, %r14;
	mul.wide.u32 	%rd7, %r21, 8;
	add.s64 	%rd8, %rd4, %rd7;
	ld.global.f64 	%fd1, [%rd8];
	add.s64 	%rd9, %rd5, %rd7;
	ld.global.f64 	%fd2, [%rd9];
	sub.f64 	%fd3, %fd1, %fd2;
	abs.f64 	%fd4, %fd3;
	add.s64 	%rd10, %rd6, %rd7;
	st.global.f64 	[%rd10], %fd4;
$L__BB5_2:
	ret;

}
	// .globl	_ZN3cub18CUB_300001_SM_10006detail11EmptyKernelIvEEvv
.visible .entry _ZN3cub18CUB_300001_SM_10006detail11EmptyKernelIvEEvv()
{


	ret;

}
	// .globl	_ZN3cub18CUB_300001_SM_10006detail8for_each13static_kernelINS2_12policy_hub_t12policy_500_tEmN6thrust24THRUST_300001_SM_1000_NS8cuda_cub20__uninitialized_fill7functorINS7_10device_ptrIdEEdEEEEvT0_T1_
.visible .entry _ZN3cub18CUB_300001_SM_10006detail8for_each13static_kernelINS2_12policy_hub_t12policy_500_tEmN6thrust24THRUST_300001_SM_1000_NS8cuda_cub20__uninitialized_fill7functorINS7_10device_ptrIdEEdEEEEvT0_T1_(
	.param .u64 _ZN3cub18CUB_300001_SM_10006detail8for_each13static_kernelINS2_12policy_hub_t12policy_500_tEmN6thrust24THRUST_300001_SM_1000_NS8cuda_cub20__uninitialized_fill7functorINS7_10device_ptrIdEEdEEEEvT0_T1__param_0,
	.param .align 8 .b8 _ZN3cub18CUB_300001_SM_10006detail8for_each13static_kernelINS2_12policy_hub_t12policy_500_tEmN6thrust24THRUST_300001_SM_1000_NS8cuda_cub20__uninitialized_fill7functorINS7_10device_ptrIdEEdEEEEvT0_T1__param_1[16]
)
.maxntid 256
{
	.reg .pred 	%p<4>;
	.reg .b32 	%r<5>;
	.reg .b64 	%rd<16>;
	.reg .b64 	%fd<3>;

	ld.param.f64 	%fd2, [_ZN3cub18CUB_300001_SM_10006detail8for_each13static_kernelINS2_12policy_hub_t12policy_500_tEmN6thrust24THRUST_300001_SM_1000_NS8cuda_cub20__uninitialized_fill7functorINS7_10device_ptrIdEEdEEEEvT0_T1__param_1+8];
	ld.param.u64 	%rd4, [_ZN3cub18CUB_300001_SM_10006detail8for_each13static_kernelINS2_12policy_hub_t12policy_500_tEmN6thrust24THRUST_300001_SM_1000_NS8cuda_cub20__uninitialized_fill7functorINS7_10device_ptrIdEEdEEEEvT0_T1__param_1];
	ld.param.u64 	%rd5, [_ZN3cub18CUB_300001_SM_10006detail8for_each13static_kernelINS2_12policy_hub_t12policy_500_tEmN6thrust24THRUST_300001_SM_1000_NS8cuda_cub20__uninitialized_fill7functorINS7_10device_ptrIdEEdEEEEvT0_T1__param_0];
	mov.u32 	%r2, %ctaid.x;
	mul.wide.u32 	%rd1, %r2, 512;
	sub.s64 	%rd2, %rd5, %rd1;
	setp.lt.u64 	%p1, %rd2, 512;
	@%p1 bra 	$L__BB7_2;
	mov.u32 	%r4, %tid.x;
	cvta.to.global.u64 	%rd11, %rd4;
	cvt.u64.u32 	%rd12, %r4;
	add.s64 	%rd13, %rd1, %rd12;
	shl.b64 	%rd14, %rd13, 3;
	add.s64 	%rd15, %rd11, %rd14;
	st.global.f64 	[%rd15], %fd2;
	st.global.f64 	[%rd15+2048], %fd2;
	bra.uni 	$L__BB7_6;
$L__BB7_2:
	cvta.to.global.u64 	%rd6, %rd4;
	mov.u32 	%r1, %tid.x;
	cvt.u64.u32 	%rd7, %r1;
	setp.le.u64 	%p2, %rd2, %rd7;
	add.s64 	%rd8, %rd1, %rd7;
	shl.b64 	%rd9, %rd8, 3;
	add.s64 	%rd3, %rd6, %rd9;
	@%p2 bra 	$L__BB7_4;
	st.global.f64 	[%rd3], %fd2;
$L__BB7_4:
	add.s32 	%r3, %r1, 256;
	cvt.u64.u32 	%rd10, %r3;
	setp.le.u64 	%p3, %rd2, %rd10;
	@%p3 bra 	$L__BB7_6;
	st.global.f64 	[%rd3+2048], %fd2;
$L__BB7_6:
	ret;

}
	// .globl	_ZN3cub18CUB_300001_SM_10006detail6reduce28DeviceReduceSingleTileKernelINS2_10policy_hubIdjN4cuda3__47maximumIdEEE10Policy1000EN6thrust24THRUST_300001_SM_1000_NS6detail15normal_iteratorINSC_10device_ptrIdEEEEPdjS8_ddNS5_3std3__410__identityEEEvT0_T1_T2_T3_T4_T6_
.visible .entry _ZN3cub18CUB_300001_SM_10006detail6reduce28DeviceReduceSingleTileKernelINS2_10policy_hubIdjN4cuda3__47maximumIdEEE10Policy1000EN6thrust24THRUST_300001_SM_1000_NS6detail15normal_iteratorINSC_10device_ptrIdEEEEPdjS8_ddNS5_3std3__410__identityEEEvT0_T1_T2_T3_T4_T6_(
	.param .align 8 .b8 _ZN3cub18CUB_300001_SM_10006detail6reduce28DeviceReduceSingleTileKernelINS2_10policy_hubIdjN4cuda3__47maximumIdEEE10Policy1000EN6thrust24THRUST_300001_SM_1000_NS6detail15normal_iteratorINSC_10device_ptrIdEEEEPdjS8_ddNS5_3std3__410__identityEEEvT0_T1_T2_T3_T4_T6__param_0[8],
	.param .u64 .ptr .align 1 _ZN3cub18CUB_300001_SM_10006detail6reduce28DeviceReduceSingleTileKernelINS2_10policy_hubIdjN4cuda3__47maximumIdEEE10Policy1000EN6thrust24THRUST_300001_SM_1000_NS6detail15normal_iteratorINSC_10device_ptrIdEEEEPdjS8_ddNS5_3std3__410__identityEEEvT0_T1_T2_T3_T4_T6__param_1,
	.param .u32 _ZN3cub18CUB_300001_SM_10006detail6reduce28DeviceReduceSingleTileKernelINS2_10policy_hubIdjN4cuda3__47maximumIdEEE10Policy1000EN6thrust24THRUST_300001_SM_1000_NS6detail15normal_iteratorINSC_10device_ptrIdEEEEPdjS8_ddNS5_3std3__410__identityEEEvT0_T1_T2_T3_T4_T6__param_2,
	.param .align 1 .b8 _ZN3cub18CUB_300001_SM_10006detail6reduce28DeviceReduceSingleTileKernelINS2_10policy_hubIdjN4cuda3__47maximumIdEEE10Policy1000EN6thrust24THRUST_300001_SM_1000_NS6detail15normal_iteratorINSC_10device_ptrIdEEEEPdjS8_ddNS5_3std3__410__identityEEEvT0_T1_T2_T3_T4_T6__param_3[1],
	.param .f64 _ZN3cub18CUB_300001_SM_10006detail6reduce28DeviceReduceSingleTileKernelINS2_10policy_hubIdjN4cuda3__47maximumIdEEE10Policy1000EN6thrust24THRUST_300001_SM_1000_NS6detail15normal_iteratorINSC_10device_ptrIdEEEEPdjS8_ddNS5_3std3__410__identityEEEvT0_T1_T2_T3_T4_T6__param_4,
	.param .align 1 .b8 _ZN3cub18CUB_300001_SM_10006detail6reduce28DeviceReduceSingleTileKernelINS2_10policy_hubIdjN4cuda3__47maximumIdEEE10Policy1000EN6thrust24THRUST_300001_SM_1000_NS6detail15normal_iteratorINSC_10device_ptrIdEEEEPdjS8_ddNS5_3std3__410__identityEEEvT0_T1_T2_T3_T4_T6__param_5[1]
)
.maxntid 256
.minnctapersm 1
{
	.reg .pred 	%p<169>;
	.reg .b32 	%r<286>;
	.reg .b64 	%rd<114>;
	.reg .b64 	%fd<309>;
	// demoted variable
	.shared .align 8 .b8 _ZZN3cub18CUB_300001_SM_10006detail6reduce28DeviceReduceSingleTileKernelINS2_10policy_hubIdjN4cuda3__47maximumIdEEE10Policy1000EN6thrust24THRUST_300001_SM_1000_NS6detail15normal_iteratorINSC_10device_ptrIdEEEEPdjS8_ddNS5_3std3__410__identityEEEvT0_T1_T2_T3_T4_T6_E12temp_storage[80];
	ld.param.u64 	%rd9, [_ZN3cub18CUB_300001_SM_10006detail6reduce28DeviceReduceSingleTileKernelINS2_10policy_hubIdjN4cuda3__47maximumIdEEE10Policy1000EN6thrust24THRUST_300001_SM_1000_NS6detail15normal_iteratorINSC_10device_ptrIdEEEEPdjS8_ddNS5_3std3__410__identityEEEvT0_T1_T2_T3_T4_T6__param_0];
	ld.param.u64 	%rd10, [_ZN3cub18CUB_300001_SM_10006detail6reduce28DeviceReduceSingleTileKernelINS2_10policy_hubIdjN4cuda3__47maximumIdEEE10Policy1000EN6thrust24THRUST_300001_SM_1000_NS6detail15normal_iteratorINSC_10device_ptrIdEEEEPdjS8_ddNS5_3std3__410__identityEEEvT0_T1_T2_T3_T4_T6__param_1];
	ld.param.u32 	%r51, [_ZN3cub18CUB_300001_SM_10006detail6reduce28DeviceReduceSingleTileKernelINS2_10policy_hubIdjN4cuda3__47maximumIdEEE10Policy1000EN6thrust24THRUST_300001_SM_1000_NS6detail15normal_iteratorINSC_10device_ptrIdEEEEPdjS8_ddNS5_3std3__410__identityEEEvT0_T1_T2_T3_T4_T6__param_2];
	ld.param.f64 	%fd42, [_ZN3cub18CUB_300001_SM_10006detail6reduce28DeviceReduceSingleTileKernelINS2_10policy_hubIdjN4cuda3__47maximumIdEEE10Policy1000EN6thrust24THRUST_300001_SM_1000_NS6detail15normal_iteratorINSC_10device_ptrIdEEEEPdjS8_ddNS5_3std3__410__identityEEEvT0_T1_T2_T3_T4_T6__param_4];
	cvta.to.global.u64 	%rd1, %rd10;
	setp.ne.s32 	%p1, %r51, 0;
	@%p1 bra 	$L__BB8_3;
	mov.u32 	%r268, %tid.x;
	setp.ne.s32 	%p168, %r268, 0;
	@%p168 bra 	$L__BB8_52;
	st.global.f64 	[%rd1], %fd42;
	bra.uni 	$L__BB8_52;
$L__BB8_3:
	cvta.to.global.u64 	%rd2, %rd9;
	setp.gt.u32 	%p2, %r51, 2047;
	@%p2 bra 	$L__BB8_28;
	mov.u32 	%r1, %tid.x;
	setp.ge.u32 	%p80, %r1, %r51;
	mov.f64 	%fd296, 0d0000000000000000;
	mov.u32 	%r272, %r1;
	@%p80 bra 	$L__BB8_6;
	mul.wide.u32 	%rd83, %r1, 8;
	add.s64 	%rd84, %rd2, %rd83;
	ld.global.f64 	%fd296, [%rd84];
	add.s32 	%r272, %r1, 256;
$L__BB8_6:
	setp.ge.u32 	%p81, %r272, %r51;
	@%p81 bra 	$L__BB8_19;
	not.b32 	%r145, %r272;
	add.s32 	%r146, %r51, %r145;
	shr.u32 	%r147, %r146, 8;
	add.s32 	%r4, %r147, 1;
	and.b32  	%r5, %r4, 15;
	setp.lt.u32 	%p82, %r146, 3840;
	@%p82 bra 	$L__BB8_10;
	and.b32  	%r148, %r4, 33554416;
	neg.s32 	%r270, %r148;
	mul.wide.u32 	%rd85, %r272, 8;
	add.s64 	%rd86, %rd85, %rd2;
	add.s64 	%rd112, %rd86, 16384;
$L__BB8_9:
	.pragma "nounroll";
	ld.global.f64 	%fd157, [%rd112+-16384];
	setp.lt.f64 	%p83, %fd296, %fd157;
	selp.f64 	%fd158, %fd157, %fd296, %p83;
	ld.global.f64 	%fd159, [%rd112+-14336];
	setp.lt.f64 	%p84, %fd158, %fd159;
	selp.f64 	%fd160, %fd159, %fd158, %p84;
	ld.global.f64 	%fd161, [%rd112+-12288];
	setp.lt.f64 	%p85, %fd160, %fd161;
	selp.f64 	%fd162, %fd161, %fd160, %p85;
	ld.global.f64 	%fd163, [%rd112+-10240];
	setp.lt.f64 	%p86, %fd162, %fd163;
	selp.f64 	%fd164, %fd163, %fd162, %p86;
	ld.global.f64 	%fd165, [%rd112+-8192];
	setp.lt.f64 	%p87, %fd164, %fd165;
	selp.f64 	%fd166, %fd165, %fd164, %p87;
	ld.global.f64 	%fd167, [%rd112+-6144];
	setp.lt.f64 	%p88, %fd166, %fd167;
	selp.f64 	%fd168, %fd167, %fd166, %p88;
	ld.global.f64 	%fd169, [%rd112+-4096];
	setp.lt.f64 	%p89, %fd168, %fd169;
	selp.f64 	%fd170, %fd169, %fd168, %p89;
	ld.global.f64 	%fd171, [%rd112+-2048];
	setp.lt.f64 	%p90, %fd170, %fd171;
	selp.f64 	%fd172, %fd171, %fd170, %p90;
	ld.global.f64 	%fd173, [%rd112];
	setp.lt.f64 	%p91, %fd172, %fd173;
	selp.f64 	%fd174, %fd173, %fd172, %p91;
	ld.global.f64 	%fd175, [%rd112+2048];
	setp.lt.f64 	%p92, %fd174, %fd175;
	selp.f64 	%fd176, %fd175, %fd174, %p92;
	ld.global.f64 	%fd177, [%rd112+4096];
	setp.lt.f64 	%p93, %fd176, %fd177;
	selp.f64 	%fd178, %fd177, %fd176, %p93;
	ld.global.f64 	%fd179, [%rd112+6144];
	setp.lt.f64 	%p94, %fd178, %fd179;
	selp.f64 	%fd180, %fd179, %fd178, %p94;
	ld.global.f64 	%fd181, [%rd112+8192];
	setp.lt.f64 	%p95, %fd180, %fd181;
	selp.f64 	%fd182, %fd181, %fd180, %p95;
	ld.global.f64 	%fd183, [%rd112+10240];
	setp.lt.f64 	%p96, %fd182, %fd183;
	selp.f64 	%fd184, %fd183, %fd182, %p96;
	ld.global.f64 	%fd185, [%rd112+12288];
	setp.lt.f64 	%p97, %fd184, %fd185;
	selp.f64 	%fd186, %fd185, %fd184, %p97;
	ld.global.f64 	%fd187, [%rd112+14336];
	setp.lt.f64 	%p98, %fd186, %fd187;
	selp.f64 	%fd296, %fd187, %fd186, %p98;
	add.s32 	%r272, %r272, 4096;
	add.s32 	%r270, %r270, 16;
	add.s64 	%rd112, %rd112, 32768;
	setp.ne.s32 	%p99, %r270, 0;
	@%p99 bra 	$L__BB8_9;
$L__BB8_10:
	setp.eq.s32 	%p100, %r5, 0;
	@%p100 bra 	$L__BB8_19;
	and.b32  	%r12, %r4, 7;
	setp.lt.u32 	%p101, %r5, 8;
	@%p101 bra 	$L__BB8_13;
	mul.wide.u32 	%rd87, %r272, 8;
	add.s64 	%rd88, %rd2, %rd87;
	ld.global.f64 	%fd189, [%rd88];
	setp.lt.f64 	%p102, %fd296, %fd189;
	selp.f64 	%fd190, %fd189, %fd296, %p102;
	ld.global.f64 	%fd191, [%rd88+2048];
	setp.lt.f64 	%p103, %fd190, %fd191;
	selp.f64 	%fd192, %fd191, %fd190, %p103;
	ld.global.f64 	%fd193, [%rd88+4096];
	setp.lt.f64 	%p104, %fd192, %fd193;
	selp.f64 	%fd194, %fd193, %fd192, %p104;
	ld.global.f64 	%fd195, [%rd88+6144];
	setp.lt.f64 	%p105, %fd194, %fd195;
	selp.f64 	%fd196, %fd195, %fd194, %p105;
	ld.global.f64 	%fd197, [%rd88+8192];
	setp.lt.f64 	%p106, %fd196, %fd197;
	selp.f64 	%fd198, %fd197, %fd196, %p106;
	ld.global.f64 	%fd199, [%rd88+10240];
	setp.lt.f64 	%p107, %fd198, %fd199;
	selp.f64 	%fd200, %fd199, %fd198, %p107;
	ld.global.f64 	%fd201, [%rd88+12288];
	setp.lt.f64 	%p108, %fd200, %fd201;
	selp.f64 	%fd202, %fd201, %fd200, %p108;
	ld.global.f64 	%fd203, [%rd88+14336];
	setp.lt.f64 	%p109, %fd202, %fd203;
	selp.f64 	%fd296, %fd203, %fd202, %p109;
	add.s32 	%r272, %r272, 2048;
$L__BB8_13:
	setp.eq.s32 	%p110, %r12, 0;
	@%p110 bra 	$L__BB8_19;
	and.b32  	%r15, %r4, 3;
	setp.lt.u32 	%p111, %r12, 4;
	@%p111 bra 	$L__BB8_16;
	mul.wide.u32 	%rd89, %r272, 8;
	add.s64 	%rd90, %rd2, %rd89;
	ld.global.f64 	%fd205, [%rd90];
	setp.lt.f64 	%p112, %fd296, %fd205;
	selp.f64 	%fd206, %fd205, %fd296, %p112;
	ld.global.f64 	%fd207, [%rd90+2048];
	setp.lt.f64 	%p113, %fd206, %fd207;
	selp.f64 	%fd208, %fd207, %fd206, %p113;
	ld.global.f64 	%fd209, [%rd90+4096];
	setp.lt.f64 	%p114, %fd208, %fd209;
	selp.f64 	%fd210, %fd209, %fd208, %p114;
	ld.global.f64 	%fd211, [%rd90+6144];
	setp.lt.f64 	%p115, %fd210, %fd211;
	selp.f64 	%fd296, %fd211, %fd210, %p115;
	add.s32 	%r272, %r272, 1024;
$L__BB8_16:
	setp.eq.s32 	%p116, %r15, 0;
	@%p116 bra 	$L__BB8_19;
	mul.wide.u32 	%rd91, %r272, 8;
	add.s64 	%rd113, %rd2, %rd91;
	neg.s32 	%r275, %r15;
$L__BB8_18:
	.pragma "nounroll";
	ld.global.f64 	%fd212, [%rd113];
	setp.lt.f64 	%p117, %fd296, %fd212;
	selp.f64 	%fd296, %fd212, %fd296, %p117;
	add.s64 	%rd113, %rd113, 2048;
	add.s32 	%r275, %r275, 1;
	setp.ne.s32 	%p118, %r275, 0;
	@%p118 bra 	$L__BB8_18;
$L__BB8_19:
	setp.lt.u32 	%p119, %r51, 256;
	@%p119 bra 	$L__BB8_24;
	// begin inline asm
	mov.u32 %r212, %laneid;
	// end inline asm
	mov.b64 	%rd102, %fd296;
	mov.b64 	{%r214, %r219}, %rd102;
	mov.b32 	%r220, 1;
	mov.b32 	%r261, 31;
	mov.b32 	%r262, -1;
	// begin inline asm
	shfl.sync.down.b32 %r213, %r214, %r220, %r261, %r262;
	// end inline asm
	// begin inline asm
	shfl.sync.down.b32 %r218, %r219, %r220, %r261, %r262;
	// end inline asm
	mov.b64 	%rd103, {%r213, %r218};
	mov.b64 	%fd260, %rd103;
	setp.gt.s32 	%p147, %r212, 30;
	setp.lt.f64 	%p148, %fd296, %fd260;
	selp.f64 	%fd261, %fd260, %fd296, %p148;
	selp.f64 	%fd262, %fd296, %fd261, %p147;
	mov.b64 	%rd104, %fd262;
	mov.b64 	{%r224, %r229}, %rd104;
	mov.b32 	%r230, 2;
	// begin inline asm
	shfl.sync.down.b32 %r223, %r224, %r230, %r261, %r262;
	// end inline asm
	// begin inline asm
	shfl.sync.down.b32 %r228, %r229, %r230, %r261, %r262;
	// end inline asm
	mov.b64 	%rd105, {%r223, %r228};
	mov.b64 	%fd263, %rd105;
	setp.gt.s32 	%p149, %r212, 29;
	setp.lt.f64 	%p150, %fd262, %fd263;
	selp.f64 	%fd264, %fd263, %fd262, %p150;
	selp.f64 	%fd265, %fd262, %fd264, %p149;
	mov.b64 	%rd106, %fd265;
	mov.b64 	{%r234, %r239}, %rd106;
	mov.b32 	%r240, 4;
	// begin inline asm
	shfl.sync.down.b32 %r233, %r234, %r240, %r261, %r262;
	// end inline asm
	// begin inline asm
	shfl.sync.down.b32 %r238, %r239, %r240, %r261, %r262;
	// end inline asm
	mov.b64 	%rd107, {%r233, %r238};
	mov.b64 	%fd266, %rd107;
	setp.gt.s32 	%p151, %r212, 27;
	setp.lt.f64 	%p152, %fd265, %fd266;
	selp.f64 	%fd267, %fd266, %fd265, %p152;
	selp.f64 	%fd268, %fd265, %fd267, %p151;
	mov.b64 	%rd108, %fd268;
	mov.b64 	{%r244, %r249}, %rd108;
	mov.b32 	%r250, 8;
	// begin inline asm
	shfl.sync.down.b32 %r243, %r244, %r250, %r261, %r262;
	// end inline asm
	// begin inline asm
	shfl.sync.down.b32 %r248, %r249, %r250, %r261, %r262;
	// end inline asm
	mov.b64 	%rd109, {%r243, %r248};
	mov.b64 	%fd269, %rd109;
	setp.gt.s32 	%p153, %r212, 23;
	setp.lt.f64 	%p154, %fd268, %fd269;
	selp.f64 	%fd270, %fd269, %fd268, %p154;
	selp.f64 	%fd271, %fd268, %fd270, %p153;
	mov.b64 	%rd110, %fd271;
	mov.b64 	{%r254, %r259}, %rd110;
	mov.b32 	%r260, 16;
	// begin inline asm
	shfl.sync.down.b32 %r253, %r254, %r260, %r261, %r262;
	// end inline asm
	// begin inline asm
	shfl.sync.down.b32 %r258, %r259, %r260, %r261, %r262;
	// end inline asm
	mov.b64 	%rd111, {%r253, %r258};
	mov.b64 	%fd272, %rd111;
	setp.gt.s32 	%p155, %r212, 15;
	setp.lt.f64 	%p156, %fd271, %fd272;
	selp.f64 	%fd16, %fd272, %fd271, %p156;
	selp.f64 	%fd308, %fd271, %fd16, %p155;
	setp.ne.s32 	%p157, %r212, 0;
	@%p157 bra 	$L__BB8_22;
	shr.u32 	%r263, %r1, 2;
	and.b32  	%r264, %r263, 248;
	mov.u32 	%r265, _ZZN3cub18CUB_300001_SM_10006detail6reduce28DeviceReduceSingleTileKernelINS2_10policy_hubIdjN4cuda3__47maximumIdEEE10Policy1000EN6thrust24THRUST_300001_SM_1000_NS6detail15normal_iteratorINSC_10device_ptrIdEEEEPdjS8_ddNS5_3std3__410__identityEEEvT0_T1_T2_T3_T4_T6_E12temp_storage;
	add.s32 	%r266, %r265, %r264;
	st.shared.f64 	[%r266+8], %fd16;
$L__BB8_22:
	bar.sync 	0;
	setp.ne.s32 	%p158, %r1, 0;
	@%p158 bra 	$L__BB8_50;
	ld.shared.f64 	%fd273, [_ZZN3cub18CUB_300001_SM_10006detail6reduce28DeviceReduceSingleTileKernelINS2_10policy_hubIdjN4cuda3__47maximumIdEEE10Policy1000EN6thrust24THRUST_300001_SM_1000_NS6detail15normal_iteratorINSC_10device_ptrIdEEEEPdjS8_ddNS5_3std3__410__identityEEEvT0_T1_T2_T3_T4_T6_E12temp_storage+16];
	setp.lt.f64 	%p159, %fd308, %fd273;
	selp.f64 	%fd274, %fd273, %fd308, %p159;
	ld.shared.f64 	%fd275, [_ZZN3cub18CUB_300001_SM_10006detail6reduce28DeviceReduceSingleTileKernelINS2_10policy_hubIdjN4cuda3__47maximumIdEEE10Policy1000EN6thrust24THRUST_300001_SM_1000_NS6detail15normal_iteratorINSC_10device_ptrIdEEEEPdjS8_ddNS5_3std3__410__identityEEEvT0_T1_T2_T3_T4_T6_E12temp_storage+24];
	setp.lt.f64 	%p160, %fd274, %fd275;
	selp.f64 	%fd276, %fd275, %fd274, %p160;
	ld.shared.f64 	%fd277, [_ZZN3cub18CUB_300001_SM_10006detail6reduce28DeviceReduceSingleTileKernelINS2_10policy_hubIdjN4cuda3__47maximumIdEEE10Policy1000EN6thrust24THRUST_300001_SM_1000_NS6detail15normal_iteratorINSC_10device_ptrIdEEEEPdjS8_ddNS5_3std3__410__identityEEEvT0_T1_T2_T3_T4_T6_E12temp_storage+32];
	setp.lt.f64 	%p161, %fd276, %fd277;
	selp.f64 	%fd278, %fd277, %fd276, %p161;
	ld.shared.f64 	%fd279, [_ZZN3cub18CUB_300001_SM_10006detail6reduce28DeviceReduceSingleTileKernelINS2_10policy_hubIdjN4cuda3__47maximumIdEEE10Policy1000EN6thrust24THRUST_300001_SM_1000_NS6detail15normal_iteratorINSC_10device_ptrIdEEEEPdjS8_ddNS5_3std3__410__identityEEEvT0_T1_T2_T3_T4_T6_E12temp_storage+40];
	setp.lt.f64 	%p162, %fd278, %fd279;
	selp.f64 	%fd280, %fd279, %fd278, %p162;
	ld.shared.f64 	%fd281, [_ZZN3cub18CUB_300001_SM_10006detail6reduce28DeviceReduceSingleTileKernelINS2_10policy_hubIdjN4cuda3__47maximumIdEEE10Policy1000EN6thrust24THRUST_300001_SM_1000_NS6detail15normal_iteratorINSC_10device_ptrIdEEEEPdjS8_ddNS5_3std3__410__identityEEEvT0_T1_T2_T3_T4_T6_E12temp_storage+48];
	setp.lt.f64 	%p163, %fd280, %fd281;
	selp.f64 	%fd282, %fd281, %fd280, %p163;
	ld.shared.f64 	%fd283, [_ZZN3cub18CUB_300001_SM_10006detail6reduce28DeviceReduceSingleTileKernelINS2_10policy_hubIdjN4cuda3__47maximumIdEEE10Policy1000EN6thrust24THRUST_300001_SM_1000_NS6detail15normal_iteratorINSC_10device_ptrIdEEEEPdjS8_ddNS5_3std3__410__identityEEEvT0_T1_T2_T3_T4_T6_E12temp_storage+56];
	setp.lt.f64 	%p164, %fd282, %fd283;
	selp.f64 	%fd284, %fd283, %fd282, %p164;
	ld.shared.f64 	%fd285, [_ZZN3cub18CUB_300001_SM_10006detail6reduce28DeviceReduceSingleTileKernelINS2_10policy_hubIdjN4cuda3__47maximumIdEEE10Policy1000EN6thrust24THRUST_300001_SM_1000_NS6detail15normal_iteratorINSC_10device_ptrIdEEEEPdjS8_ddNS5_3std3__410__identityEEEvT0_T1_T2_T3_T4_T6_E12temp_storage+64];
	setp.lt.f64 	%p165, %fd284, %fd285;
	selp.f64 	%fd308, %fd285, %fd284, %p165;
	bra.uni 	$L__BB8_50;
$L__BB8_24:
	// begin inline asm
	mov.u32 %r149, %laneid;
	// end inline asm
	and.b32  	%r200, %r1, 992;
	add.s32 	%r201, %r200, 32;
	setp.gt.u32 	%p120, %r201, %r51;
	not.b32 	%r202, %r200;
	add.s32 	%r203, %r51, %r202;
	selp.b32 	%r198, %r203, 31, %p120;
	mov.b64 	%rd92, %fd296;
	mov.b64 	{%r151, %r156}, %rd92;
	mov.b32 	%r157, 1;
	mov.b32 	%r199, -1;
	// begin inline asm
	shfl.sync.down.b32 %r150, %r151, %r157, %r198, %r199;
	// end inline asm
	// begin inline asm
	shfl.sync.down.b32 %r155, %r156, %r157, %r198, %r199;
	// end inline asm
	mov.b64 	%rd93, {%r150, %r155};
	mov.b64 	%fd213, %rd93;
	setp.lt.s32 	%p121, %r149, %r198;
	setp.lt.f64 	%p122, %fd296, %fd213;
	selp.f64 	%fd214, %fd213, %fd296, %p122;
	selp.f64 	%fd215, %fd214, %fd296, %p121;
	mov.b64 	%rd94, %fd215;
	mov.b64 	{%r161, %r166}, %rd94;
	mov.b32 	%r167, 2;
	// begin inline asm
	shfl.sync.down.b32 %r160, %r161, %r167, %r198, %r199;
	// end inline asm
	// begin inline asm
	shfl.sync.down.b32 %r165, %r166, %r167, %r198, %r199;
	// end inline asm
	mov.b64 	%rd95, {%r160, %r165};
	mov.b64 	%fd216, %rd95;
	add.s32 	%r204, %r149, 2;
	setp.gt.s32 	%p123, %r204, %r198;
	setp.lt.f64 	%p124, %fd215, %fd216;
	selp.f64 	%fd217, %fd216, %fd215, %p124;
	selp.f64 	%fd218, %fd215, %fd217, %p123;
	mov.b64 	%rd96, %fd218;
	mov.b64 	{%r171, %r176}, %rd96;
	mov.b32 	%r177, 4;
	// begin inline asm
	shfl.sync.down.b32 %r170, %r171, %r177, %r198, %r199;
	// end inline asm
	// begin inline asm
	shfl.sync.down.b32 %r175, %r176, %r177, %r198, %r199;
	// end inline asm
	mov.b64 	%rd97, {%r170, %r175};
	mov.b64 	%fd219, %rd97;
	add.s32 	%r205, %r149, 4;
	setp.gt.s32 	%p125, %r205, %r198;
	setp.lt.f64 	%p126, %fd218, %fd219;
	selp.f64 	%fd220, %fd219, %fd218, %p126;
	selp.f64 	%fd221, %fd218, %fd220, %p125;
	mov.b64 	%rd98, %fd221;
	mov.b64 	{%r181, %r186}, %rd98;
	mov.b32 	%r187, 8;
	// begin inline asm
	shfl.sync.down.b32 %r180, %r181, %r187, %r198, %r199;
	// end inline asm
	// begin inline asm
	shfl.sync.down.b32 %r185, %r186, %r187, %r198, %r199;
	// end inline asm
	mov.b64 	%rd99, {%r180, %r185};
	mov.b64 	%fd222, %rd99;
	add.s32 	%r206, %r149, 8;
	setp.gt.s32 	%p127, %r206, %r198;
	setp.lt.f64 	%p128, %fd221, %fd222;
	selp.f64 	%fd223, %fd222, %fd221, %p128;
	selp.f64 	%fd224, %fd221, %fd223, %p127;
	mov.b64 	%rd100, %fd224;
	mov.b64 	{%r191, %r196}, %rd100;
	mov.b32 	%r197, 16;
	// begin inline asm
	shfl.sync.down.b32 %r190, %r191, %r197, %r198, %r199;
	// end inline asm
	// begin inline asm
	shfl.sync.down.b32 %r195, %r196, %r197, %r198, %r199;
	// end inline asm
	mov.b64 	%rd101, {%r190, %r195};
	mov.b64 	%fd225, %rd101;
	add.s32 	%r207, %r149, 16;
	setp.gt.s32 	%p129, %r207, %r198;
	setp.lt.f64 	%p130, %fd224, %fd225;
	selp.f64 	%fd226, %fd225, %fd224, %p130;
	selp.f64 	%fd308, %fd224, %fd226, %p129;
	setp.ne.s32 	%p131, %r149, 0;
	@%p131 bra 	$L__BB8_26;
	shr.u32 	%r208, %r1, 2;
	and.b32  	%r209, %r208, 248;
	mov.u32 	%r210, _ZZN3cub18CUB_300001_SM_10006detail6reduce28DeviceReduceSingleTileKernelINS2_10policy_hubIdjN4cuda3__47maximumIdEEE10Policy1000EN6thrust24THRUST_300001_SM_1000_NS6detail15normal_iteratorINSC_10device_ptrIdEEEEPdjS8_ddNS5_3std3__410__identityEEEvT0_T1_T2_T3_T4_T6_E12temp_storage;
	add.s32 	%r211, %r210, %r209;
	st.shared.f64 	[%r211+8], %fd308;
$L__BB8_26:
	bar.sync 	0;
	setp.ne.s32 	%p132, %r1, 0;
	@%p132 bra 	$L__BB8_50;
	setp.gt.u32 	%p133, %r51, 32;
	ld.shared.f64 	%fd227, [_ZZN3cub18CUB_300001_SM_10006detail6reduce28DeviceReduceSingleTileKernelINS2_10policy_hubIdjN4cuda3__47maximumIdEEE10Policy1000EN6thrust24THRUST_300001_SM_1000_NS6detail15normal_iteratorINSC_10device_ptrIdEEEEPdjS8_ddNS5_3std3__410__identityEEEvT0_T1_T2_T3_T4_T6_E12temp_storage+16];
	setp.lt.f64 	%p134, %fd308, %fd227;
	selp.f64 	%fd229, %fd227, %fd308, %p134;
	selp.f64 	%fd230, %fd229, %fd308, %p133;
	setp.gt.u32 	%p135, %r51, 64;
	ld.shared.f64 	%fd232, [_ZZN3cub18CUB_300001_SM_10006detail6reduce28DeviceReduceSingleTileKernelINS2_10policy_hubIdjN4cuda3__47maximumIdEEE10Policy1000EN6thrust24THRUST_300001_SM_1000_NS6detail15normal_iteratorINSC_10device_ptrIdEEEEPdjS8_ddNS5_3std3__410__identityEEEvT0_T1_T2_T3_T4_T6_E12temp_storage+24];
	setp.lt.f64 	%p136, %fd230, %fd232;
	selp.f64 	%fd234, %fd232, %fd230, %p136;
	selp.f64 	%fd235, %fd234, %fd230, %p135;
	setp.gt.u32 	%p137, %r51, 96;
	ld.shared.f64 	%fd237, [_ZZN3cub18CUB_300001_SM_10006detail6reduce28DeviceReduceSingleTileKernelINS2_10policy_hubIdjN4cuda3__47maximumIdEEE10Policy1000EN6thrust24THRUST_300001_SM_1000_NS6detail15normal_iteratorINSC_10device_ptrIdEEEEPdjS8_ddNS5_3std3__410__identityEEEvT0_T1_T2_T3_T4_T6_E12temp_storage+32];
	setp.lt.f64 	%p138, %fd235, %fd237;
	selp.f64 	%fd239, %fd237, %fd235, %p138;
	selp.f64 	%fd240, %fd239, %fd235, %p137;
	setp.gt.u32 	%p139, %r51, 128;
	ld.shared.f64 	%fd242, [_ZZN3cub18CUB_300001_SM_10006detail6reduce28DeviceReduceSingleTileKernelINS2_10policy_hubIdjN4cuda3__47maximumIdEEE10Policy1000EN6thrust24THRUST_300001_SM_1000_NS6detail15normal_iteratorINSC_10device_ptrIdEEEEPdjS8_ddNS5_3std3__410__identityEEEvT0_T1_T2_T3_T4_T6_E12temp_storage+40];
	setp.lt.f64 	%p140, %fd240, %fd242;
	selp.f64 	%fd244, %fd242, %fd240, %p140;
	selp.f64 	%fd245, %fd244, %fd240, %p139;
	setp.gt.u32 	%p141, %r51, 160;
	ld.shared.f64 	%fd247, [_ZZN3cub18CUB_300001_SM_10006detail6reduce28DeviceReduceSingleTileKernelINS2_10policy_hubIdjN4cuda3__47maximumIdEEE10Policy1000EN6thrust24THRUST_300001_SM_1000_NS6detail15normal_iteratorINSC_10device_ptrIdEEEEPdjS8_ddNS5_3std3__410__identityEEEvT0_T1_T2_T3_T4_T6_E12temp_storage+48];
	setp.lt.f64 	%p142, %fd245, %fd247;
	selp.f64 	%fd249, %fd247, %fd245, %p142;
	selp.f64 	%fd250, %fd249, %fd245, %p141;
	setp.gt.u32 	%p143, %r51, 192;
	ld.shared.f64 	%fd252, [_ZZN3cub18CUB_300001_SM_10006detail6reduce28DeviceReduceSingleTileKernelINS2_10policy_hubIdjN4cuda3__47maximumIdEEE10Policy1000EN6thrust24THRUST_300001_SM_1000_NS6detail15normal_iteratorINSC_10device_ptrIdEEEEPdjS8_ddNS5_3std3__410__identityEEEvT0_T1_T2_T3_T4_T6_E12temp_storage+56];
	setp.lt.f64 	%p144, %fd250, %fd252;
	selp.f64 	%fd254, %fd252, %fd250, %p144;
	selp.f64 	%fd255, %fd254, %fd250, %p143;
	setp.gt.u32 	%p145, %r51, 224;
	ld.shared.f64 	%fd257, [_ZZN3cub18CUB_300001_SM_10006detail6reduce28DeviceReduceSingleTileKernelINS2_10policy_hubIdjN4cuda3__47maximumIdEEE10Policy1000EN6thrust24THRUST_300001_SM_1000_NS6detail15normal_iteratorINSC_10device_ptrIdEEEEPdjS8_ddNS5_3std3__410__identityEEEvT0_T1_T2_T3_T4_T6_E12temp_storage+64];
	setp.lt.f64 	%p146, %fd255, %fd257;
	selp.f64 	%fd259, %fd257, %fd255, %p146;
	selp.f64 	%fd308, %fd259, %fd255, %p145;
	bra.uni 	$L__BB8_50;
$L__BB8_28:
	mov.u32 	%r21, %tid.x;
	mul.wide.u32 	%rd11, %r21, 8;
	add.s64 	%rd12, %rd2, %rd11;
	ld.global.f64 	%fd43, [%rd12];
	ld.global.f64 	%fd44, [%rd12+2048];
	ld.global.f64 	%fd45, [%rd12+4096];
	ld.global.f64 	%fd46, [%rd12+6144];
	ld.global.f64 	%fd47, [%rd12+8192];
	ld.global.f64 	%fd48, [%rd12+10240];
	ld.global.f64 	%fd49, [%rd12+12288];
	ld.global.f64 	%fd50, [%rd12+14336];
	setp.lt.f64 	%p3, %fd43, %fd44;
	selp.f64 	%fd51, %fd44, %fd43, %p3;
	setp.lt.f64 	%p4, %fd51, %fd45;
	selp.f64 	%fd52, %fd45, %fd51, %p4;
	setp.lt.f64 	%p5, %fd52, %fd46;
	selp.f64 	%fd53, %fd46, %fd52, %p5;
	setp.lt.f64 	%p6, %fd53, %fd47;
	selp.f64 	%fd54, %fd47, %fd53, %p6;
	setp.lt.f64 	%p7, %fd54, %fd48;
	selp.f64 	%fd55, %fd48, %fd54, %p7;
	setp.lt.f64 	%p8, %fd55, %fd49;
	selp.f64 	%fd56, %fd49, %fd55, %p8;
	setp.lt.f64 	%p9, %fd56, %fd50;
	selp.f64 	%fd307, %fd50, %fd56, %p9;
	add.s32 	%r22, %r51, -2048;
	setp.lt.u32 	%p10, %r22, 2048;
	mov.b32 	%r277, 2048;
	@%p10 bra 	$L__BB8_32;
	mov.b32 	%r277, 2048;
$L__BB8_30:
	add.s32 	%r54, %r21, %r277;
	mul.wide.u32 	%rd13, %r54, 8;
	add.s64 	%rd14, %rd2, %rd13;
	ld.global.f64 	%fd57, [%rd14];
	ld.global.f64 	%fd58, [%rd14+2048];
	ld.global.f64 	%fd59, [%rd14+4096];
	ld.global.f64 	%fd60, [%rd14+6144];
	ld.global.f64 	%fd61, [%rd14+8192];
	ld.global.f64 	%fd62, [%rd14+10240];
	ld.global.f64 	%fd63, [%rd14+12288];
	ld.global.f64 	%fd64, [%rd14+14336];
	setp.lt.f64 	%p11, %fd307, %fd57;
	selp.f64 	%fd65, %fd57, %fd307, %p11;
	setp.lt.f64 	%p12, %fd65, %fd58;
	selp.f64 	%fd66, %fd58, %fd65, %p12;
	setp.lt.f64 	%p13, %fd66, %fd59;
	selp.f64 	%fd67, %fd59, %fd66, %p13;
	setp.lt.f64 	%p14, %fd67, %fd60;
	selp.f64 	%fd68, %fd60, %fd67, %p14;
	setp.lt.f64 	%p15, %fd68, %fd61;
	selp.f64 	%fd69, %fd61, %fd68, %p15;
	setp.lt.f64 	%p16, %fd69, %fd62;
	selp.f64 	%fd70, %fd62, %fd69, %p16;
	setp.lt.f64 	%p17, %fd70, %fd63;
	selp.f64 	%fd71, %fd63, %fd70, %p17;
	setp.lt.f64 	%p18, %fd71, %fd64;
	selp.f64 	%fd307, %fd64, %fd71, %p18;
	sub.s32 	%r55, %r51, %r277;
	setp.lt.u32 	%p19, %r55, 2048;
	@%p19 bra 	$L__BB8_46;
	add.s32 	%r277, %r277, 2048;
	setp.le.u32 	%p20, %r277, %r22;
	@%p20 bra 	$L__BB8_30;
$L__BB8_32:
	setp.le.u32 	%p21, %r51, %r277;
	sub.s32 	%r56, %r51, %r277;
	setp.ge.s32 	%p22, %r21, %r56;
	or.pred  	%p23, %p21, %p22;
	@%p23 bra 	$L__BB8_46;
	not.b32 	%r58, %r21;
	add.s32 	%r59, %r51, %r58;
	sub.s32 	%r60, %r59, %r277;
	shr.u32 	%r61, %r60, 8;
	add.s32 	%r26, %r61, 1;
	and.b32  	%r27, %r26, 15;
	setp.lt.u32 	%p24, %r60, 3840;
	mov.u32 	%r282, %r21;
	@%p24 bra 	$L__BB8_37;
	or.b32  	%r280, %r21, 2048;
	add.s32 	%r279, %r21, %r277;
	and.b32  	%r62, %r26, 33554416;
	neg.s32 	%r278, %r62;
$L__BB8_35:
	.pragma "nounroll";
	mul.wide.u32 	%rd15, %r279, 8;
	add.s64 	%rd16, %rd2, %rd15;
	ld.global.f64 	%fd73, [%rd16];
	setp.lt.f64 	%p25, %fd307, %fd73;
	selp.f64 	%fd74, %fd73, %fd307, %p25;
	add.s32 	%r63, %r279, 256;
	mul.wide.u32 	%rd17, %r63, 8;
	add.s64 	%rd18, %rd2, %rd17;
	ld.global.f64 	%fd75, [%rd18];
	setp.lt.f64 	%p26, %fd74, %fd75;
	selp.f64 	%fd76, %fd75, %fd74, %p26;
	add.s32 	%r64, %r279, 512;
	mul.wide.u32 	%rd19, %r64, 8;
	add.s64 	%rd20, %rd2, %rd19;
	ld.global.f64 	%fd77, [%rd20];
	setp.lt.f64 	%p27, %fd76, %fd77;
	selp.f64 	%fd78, %fd77, %fd76, %p27;
	add.s32 	%r65, %r279, 768;
	mul.wide.u32 	%rd21, %r65, 8;
	add.s64 	%rd22, %rd2, %rd21;
	ld.global.f64 	%fd79, [%rd22];
	setp.lt.f64 	%p28, %fd78, %fd79;
	selp.f64 	%fd80, %fd79, %fd78, %p28;
	add.s32 	%r66, %r279, 1024;
	mul.wide.u32 	%rd23, %r66, 8;
	add.s64 	%rd24, %rd2, %rd23;
	ld.global.f64 	%fd81, [%rd24];
	setp.lt.f64 	%p29, %fd80, %fd81;
	selp.f64 	%fd82, %fd81, %fd80, %p29;
	add.s32 	%r67, %r279, 1280;
	mul.wide.u32 	%rd25, %r67, 8;
	add.s64 	%rd26, %rd2, %rd25;
	ld.global.f64 	%fd83, [%rd26];
	setp.lt.f64 	%p30, %fd82, %fd83;
	selp.f64 	%fd84, %fd83, %fd82, %p30;
	add.s32 	%r68, %r279, 1536;
	mul.wide.u32 	%rd27, %r68, 8;
	add.s64 	%rd28, %rd2, %rd27;
	ld.global.f64 	%fd85, [%rd28];
	setp.lt.f64 	%p31, %fd84, %fd85;
	selp.f64 	%fd86, %fd85, %fd84, %p31;
	add.s32 	%r69, %r279, 1792;
	mul.wide.u32 	%rd29, %r69, 8;
	add.s64 	%rd30, %rd2, %rd29;
	ld.global.f64 	%fd87, [%rd30];
	setp.lt.f64 	%p32, %fd86, %fd87;
	selp.f64 	%fd88, %fd87, %fd86, %p32;
	add.s32 	%r70, %r279, 2048;
	mul.wide.u32 	%rd31, %r70, 8;
	add.s64 	%rd32, %rd2, %rd31;
	ld.global.f64 	%fd89, [%rd32];
	setp.lt.f64 	%p33, %fd88, %fd89;
	selp.f64 	%fd90, %fd89, %fd88, %p33;
	add.s32 	%r71, %r279, 2304;
	mul.wide.u32 	%rd33, %r71, 8;
	add.s64 	%rd34, %rd2, %rd33;
	ld.global.f64 	%fd91, [%rd34];
	setp.lt.f64 	%p34, %fd90, %fd91;
	selp.f64 	%fd92, %fd91, %fd90, %p34;
	add.s32 	%r72, %r279, 2560;
	mul.wide.u32 	%rd35, %r72, 8;
	add.s64 	%rd36, %rd2, %rd35;
	ld.global.f64 	%fd93, [%rd36];
	setp.lt.f64 	%p35, %fd92, %fd93;
	selp.f64 	%fd94, %fd93, %fd92, %p35;
	add.s32 	%r73, %r279, 2816;
	mul.wide.u32 	%rd37, %r73, 8;
	add.s64 	%rd38, %rd2, %rd37;
	ld.global.f64 	%fd95, [%rd38];
	setp.lt.f64 	%p36, %fd94, %fd95;
	selp.f64 	%fd96, %fd95, %fd94, %p36;
	add.s32 	%r74, %r279, 3072;
	mul.wide.u32 	%rd39, %r74, 8;
	add.s64 	%rd40, %rd2, %rd39;
	ld.global.f64 	%fd97, [%rd40];
	setp.lt.f64 	%p37, %fd96, %fd97;
	selp.f64 	%fd98, %fd97, %fd96, %p37;
	add.s32 	%r75, %r279, 3328;
	mul.wide.u32 	%rd41, %r75, 8;
	add.s64 	%rd42, %rd2, %rd41;
	ld.global.f64 	%fd99, [%rd42];
	setp.lt.f64 	%p38, %fd98, %fd99;
	selp.f64 	%fd100, %fd99, %fd98, %p38;
	add.s32 	%r76, %r279, 3584;
	mul.wide.u32 	%rd43, %r76, 8;
	add.s64 	%rd44, %rd2, %rd43;
	ld.global.f64 	%fd101, [%rd44];
	setp.lt.f64 	%p39, %fd100, %fd101;
	selp.f64 	%fd102, %fd101, %fd100, %p39;
	add.s32 	%r77, %r279, 3840;
	mul.wide.u32 	%rd45, %r77, 8;
	add.s64 	%rd46, %rd2, %rd45;
	ld.global.f64 	%fd103, [%rd46];
	setp.lt.f64 	%p40, %fd102, %fd103;
	selp.f64 	%fd307, %fd103, %fd102, %p40;
	add.s32 	%r280, %r280, 4096;
	add.s32 	%r279, %r279, 4096;
	add.s32 	%r278, %r278, 16;
	setp.ne.s32 	%p41, %r278, 0;
	@%p41 bra 	$L__BB8_35;
	add.s32 	%r282, %r280, -2048;
$L__BB8_37:
	setp.eq.s32 	%p42, %r27, 0;
	@%p42 bra 	$L__BB8_46;
	and.b32  	%r39, %r26, 7;
	setp.lt.u32 	%p43, %r27, 8;
	@%p43 bra 	$L__BB8_40;
	add.s32 	%r78, %r282, %r277;
	mul.wide.u32 	%rd47, %r78, 8;
	add.s64 	%rd48, %rd2, %rd47;
	ld.global.f64 	%fd105, [%rd48];
	setp.lt.f64 	%p44, %fd307, %fd105;
	selp.f64 	%fd106, %fd105, %fd307, %p44;
	add.s32 	%r79, %r78, 256;
	mul.wide.u32 	%rd49, %r79, 8;
	add.s64 	%rd50, %rd2, %rd49;
	ld.global.f64 	%fd107, [%rd50];
	setp.lt.f64 	%p45, %fd106, %fd107;
	selp.f64 	%fd108, %fd107, %fd106, %p45;
	add.s32 	%r80, %r78, 512;
	mul.wide.u32 	%rd51, %r80, 8;
	add.s64 	%rd52, %rd2, %rd51;
	ld.global.f64 	%fd109, [%rd52];
	setp.lt.f64 	%p46, %fd108, %fd109;
	selp.f64 	%fd110, %fd109, %fd108, %p46;
	add.s32 	%r81, %r78, 768;
	mul.wide.u32 	%rd53, %r81, 8;
	add.s64 	%rd54, %rd2, %rd53;
	ld.global.f64 	%fd111, [%rd54];
	setp.lt.f64 	%p47, %fd110, %fd111;
	selp.f64 	%fd112, %fd111, %fd110, %p47;
	add.s32 	%r82, %r78, 1024;
	mul.wide.u32 	%rd55, %r82, 8;
	add.s64 	%rd56, %rd2, %rd55;
	ld.global.f64 	%fd113, [%rd56];
	setp.lt.f64 	%p48, %fd112, %fd113;
	selp.f64 	%fd114, %fd113, %fd112, %p48;
	add.s32 	%r83, %r78, 1280;
	mul.wide.u32 	%rd57, %r83, 8;
	add.s64 	%rd58, %rd2, %rd57;
	ld.global.f64 	%fd115, [%rd58];
	setp.lt.f64 	%p49, %fd114, %fd115;
	selp.f64 	%fd116, %fd115, %fd114, %p49;
	add.s32 	%r84, %r78, 1536;
	mul.wide.u32 	%rd59, %r84, 8;
	add.s64 	%rd60, %rd2, %rd59;
	ld.global.f64 	%fd117, [%rd60];
	setp.lt.f64 	%p50, %fd116, %fd117;
	selp.f64 	%fd118, %fd117, %fd116, %p50;
	add.s32 	%r85, %r78, 1792;
	mul.wide.u32 	%rd61, %r85, 8;
	add.s64 	%rd62, %rd2, %rd61;
	ld.global.f64 	%fd119, [%rd62];
	setp.lt.f64 	%p51, %fd118, %fd119;
	selp.f64 	%fd307, %fd119, %fd118, %p51;
	add.s32 	%r282, %r282, 2048;
$L__BB8_40:
	setp.eq.s32 	%p52, %r39, 0;
	@%p52 bra 	$L__BB8_46;
	and.b32  	%r42, %r26, 3;
	setp.lt.u32 	%p53, %r39, 4;
	@%p53 bra 	$L__BB8_43;
	add.s32 	%r86, %r282, %r277;
	mul.wide.u32 	%rd63, %r86, 8;
	add.s64 	%rd64, %rd2, %rd63;
	ld.global.f64 	%fd121, [%rd64];
	setp.lt.f64 	%p54, %fd307, %fd121;
	selp.f64 	%fd122, %fd121, %fd307, %p54;
	add.s32 	%r87, %r86, 256;
	mul.wide.u32 	%rd65, %r87, 8;
	add.s64 	%rd66, %rd2, %rd65;
	ld.global.f64 	%fd123, [%rd66];
	setp.lt.f64 	%p55, %fd122, %fd123;
	selp.f64 	%fd124, %fd123, %fd122, %p55;
	add.s32 	%r88, %r86, 512;
	mul.wide.u32 	%rd67, %r88, 8;
	add.s64 	%rd68, %rd2, %rd67;
	ld.global.f64 	%fd125, [%rd68];
	setp.lt.f64 	%p56, %fd124, %fd125;
	selp.f64 	%fd126, %fd125, %fd124, %p56;
	add.s32 	%r89, %r86, 768;
	mul.wide.u32 	%rd69, %r89, 8;
	add.s64 	%rd70, %rd2, %rd69;
	ld.global.f64 	%fd127, [%rd70];
	setp.lt.f64 	%p57, %fd126, %fd127;
	selp.f64 	%fd307, %fd127, %fd126, %p57;
	add.s32 	%r282, %r282, 1024;
$L__BB8_43:
	setp.eq.s32 	%p58, %r42, 0;
	@%p58 bra 	$L__BB8_46;
	add.s32 	%r285, %r282, %r277;
	neg.s32 	%r284, %r42;
$L__BB8_45:
	.pragma "nounroll";
	mul.wide.u32 	%rd71, %r285, 8;
	add.s64 	%rd72, %rd2, %rd71;
	ld.global.f64 	%fd128, [%rd72];
	setp.lt.f64 	%p59, %fd307, %fd128;
	selp.f64 	%fd307, %fd128, %fd307, %p59;
	add.s32 	%r285, %r285, 256;
	add.s32 	%r284, %r284, 1;
	setp.ne.s32 	%p60, %r284, 0;
	@%p60 bra 	$L__BB8_45;
$L__BB8_46:
	// begin inline asm
	mov.u32 %r90, %laneid;
	// end inline asm
	mov.b64 	%rd73, %fd307;
	mov.b64 	{%r92, %r97}, %rd73;
	mov.b32 	%r98, 1;
	mov.b32 	%r139, 31;
	mov.b32 	%r140, -1;
	// begin inline asm
	shfl.sync.down.b32 %r91, %r92, %r98, %r139, %r140;
	// end inline asm
	// begin inline asm
	shfl.sync.down.b32 %r96, %r97, %r98, %r139, %r140;
	// end inline asm
	mov.b64 	%rd74, {%r91, %r96};
	mov.b64 	%fd129, %rd74;
	setp.gt.s32 	%p61, %r90, 30;
	setp.lt.f64 	%p62, %fd307, %fd129;
	selp.f64 	%fd130, %fd129, %fd307, %p62;
	selp.f64 	%fd131, %fd307, %fd130, %p61;
	mov.b64 	%rd75, %fd131;
	mov.b64 	{%r102, %r107}, %rd75;
	mov.b32 	%r108, 2;
	// begin inline asm
	shfl.sync.down.b32 %r101, %r102, %r108, %r139, %r140;
	// end inline asm
	// begin inline asm
	shfl.sync.down.b32 %r106, %r107, %r108, %r139, %r140;
	// end inline asm
	mov.b64 	%rd76, {%r101, %r106};
	mov.b64 	%fd132, %rd76;
	setp.gt.s32 	%p63, %r90, 29;
	setp.lt.f64 	%p64, %fd131, %fd132;
	selp.f64 	%fd133, %fd132, %fd131, %p64;
	selp.f64 	%fd134, %fd131, %fd133, %p63;
	mov.b64 	%rd77, %fd134;
	mov.b64 	{%r112, %r117}, %rd77;
	mov.b32 	%r118, 4;
	// begin inline asm
	shfl.sync.down.b32 %r111, %r112, %r118, %r139, %r140;
	// end inline asm
	// begin inline asm
	shfl.sync.down.b32 %r116, %r117, %r118, %r139, %r140;
	// end inline asm
	mov.b64 	%rd78, {%r111, %r116};
	mov.b64 	%fd135, %rd78;
	setp.gt.s32 	%p65, %r90, 27;
	setp.lt.f64 	%p66, %fd134, %fd135;
	selp.f64 	%fd136, %fd135, %fd134, %p66;
	selp.f64 	%fd137, %fd134, %fd136, %p65;
	mov.b64 	%rd79, %fd137;
	mov.b64 	{%r122, %r127}, %rd79;
	mov.b32 	%r128, 8;
	// begin inline asm
	shfl.sync.down.b32 %r121, %r122, %r128, %r139, %r140;
	// end inline asm
	// begin inline asm
	shfl.sync.down.b32 %r126, %r127, %r128, %r139, %r140;
	// end inline asm
	mov.b64 	%rd80, {%r121, %r126};
	mov.b64 	%fd138, %rd80;
	setp.gt.s32 	%p67, %r90, 23;
	setp.lt.f64 	%p68, %fd137, %fd138;
	selp.f64 	%fd139, %fd138, %fd137, %p68;
	selp.f64 	%fd140, %fd137, %fd139, %p67;
	mov.b64 	%rd81, %fd140;
	mov.b64 	{%r132, %r137}, %rd81;
	mov.b32 	%r138, 16;
	// begin inline asm
	shfl.sync.down.b32 %r131, %r132, %r138, %r139, %r140;
	// end inline asm
	// begin inline asm
	shfl.sync.down.b32 %r136, %r137, %r138, %r139, %r140;
	// end inline asm
	mov.b64 	%rd82, {%r131, %r136};
	mov.b64 	%fd141, %rd82;
	setp.gt.s32 	%p69, %r90, 15;
	setp.lt.f64 	%p70, %fd140, %fd141;
	selp.f64 	%fd38, %fd141, %fd140, %p70;
	selp.f64 	%fd308, %fd140, %fd38, %p69;
	setp.ne.s32 	%p71, %r90, 0;
	@%p71 bra 	$L__BB8_48;
	shr.u32 	%r141, %r21, 2;
	and.b32  	%r142, %r141, 248;
	mov.u32 	%r143, _ZZN3cub18CUB_300001_SM_10006detail6reduce28DeviceReduceSingleTileKernelINS2_10policy_hubIdjN4cuda3__47maximumIdEEE10Policy1000EN6thrust24THRUST_300001_SM_1000_NS6detail15normal_iteratorINSC_10device_ptrIdEEEEPdjS8_ddNS5_3std3__410__identityEEEvT0_T1_T2_T3_T4_T6_E12temp_storage;
	add.s32 	%r144, %r143, %r142;
	st.shared.f64 	[%r144+8], %fd38;
$L__BB8_48:
	bar.sync 	0;
	setp.ne.s32 	%p72, %r21, 0;
	@%p72 bra 	$L__BB8_50;
	ld.shared.f64 	%fd142, [_ZZN3cub18CUB_300001_SM_10006detail6reduce28DeviceReduceSingleTileKernelINS2_10policy_hubIdjN4cuda3__47maximumIdEEE10Policy1000EN6thrust24THRUST_300001_SM_1000_NS6detail15normal_iteratorINSC_10device_ptrIdEEEEPdjS8_ddNS5_3std3__410__identityEEEvT0_T1_T2_T3_T4_T6_E12temp_storage+16];
	setp.lt.f64 	%p73, %fd308, %fd142;
	selp.f64 	%fd143, %fd142, %fd308, %p73;
	ld.shared.f64 	%fd144, [_ZZN3cub18CUB_300001_SM_10006detail6reduce28DeviceReduceSingleTileKernelINS2_10policy_hubIdjN4cuda3__47maximumIdEEE10Policy1000EN6thrust24THRUST_300001_SM_1000_NS6detail15normal_iteratorINSC_10device_ptrIdEEEEPdjS8_ddNS5_3std3__410__identityEEEvT0_T1_T2_T3_T4_T6_E12temp_storage+24];
	setp.lt.f64 	%p74, %fd143, %fd144;
	selp.f64 	%fd145, %fd144, %fd143, %p74;
	ld.shared.f64 	%fd146, [_ZZN3cub18CUB_300001_SM_10006detail6reduce28DeviceReduceSingleTileKernelINS2_10policy_hubIdjN4cuda3__47maximumIdEEE10Policy1000EN6thrust24THRUST_300001_SM_1000_NS6detail15normal_iteratorINSC_10device_ptrIdEEEEPdjS8_ddNS5_3std3__410__identityEEEvT0_T1_T2_T3_T4_T6_E12temp_storage+32];
	setp.lt.f64 	%p75, %fd145, %fd146;
	selp.f64 	%fd147, %fd146, %fd145, %p75;
	ld.shared.f64 	%fd148, [_ZZN3cub18CUB_300001_SM_10006detail6reduce28DeviceReduceSingleTileKernelINS2_10policy_hubIdjN4cuda3__47maximumIdEEE10Policy1000EN6thrust24THRUST_300001_SM_1000_NS6detail15normal_iteratorINSC_10device_ptrIdEEEEPdjS8_ddNS5_3std3__410__identityEEEvT0_T1_T2_T3_T4_T6_E12temp_storage+40];
	setp.lt.f64 	%p76, %fd147, %fd148;
	selp.f64 	%fd149, %fd148, %fd147, %p76;
	ld.shared.f64 	%fd150, [_ZZN3cub18CUB_300001_SM_10006detail6reduce28DeviceReduceSingleTileKernelINS2_10policy_hubIdjN4cuda3__47maximumIdEEE10Policy1000EN6thrust24THRUST_300001_SM_1000_NS6detail15normal_iteratorINSC_10device_ptrIdEEEEPdjS8_ddNS5_3std3__410__identityEEEvT0_T1_T2_T3_T4_T6_E12temp_storage+48];
	setp.lt.f64 	%p77, %fd149, %fd150;
	selp.f64 	%fd151, %fd150, %fd149, %p77;
	ld.shared.f64 	%fd152, [_ZZN3cub18CUB_300001_SM_10006detail6reduce28DeviceReduceSingleTileKernelINS2_10policy_hubIdjN4cuda3__47maximumIdEEE10Policy1000EN6thrust24THRUST_300001_SM_1000_NS6detail15normal_iteratorINSC_10device_ptrIdEEEEPdjS8_ddNS5_3std3__410__identityEEEvT0_T1_T2_T3_T4_T6_E12temp_storage+56];
	setp.lt.f64 	%p78, %fd151, %fd152;
	selp.f64 	%fd153, %fd152, %fd151, %p78;
	ld.shared.f64 	%fd154, [_ZZN3cub18CUB_300001_SM_10006detail6reduce28DeviceReduceSingleTileKernelINS2_10policy_hubIdjN4cuda3__47maximumIdEEE10Policy1000EN6thrust24THRUST_300001_SM_1000_NS6detail15normal_iteratorINSC_10device_ptrIdEEEEPdjS8_ddNS5_3std3__410__identityEEEvT0_T1_T2_T3_T4_T6_E12temp_storage+64];
	setp.lt.f64 	%p79, %fd153, %fd154;
	selp.f64 	%fd308, %fd154, %fd153, %p79;
$L__BB8_50:
	mov.u32 	%r267, %tid.x;
	setp.ne.s32 	%p166, %r267, 0;
	@%p166 bra 	$L__BB8_52;
	setp.lt.f64 	%p167, %fd42, %fd308;
	selp.f64 	%fd286, %fd308, %fd42, %p167;
	st.global.f64 	[%rd1], %fd286;
$L__BB8_52:
	ret;

}
	// .globl	_ZN3cub18CUB_300001_SM_10006detail6reduce18DeviceReduceKernelINS2_10policy_hubIdjN4cuda3__47maximumIdEEE10Policy1000EN6thrust24THRUST_300001_SM_1000_NS6detail15normal_iteratorINSC_10device_ptrIdEEEEjS8_dNS5_3std3__410__identityEEEvT0_PT3_T1_NS0_13GridEvenShareISO_EET2_T4_
.visible .entry _ZN3cub18CUB_300001_SM_10006detail6reduce18DeviceReduceKernelINS2_10policy_hubIdjN4cuda3__47maximumIdEEE10Policy1000EN6thrust24THRUST_300001_SM_1000_NS6detail15normal_iteratorINSC_10device_ptrIdEEEEjS8_dNS5_3std3__410__identityEEEvT0_PT3_T1_NS0_13GridEvenShareISO_EET2_T4_(
	.param .align 8 .b8 _ZN3cub18CUB_300001_SM_10006detail6reduce18DeviceReduceKernelINS2_10policy_hubIdjN4cuda3__47maximumIdEEE10Policy1000EN6thrust24THRUST_300001_SM_1000_NS6detail15normal_iteratorINSC_10device_ptrIdEEEEjS8_dNS5_3std3__410__identityEEEvT0_PT3_T1_NS0_13GridEvenShareISO_EET2_T4__param_0[8],
	.param .u64 .ptr .align 1 _ZN3cub18CUB_300001_SM_10006detail6reduce18DeviceReduceKernelINS2_10policy_hubIdjN4cuda3__47maximumIdEEE10Policy1000EN6thrust24THRUST_300001_SM_1000_NS6detail15normal_iteratorINSC_10device_ptrIdEEEEjS8_dNS5_3std3__410__identityEEEvT0_PT3_T1_NS0_13GridEvenShareISO_EET2_T4__param_1,
	.param .u32 _ZN3cub18CUB_300001_SM_10006detail6reduce18DeviceReduceKernelINS2_10policy_hubIdjN4cuda3__47maximumIdEEE10Policy1000EN6thrust24THRUST_300001_SM_1000_NS6detail15normal_iteratorINSC_10device_ptrIdEEEEjS8_dNS5_3std3__410__identityEEEvT0_PT3_T1_NS0_13GridEvenShareISO_EET2_T4__param_2,
	.param .align 4 .b8 _ZN3cub18CUB_300001_SM_10006detail6reduce18DeviceReduceKernelINS2_10policy_hubIdjN4cuda3__47maximumIdEEE10Policy1000EN6thrust24THRUST_300001_SM_1000_NS6detail15normal_iteratorINSC_10device_ptrIdEEEEjS8_dNS5_3std3__410__identityEEEvT0_PT3_T1_NS0_13GridEvenShareISO_EET2_T4__param_3[40],
	.param .align 1 .b8 _ZN3cub18CUB_300001_SM_10006detail6reduce18DeviceReduceKernelINS2_10policy_hubIdjN4cuda3__47maximumIdEEE10Policy1000EN6thrust24THRUST_300001_SM_1000_NS6detail15normal_iteratorINSC_10device_ptrIdEEEEjS8_dNS5_3std3__410__identityEEEvT0_PT3_T1_NS0_13GridEvenShareISO_EET2_T4__param_4[1],
	.param .align 1 .b8 _ZN3cub18CUB_300001_SM_10006detail6reduce18DeviceReduceKernelINS2_10policy_hubIdjN4cuda3__47maximumIdEEE10Policy1000EN6thrust24THRUST_300001_SM_1000_NS6detail15normal_iteratorINSC_10device_ptrIdEEEEjS8_dNS5_3std3__410__identityEEEvT0_PT3_T1_NS0_13GridEvenShareISO_EET2_T4__param_5[1]
)
.maxntid 256
{
	.reg .pred 	%p<166>;
	.reg .b16 	%rs<4>;
	.reg .b32 	%r<354>;
	.reg .b64 	%rd<160>;
	.reg .b64 	%fd<305>;
	// demoted variable
	.shared .align 8 .b8 _ZZN3cub18CUB_300001_SM_10006detail6reduce18DeviceReduceKernelINS2_10policy_hubIdjN4cuda3__47maximumIdEEE10Policy1000EN6thrust24THRUST_300001_SM_1000_NS6detail15normal_iteratorINSC_10device_ptrIdEEEEjS8_dNS5_3std3__410__identityEEEvT0_PT3_T1_NS0_13GridEvenShareISO_EET2_T4_E12temp_storage[80];
	ld.param.u32 	%r1, [_ZN3cub18CUB_300001_SM_10006detail6reduce18DeviceReduceKernelINS2_10policy_hubIdjN4cuda3__47maximumIdEEE10Policy1000EN6thrust24THRUST_300001_SM_1000_NS6detail15normal_iteratorINSC_10device_ptrIdEEEEjS8_dNS5_3std3__410__identityEEEvT0_PT3_T1_NS0_13GridEvenShareISO_EET2_T4__param_3+20];
	ld.param.u32 	%r2, [_ZN3cub18CUB_300001_SM_10006detail6reduce18DeviceReduceKernelINS2_10policy_hubIdjN4cuda3__47maximumIdEEE10Policy1000EN6thrust24THRUST_300001_SM_1000_NS6detail15normal_iteratorINSC_10device_ptrIdEEEEjS8_dNS5_3std3__410__identityEEEvT0_PT3_T1_NS0_13GridEvenShareISO_EET2_T4__param_3+24];
	ld.param.u64 	%rd3, [_ZN3cub18CUB_300001_SM_10006detail6reduce18DeviceReduceKernelINS2_10policy_hubIdjN4cuda3__47maximumIdEEE10Policy1000EN6thrust24THRUST_300001_SM_1000_NS6detail15normal_iteratorINSC_10device_ptrIdEEEEjS8_dNS5_3std3__410__identityEEEvT0_PT3_T1_NS0_13GridEvenShareISO_EET2_T4__param_0];
	cvta.to.global.u64 	%rd1, %rd3;
	mov.u32 	%r3, %ctaid.x;
	shl.b32 	%r4, %r2, 11;
	shl.b32 	%r345, %r3, 11;
	sub.s32 	%r6, %r1, %r345;
	setp.gt.u32 	%p1, %r6, 2047;
	@%p1 bra 	$L__BB9_26;
	mov.u32 	%r7, %tid.x;
	setp.ge.u32 	%p79, %r7, %r6;
	mov.f64 	%fd293, 0d0000000000000000;
	mov.u32 	%r336, %r7;
	@%p79 bra 	$L__BB9_3;
	add.s32 	%r180, %r345, %r7;
	mul.wide.u32 	%rd76, %r180, 8;
	add.s64 	%rd77, %rd1, %rd76;
	ld.global.f64 	%fd293, [%rd77];
	add.s32 	%r336, %r7, 256;
$L__BB9_3:
	setp.ge.u32 	%p80, %r336, %r6;
	@%p80 bra 	$L__BB9_17;
	not.b32 	%r181, %r336;
	add.s32 	%r182, %r1, %r181;
	sub.s32 	%r183, %r182, %r345;
	shr.u32 	%r184, %r183, 8;
	add.s32 	%r10, %r184, 1;
	and.b32  	%r11, %r10, 15;
	setp.lt.u32 	%p81, %r183, 3840;
	@%p81 bra 	$L__BB9_8;
	or.b32  	%r335, %r336, 2048;
	add.s32 	%r334, %r336, %r345;
	and.b32  	%r185, %r10, 33554416;
	neg.s32 	%r333, %r185;
$L__BB9_6:
	.pragma "nounroll";
	mul.wide.u32 	%rd78, %r334, 8;
	add.s64 	%rd79, %rd1, %rd78;
	ld.global.f64 	%fd155, [%rd79];
	setp.lt.f64 	%p82, %fd293, %fd155;
	selp.f64 	%fd156, %fd155, %fd293, %p82;
	add.s32 	%r186, %r334, 256;
	mul.wide.u32 	%rd80, %r186, 8;
	add.s64 	%rd81, %rd1, %rd80;
	ld.global.f64 	%fd157, [%rd81];
	setp.lt.f64 	%p83, %fd156, %fd157;
	selp.f64 	%fd158, %fd157, %fd156, %p83;
	add.s32 	%r187, %r334, 512;
	mul.wide.u32 	%rd82, %r187, 8;
	add.s64 	%rd83, %rd1, %rd82;
	ld.global.f64 	%fd159, [%rd83];
	setp.lt.f64 	%p84, %fd158, %fd159;
	selp.f64 	%fd160, %fd159, %fd158, %p84;
	add.s32 	%r188, %r334, 768;
	mul.wide.u32 	%rd84, %r188, 8;
	add.s64 	%rd85, %rd1, %rd84;
	ld.global.f64 	%fd161, [%rd85];
	setp.lt.f64 	%p85, %fd160, %fd161;
	selp.f64 	%fd162, %fd161, %fd160, %p85;
	add.s32 	%r189, %r334, 1024;
	mul.wide.u32 	%rd86, %r189, 8;
	add.s64 	%rd87, %rd1, %rd86;
	ld.global.f64 	%fd163, [%rd87];
	setp.lt.f64 	%p86, %fd162, %fd163;
	selp.f64 	%fd164, %fd163, %fd162, %p86;
	add.s32 	%r190, %r334, 1280;
	mul.wide.u32 	%rd88, %r190, 8;
	add.s64 	%rd89, %rd1, %rd88;
	ld.global.f64 	%fd165, [%rd89];
	setp.lt.f64 	%p87, %fd164, %fd165;
	selp.f64 	%fd166, %fd165, %fd164, %p87;
	add.s32 	%r191, %r334, 1536;
	mul.wide.u32 	%rd90, %r191, 8;
	add.s64 	%rd91, %rd1, %rd90;
	ld.global.f64 	%fd167, [%rd91];
	setp.lt.f64 	%p88, %fd166, %fd167;
	selp.f64 	%fd168, %fd167, %fd166, %p88;
	add.s32 	%r192, %r334, 1792;
	mul.wide.u32 	%rd92, %r192, 8;
	add.s64 	%rd93, %rd1, %rd92;
	ld.global.f64 	%fd169, [%rd93];
	setp.lt.f64 	%p89, %fd168, %fd169;
	selp.f64 	%fd170, %fd169, %fd168, %p89;
	add.s32 	%r193, %r334, 2048;
	mul.wide.u32 	%rd94, %r193, 8;
	add.s64 	%rd95, %rd1, %rd94;
	ld.global.f64 	%fd171, [%rd95];
	setp.lt.f64 	%p90, %fd170, %fd171;
	selp.f64 	%fd172, %fd171, %fd170, %p90;
	add.s32 	%r194, %r334, 2304;
	mul.wide.u32 	%rd96, %r194, 8;
	add.s64 	%rd97, %rd1, %rd96;
	ld.global.f64 	%fd173, [%rd97];
	setp.lt.f64 	%p91, %fd172, %fd173;
	selp.f64 	%fd174, %fd173, %fd172, %p91;
	add.s32 	%r195, %r334, 2560;
	mul.wide.u32 	%rd98, %r195, 8;
	add.s64 	%rd99, %rd1, %rd98;
	ld.global.f64 	%fd175, [%rd99];
	setp.lt.f64 	%p92, %fd174, %fd175;
	selp.f64 	%fd176, %fd175, %fd174, %p92;
	add.s32 	%r196, %r334, 2816;
	mul.wide.u32 	%rd100, %r196, 8;
	add.s64 	%rd101, %rd1, %rd100;
	ld.global.f64 	%fd177, [%rd101];
	setp.lt.f64 	%p93, %fd176, %fd177;
	selp.f64 	%fd178, %fd177, %fd176, %p93;
	add.s32 	%r197, %r334, 3072;
	mul.wide.u32 	%rd102, %r197, 8;
	add.s64 	%rd103, %rd1, %rd102;
	ld.global.f64 	%fd179, [%rd103];
	setp.lt.f64 	%p94, %fd178, %fd179;
	selp.f64 	%fd180, %fd179, %fd178, %p94;
	add.s32 	%r198, %r334, 3328;
	mul.wide.u32 	%rd104, %r198, 8;
	add.s64 	%rd105, %rd1, %rd104;
	ld.global.f64 	%fd181, [%rd105];
	setp.lt.f64 	%p95, %fd180, %fd181;
	selp.f64 	%fd182, %fd181, %fd180, %p95;
	add.s32 	%r199, %r334, 3584;
	mul.wide.u32 	%rd106, %r199, 8;
	add.s64 	%rd107, %rd1, %rd106;
	ld.global.f64 	%fd183, [%rd107];
	setp.lt.f64 	%p96, %fd182, %fd183;
	selp.f64 	%fd184, %fd183, %fd182, %p96;
	add.s32 	%r200, %r334, 3840;
	mul.wide.u32 	%rd108, %r200, 8;
	add.s64 	%rd109, %rd1, %rd108;
	ld.global.f64 	%fd185, [%rd109];
	setp.lt.f64 	%p97, %fd184, %fd185;
	selp.f64 	%fd293, %fd185, %fd184, %p97;
	add.s32 	%r335, %r335, 4096;
	add.s32 	%r334, %r334, 4096;
	add.s32 	%r333, %r333, 16;
	setp.ne.s32 	%p98, %r333, 0;
	@%p98 bra 	$L__BB9_6;
	add.s32 	%r336, %r335, -2048;
$L__BB9_8:
	setp.eq.s32 	%p99, %r11, 0;
	@%p99 bra 	$L__BB9_17;
	and.b32  	%r23, %r10, 7;
	setp.lt.u32 	%p100, %r11, 8;
	@%p100 bra 	$L__BB9_11;
	add.s32 	%r201, %r345, %r336;
	mul.wide.u32 	%rd110, %r201, 8;
	add.s64 	%rd111, %rd1, %rd110;
	ld.global.f64 	%fd187, [%rd111];
	setp.lt.f64 	%p101, %fd293, %fd187;
	selp.f64 	%fd188, %fd187, %fd293, %p101;
	add.s32 	%r202, %r201, 256;
	mul.wide.u32 	%rd112, %r202, 8;
	add.s64 	%rd113, %rd1, %rd112;
	ld.global.f64 	%fd189, [%rd113];
	setp.lt.f64 	%p102, %fd188, %fd189;
	selp.f64 	%fd190, %fd189, %fd188, %p102;
	add.s32 	%r203, %r201, 512;
	mul.wide.u32 	%rd114, %r203, 8;
	add.s64 	%rd115, %rd1, %rd114;
	ld.global.f64 	%fd191, [%rd115];
	setp.lt.f64 	%p103, %fd190, %fd191;
	selp.f64 	%fd192, %fd191, %fd190, %p103;
	add.s32 	%r204, %r201, 768;
	mul.wide.u32 	%rd116, %r204, 8;
	add.s64 	%rd117, %rd1, %rd116;
	ld.global.f64 	%fd193, [%rd117];
	setp.lt.f64 	%p104, %fd192, %fd193;
	selp.f64 	%fd194, %fd193, %fd192, %p104;
	add.s32 	%r205, %r201, 1024;
	mul.wide.u32 	%rd118, %r205, 8;
	add.s64 	%rd119, %rd1, %rd118;
	ld.global.f64 	%fd195, [%rd119];
	setp.lt.f64 	%p105, %fd194, %fd195;
	selp.f64 	%fd196, %fd195, %fd194, %p105;
	add.s32 	%r206, %r201, 1280;
	mul.wide.u32 	%rd120, %r206, 8;
	add.s64 	%rd121, %rd1, %rd120;
	ld.global.f64 	%fd197, [%rd121];
	setp.lt.f64 	%p106, %fd196, %fd197;
	selp.f64 	%fd198, %fd197, %fd196, %p106;
	add.s32 	%r207, %r201, 1536;
	mul.wide.u32 	%rd122, %r207, 8;
	add.s64 	%rd123, %rd1, %rd122;
	ld.global.f64 	%fd199, [%rd123];
	setp.lt.f64 	%p107, %fd198, %fd199;
	selp.f64 	%fd200, %fd199, %fd198, %p107;
	add.s32 	%r208, %r201, 1792;
	mul.wide.u32 	%rd124, %r208, 8;
	add.s64 	%rd125, %rd1, %rd124;
	ld.global.f64 	%fd201, [%rd125];
	setp.lt.f64 	%p108, %fd200, %fd201;
	selp.f64 	%fd293, %fd201, %fd200, %p108;
	add.s32 	%r336, %r336, 2048;
$L__BB9_11:
	setp.eq.s32 	%p109, %r23, 0;
	@%p109 bra 	$L__BB9_17;
	and.b32  	%r26, %r10, 3;
	setp.lt.u32 	%p110, %r23, 4;
	@%p110 bra 	$L__BB9_14;
	add.s32 	%r209, %r345, %r336;
	mul.wide.u32 	%rd126, %r209, 8;
	add.s64 	%rd127, %rd1, %rd126;
	ld.global.f64 	%fd203, [%rd127];
	setp.lt.f64 	%p111, %fd293, %fd203;
	selp.f64 	%fd204, %fd203, %fd293, %p111;
	add.s32 	%r210, %r209, 256;
	mul.wide.u32 	%rd128, %r210, 8;
	add.s64 	%rd129, %rd1, %rd128;
	ld.global.f64 	%fd205, [%rd129];
	setp.lt.f64 	%p112, %fd204, %fd205;
	selp.f64 	%fd206, %fd205, %fd204, %p112;
	add.s32 	%r211, %r209, 512;
	mul.wide.u32 	%rd130, %r211, 8;
	add.s64 	%rd131, %rd1, %rd130;
	ld.global.f64 	%fd207, [%rd131];
	setp.lt.f64 	%p113, %fd206, %fd207;
	selp.f64 	%fd208, %fd207, %fd206, %p113;
	add.s32 	%r212, %r209, 768;
	mul.wide.u32 	%rd132, %r212, 8;
	add.s64 	%rd133, %rd1, %rd132;
	ld.global.f64 	%fd209, [%rd133];
	setp.lt.f64 	%p114, %fd208, %fd209;
	selp.f64 	%fd293, %fd209, %fd208, %p114;
	add.s32 	%r336, %r336, 1024;
$L__BB9_14:
	setp.eq.s32 	%p115, %r26, 0;
	@%p115 bra 	$L__BB9_17;
	add.s32 	%r340, %r336, %r345;
	neg.s32 	%r339, %r26;
$L__BB9_16:
	.pragma "nounroll";
	mul.wide.u32 	%rd134, %r340, 8;
	add.s64 	%rd135, %rd1, %rd134;
	ld.global.f64 	%fd210, [%rd135];
	setp.lt.f64 	%p116, %fd293, %fd210;
	selp.f64 	%fd293, %fd210, %fd293, %p116;
	add.s32 	%r340, %r340, 256;
	add.s32 	%r339, %r339, 1;
	setp.ne.s32 	%p117, %r339, 0;
	@%p117 bra 	$L__BB9_16;
$L__BB9_17:
	setp.lt.u32 	%p118, %r6, 256;
	@%p118 bra 	$L__BB9_22;
	// begin inline asm
	mov.u32 %r276, %laneid;
	// end inline asm
	mov.b64 	%rd146, %fd293;
	mov.b64 	{%r278, %r283}, %rd146;
	mov.b32 	%r284, 1;
	mov.b32 	%r325, 31;
	mov.b32 	%r326, -1;
	// begin inline asm
	shfl.sync.down.b32 %r277, %r278, %r284, %r325, %r326;
	// end inline asm
	// begin inline asm
	shfl.sync.down.b32 %r282, %r283, %r284, %r325, %r326;
	// end inline asm
	mov.b64 	%rd147, {%r277, %r282};
	mov.b64 	%fd258, %rd147;
	setp.gt.s32 	%p146, %r276, 30;
	setp.lt.f64 	%p147, %fd293, %fd258;
	selp.f64 	%fd259, %fd258, %fd293, %p147;
	selp.f64 	%fd260, %fd293, %fd259, %p146;
	mov.b64 	%rd148, %fd260;
	mov.b64 	{%r288, %r293}, %rd148;
	mov.b32 	%r294, 2;
	// begin inline asm
	shfl.sync.down.b32 %r287, %r288, %r294, %r325, %r326;
	// end inline asm
	// begin inline asm
	shfl.sync.down.b32 %r292, %r293, %r294, %r325, %r326;
	// end inline asm
	mov.b64 	%rd149, {%r287, %r292};
	mov.b64 	%fd261, %rd149;
	setp.gt.s32 	%p148, %r276, 29;
	setp.lt.f64 	%p149, %fd260, %fd261;
	selp.f64 	%fd262, %fd261, %fd260, %p149;
	selp.f64 	%fd263, %fd260, %fd262, %p148;
	mov.b64 	%rd150, %fd263;
	mov.b64 	{%r298, %r303}, %rd150;
	mov.b32 	%r304, 4;
	// begin inline asm
	shfl.sync.down.b32 %r297, %r298, %r304, %r325, %r326;
	// end inline asm
	// begin inline asm
	shfl.sync.down.b32 %r302, %r303, %r304, %r325, %r326;
	// end inline asm
	mov.b64 	%rd151, {%r297, %r302};
	mov.b64 	%fd264, %rd151;
	setp.gt.s32 	%p150, %r276, 27;
	setp.lt.f64 	%p151, %fd263, %fd264;
	selp.f64 	%fd265, %fd264, %fd263, %p151;
	selp.f64 	%fd266, %fd263, %fd265, %p150;
	mov.b64 	%rd152, %fd266;
	mov.b64 	{%r308, %r313}, %rd152;
	mov.b32 	%r314, 8;
	// begin inline asm
	shfl.sync.down.b32 %r307, %r308, %r314, %r325, %r326;
	// end inline asm
	// begin inline asm
	shfl.sync.down.b32 %r312, %r313, %r314, %r325, %r326;
	// end inline asm
	mov.b64 	%rd153, {%r307, %r312};
	mov.b64 	%fd267, %rd153;
	setp.gt.s32 	%p152, %r276, 23;
	setp.lt.f64 	%p153, %fd266, %fd267;
	selp.f64 	%fd268, %fd267, %fd266, %p153;
	selp.f64 	%fd269, %fd266, %fd268, %p152;
	mov.b64 	%rd154, %fd269;
	mov.b64 	{%r318, %r323}, %rd154;
	mov.b32 	%r324, 16;
	// begin inline asm
	shfl.sync.down.b32 %r317, %r318, %r324, %r325, %r326;
	// end inline asm
	// begin inline asm
	shfl.sync.down.b32 %r322, %r323, %r324, %r325, %r326;
	// end inline asm
	mov.b64 	%rd155, {%r317, %r322};
	mov.b64 	%fd270, %rd155;
	setp.gt.s32 	%p154, %r276, 15;
	setp.lt.f64 	%p155, %fd269, %fd270;
	selp.f64 	%fd16, %fd270, %fd269, %p155;
	selp.f64 	%fd304, %fd269, %fd16, %p154;
	setp.ne.s32 	%p156, %r276, 0;
	@%p156 bra 	$L__BB9_20;
	shr.u32 	%r327, %r7, 2;
	and.b32  	%r328, %r327, 248;
	mov.u32 	%r329, _ZZN3cub18CUB_300001_SM_10006detail6reduce18DeviceReduceKernelINS2_10policy_hubIdjN4cuda3__47maximumIdEEE10Policy1000EN6thrust24THRUST_300001_SM_1000_NS6detail15normal_iteratorINSC_10device_ptrIdEEEEjS8_dNS5_3std3__410__identityEEEvT0_PT3_T1_NS0_13GridEvenShareISO_EET2_T4_E12temp_storage;
	add.s32 	%r330, %r329, %r328;
	st.shared.f64 	[%r330+8], %fd16;
$L__BB9_20:
	bar.sync 	0;
	setp.ne.s32 	%p157, %r7, 0;
	@%p157 bra 	$L__BB9_48;
	ld.shared.f64 	%fd271, [_ZZN3cub18CUB_300001_SM_10006detail6reduce18DeviceReduceKernelINS2_10policy_hubIdjN4cuda3__47maximumIdEEE10Policy1000EN6thrust24THRUST_300001_SM_1000_NS6detail15normal_iteratorINSC_10device_ptrIdEEEEjS8_dNS5_3std3__410__identityEEEvT0_PT3_T1_NS0_13GridEvenShareISO_EET2_T4_E12temp_storage+16];
	setp.lt.f64 	%p158, %fd304, %fd271;
	selp.f64 	%fd272, %fd271, %fd304, %p158;
	ld.shared.f64 	%fd273, [_ZZN3cub18CUB_300001_SM_10006detail6reduce18DeviceReduceKernelINS2_10policy_hubIdjN4cuda3__47maximumIdEEE10Policy1000EN6thrust24THRUST_300001_SM_1000_NS6detail15normal_iteratorINSC_10device_ptrIdEEEEjS8_dNS5_3std3__410__identityEEEvT0_PT3_T1_NS0_13GridEvenShareISO_EET2_T4_E12temp_storage+24];
	setp.lt.f64 	%p159, %fd272, %fd273;
	selp.f64 	%fd274, %fd273, %fd272, %p159;
	ld.shared.f64 	%fd275, [_ZZN3cub18CUB_300001_SM_10006detail6reduce18DeviceReduceKernelINS2_10policy_hubIdjN4cuda3__47maximumIdEEE10Policy1000EN6thrust24THRUST_300001_SM_1000_NS6detail15normal_iteratorINSC_10device_ptrIdEEEEjS8_dNS5_3std3__410__identityEEEvT0_PT3_T1_NS0_13GridEvenShareISO_EET2_T4_E12temp_storage+32];
	setp.lt.f64 	%p160, %fd274, %fd275;
	selp.f64 	%fd276, %fd275, %fd274, %p160;
	ld.shared.f64 	%fd277, [_ZZN3cub18CUB_300001_SM_10006detail6reduce18DeviceReduceKernelINS2_10policy_hubIdjN4cuda3__47maximumIdEEE10Policy1000EN6thrust24THRUST_300001_SM_1000_NS6detail15normal_iteratorINSC_10device_ptrIdEEEEjS8_dNS5_3std3__410__identityEEEvT0_PT3_T1_NS0_13GridEvenShareISO_EET2_T4_E12temp_storage+40];
	setp.lt.f64 	%p161, %fd276, %fd277;
	selp.f64 	%fd278, %fd277, %fd276, %p161;
	ld.shared.f64 	%fd279, [_ZZN3cub18CUB_300001_SM_10006detail6reduce18DeviceReduceKernelINS2_10policy_hubIdjN4cuda3__47maximumIdEEE10Policy1000EN6thrust24THRUST_300001_SM_1000_NS6detail15normal_iteratorINSC_10device_ptrIdEEEEjS8_dNS5_3std3__410__identityEEEvT0_PT3_T1_NS0_13GridEvenShareISO_EET2_T4_E12temp_storage+48];
	setp.lt.f64 	%p162, %fd278, %fd279;
	selp.f64 	%fd280, %fd279, %fd278, %p162;
	ld.shared.f64 	%fd281, [_ZZN3cub18CUB_300001_SM_10006detail6reduce18DeviceReduceKernelINS2_10policy_hubIdjN4cuda3__47maximumIdEEE10Policy1000EN6thrust24THRUST_300001_SM_1000_NS6detail15normal_iteratorINSC_10device_ptrIdEEEEjS8_dNS5_3std3__410__identityEEEvT0_PT3_T1_NS0_13GridEvenShareISO_EET2_T4_E12temp_storage+56];
	setp.lt.f64 	%p163, %fd280, %fd281;
	selp.f64 	%fd282, %fd281, %fd280, %p163;
	ld.shared.f64 	%fd283, [_ZZN3cub18CUB_300001_SM_10006detail6reduce18DeviceReduceKernelINS2_10policy_hubIdjN4cuda3__47maximumIdEEE10Policy1000EN6thrust24THRUST_300001_SM_1000_NS6detail15normal_iteratorINSC_10device_ptrIdEEEEjS8_dNS5_3std3__410__identityEEEvT0_PT3_T1_NS0_13GridEvenShareISO_EET2_T4_E12temp_storage+64];
	setp.lt.f64 	%p164, %fd282, %fd283;
	selp.f64 	%fd304, %fd283, %fd282, %p164;
	bra.uni 	$L__BB9_48;
$L__BB9_22:
	// begin inline asm
	mov.u32 %r213, %laneid;
	// end inline asm
	and.b32  	%r264, %r7, 992;
	add.s32 	%r265, %r264, 32;
	setp.gt.u32 	%p119, %r265, %r6;
	not.b32 	%r266, %r264;
	add.s32 	%r267, %r6, %r266;
	selp.b32 	%r262, %r267, 31, %p119;
	mov.b64 	%rd136, %fd293;
	mov.b64 	{%r215, %r220}, %rd136;
	mov.b32 	%r221, 1;
	mov.b32 	%r263, -1;
	// begin inline asm
	shfl.sync.down.b32 %r214, %r215, %r221, %r262, %r263;
	// end inline asm
	// begin inline asm
	shfl.sync.down.b32 %r219, %r220, %r221, %r262, %r263;
	// end inline asm
	mov.b64 	%rd137, {%r214, %r219};
	mov.b64 	%fd211, %rd137;
	setp.lt.s32 	%p120, %r213, %r262;
	setp.lt.f64 	%p121, %fd293, %fd211;
	selp.f64 	%fd212, %fd211, %fd293, %p121;
	selp.f64 	%fd213, %fd212, %fd293, %p120;
	mov.b64 	%rd138, %fd213;
	mov.b64 	{%r225, %r230}, %rd138;
	mov.b32 	%r231, 2;
	// begin inline asm
	shfl.sync.down.b32 %r224, %r225, %r231, %r262, %r263;
	// end inline asm
	// begin inline asm
	shfl.sync.down.b32 %r229, %r230, %r231, %r262, %r263;
	// end inline asm
	mov.b64 	%rd139, {%r224, %r229};
	mov.b64 	%fd214, %rd139;
	add.s32 	%r268, %r213, 2;
	setp.gt.s32 	%p122, %r268, %r262;
	setp.lt.f64 	%p123, %fd213, %fd214;
	selp.f64 	%fd215, %fd214, %fd213, %p123;
	selp.f64 	%fd216, %fd213, %fd215, %p122;
	mov.b64 	%rd140, %fd216;
	mov.b64 	{%r235, %r240}, %rd140;
	mov.b32 	%r241, 4;
	// begin inline asm
	shfl.sync.down.b32 %r234, %r235, %r241, %r262, %r263;
	// end inline asm
	// begin inline asm
	shfl.sync.down.b32 %r239, %r240, %r241, %r262, %r263;
	// end inline asm
	mov.b64 	%rd141, {%r234, %r239};
	mov.b64 	%fd217, %rd141;
	add.s32 	%r269, %r213, 4;
	setp.gt.s32 	%p124, %r269, %r262;
	setp.lt.f64 	%p125, %fd216, %fd217;
	selp.f64 	%fd218, %fd217, %fd216, %p125;
	selp.f64 	%fd219, %fd216, %fd218, %p124;
	mov.b64 	%rd142, %fd219;
	mov.b64 	{%r245, %r250}, %rd142;
	mov.b32 	%r251, 8;
	// begin inline asm
	shfl.sync.down.b32 %r244, %r245, %r251, %r262, %r263;
	// end inline asm
	// begin inline asm
	shfl.sync.down.b32 %r249, %r250, %r251, %r262, %r263;
	// end inline asm
	mov.b64 	%rd143, {%r244, %r249};
	mov.b64 	%fd220, %rd143;
	add.s32 	%r270, %r213, 8;
	setp.gt.s32 	%p126, %r270, %r262;
	setp.lt.f64 	%p127, %fd219, %fd220;
	selp.f64 	%fd221, %fd220, %fd219, %p127;
	selp.f64 	%fd222, %fd219, %fd221, %p126;
	mov.b64 	%rd144, %fd222;
	mov.b64 	{%r255, %r260}, %rd144;
	mov.b32 	%r261, 16;
	// begin inline asm
	shfl.sync.down.b32 %r254, %r255, %r261, %r262, %r263;
	// end inline asm
	// begin inline asm
	shfl.sync.down.b32 %r259, %r260, %r261, %r262, %r263;
	// end inline asm
	mov.b64 	%rd145, {%r254, %r259};
	mov.b64 	%fd223, %rd145;
	add.s32 	%r271, %r213, 16;
	setp.gt.s32 	%p128, %r271, %r262;
	setp.lt.f64 	%p129, %fd222, %fd223;
	selp.f64 	%fd224, %fd223, %fd222, %p129;
	selp.f64 	%fd304, %fd222, %fd224, %p128;
	setp.ne.s32 	%p130, %r213, 0;
	@%p130 bra 	$L__BB9_24;
	shr.u32 	%r272, %r7, 2;
	and.b32  	%r273, %r272, 248;
	mov.u32 	%r274, _ZZN3cub18CUB_300001_SM_10006detail6reduce18DeviceReduceKernelINS2_10policy_hubIdjN4cuda3__47maximumIdEEE10Policy1000EN6thrust24THRUST_300001_SM_1000_NS6detail15normal_iteratorINSC_10device_ptrIdEEEEjS8_dNS5_3std3__410__identityEEEvT0_PT3_T1_NS0_13GridEvenShareISO_EET2_T4_E12temp_storage;
	add.s32 	%r275, %r274, %r273;
	st.shared.f64 	[%r275+8], %fd304;
$L__BB9_24:
	bar.sync 	0;
	setp.ne.s32 	%p131, %r7, 0;
	@%p131 bra 	$L__BB9_48;
	setp.gt.u32 	%p132, %r6, 32;
	ld.shared.f64 	%fd225, [_ZZN3cub18CUB_300001_SM_10006detail6reduce18DeviceReduceKernelINS2_10policy_hubIdjN4cuda3__47maximumIdEEE10Policy1000EN6thrust24THRUST_300001_SM_1000_NS6detail15normal_iteratorINSC_10device_ptrIdEEEEjS8_dNS5_3std3__410__identityEEEvT0_PT3_T1_NS0_13GridEvenShareISO_EET2_T4_E12temp_storage+16];
	setp.lt.f64 	%p133, %fd304, %fd225;
	selp.f64 	%fd227, %fd225, %fd304, %p133;
	selp.f64 	%fd228, %fd227, %fd304, %p132;
	setp.gt.u32 	%p134, %r6, 64;
	ld.shared.f64 	%fd230, [_ZZN3cub18CUB_300001_SM_10006detail6reduce18DeviceReduceKernelINS2_10policy_hubIdjN4cuda3__47maximumIdEEE10Policy1000EN6thrust24THRUST_300001_SM_1000_NS6detail15normal_iteratorINSC_10device_ptrIdEEEEjS8_dNS5_3std3__410__identityEEEvT0_PT3_T1_NS0_13GridEvenShareISO_EET2_T4_E12temp_storage+24];
	setp.lt.f64 	%p135, %fd228, %fd230;
	selp.f64 	%fd232, %fd230, %fd228, %p135;
	selp.f64 	%fd233, %fd232, %fd228, %p134;
	setp.gt.u32 	%p136, %r6, 96;
	ld.shared.f64 	%fd235, [_ZZN3cub18CUB_300001_SM_10006detail6reduce18DeviceReduceKernelINS2_10policy_hubIdjN4cuda3__47maximumIdEEE10Policy1000EN6thrust24THRUST_300001_SM_1000_NS6detail15normal_iteratorINSC_10device_ptrIdEEEEjS8_dNS5_3std3__410__identityEEEvT0_PT3_T1_NS0_13GridEvenShareISO_EET2_T4_E12temp_storage+32];
	setp.lt.f64 	%p137, %fd233, %fd235;
	selp.f64 	%fd237, %fd235, %fd233, %p137;
	selp.f64 	%fd238, %fd237, %fd233, %p136;
	setp.gt.u32 	%p138, %r6, 128;
	ld.shared.f64 	%fd240, [_ZZN3cub18CUB_300001_SM_10006detail6reduce18DeviceReduceKernelINS2_10policy_hubIdjN4cuda3__47maximumIdEEE10Policy1000EN6thrust24THRUST_300001_SM_1000_NS6detail15normal_iteratorINSC_10device_ptrIdEEEEjS8_dNS5_3std3__410__identityEEEvT0_PT3_T1_NS0_13GridEvenShareISO_EET2_T4_E12temp_storage+40];
	setp.lt.f64 	%p139, %fd238, %fd240;
	selp.f64 	%fd242, %fd240, %fd238, %p139;
	selp.f64 	%fd243, %fd242, %fd238, %p138;
	setp.gt.u32 	%p140, %r6, 160;
	ld.shared.f64 	%fd245, [_ZZN3cub18CUB_300001_SM_10006detail6reduce18DeviceReduceKernelINS2_10policy_hubIdjN4cuda3__47maximumIdEEE10Policy1000EN6thrust24THRUST_300001_SM_1000_NS6detail15normal_iteratorINSC_10device_ptrIdEEEEjS8_dNS5_3std3__410__identityEEEvT0_PT3_T1_NS0_13GridEvenShareISO_EET2_T4_E12temp_storage+48];
	setp.lt.f64 	%p141, %fd243, %fd245;
	selp.f64 	%fd247, %fd245, %fd243, %p141;
	selp.f64 	%fd248, %fd247, %fd243, %p140;
	setp.gt.u32 	%p142, %r6, 192;
	ld.shared.f64 	%fd250, [_ZZN3cub18CUB_300001_SM_10006detail6reduce18DeviceReduceKernelINS2_10policy_hubIdjN4cuda3__47maximumIdEEE10Policy1000EN6thrust24THRUST_300001_SM_1000_NS6detail15normal_iteratorINSC_10device_ptrIdEEEEjS8_dNS5_3std3__410__identityEEEvT0_PT3_T1_NS0_13GridEvenShareISO_EET2_T4_E12temp_storage+56];
	setp.lt.f64 	%p143, %fd248, %fd250;
	selp.f64 	%fd252, %fd250, %fd248, %p143;
	selp.f64 	%fd253, %fd252, %fd248, %p142;
	setp.gt.u32 	%p144, %r6, 224;
	ld.shared.f64 	%fd255, [_ZZN3cub18CUB_300001_SM_10006detail6reduce18DeviceReduceKernelINS2_10policy_hubIdjN4cuda3__47maximumIdEEE10Policy1000EN6thrust24THRUST_300001_SM_1000_NS6detail15normal_iteratorINSC_10device_ptrIdEEEEjS8_dNS5_3std3__410__identityEEEvT0_PT3_T1_NS0_13GridEvenShareISO_EET2_T4_E12temp_storage+64];
	setp.lt.f64 	%p145, %fd253, %fd255;
	selp.f64 	%fd257, %fd255, %fd253, %p145;
	selp.f64 	%fd304, %fd257, %fd253, %p144;
	bra.uni 	$L__BB9_48;
$L__BB9_26:
	mov.u32 	%r35, %tid.x;
	add.s32 	%r72, %r35, %r345;
	mul.wide.u32 	%rd4, %r72, 8;
	add.s64 	%rd5, %rd1, %rd4;
	ld.global.f64 	%fd41, [%rd5];
	ld.global.f64 	%fd42, [%rd5+2048];
	ld.global.f64 	%fd43, [%rd5+4096];
	ld.global.f64 	%fd44, [%rd5+6144];
	ld.global.f64 	%fd45, [%rd5+8192];
	ld.global.f64 	%fd46, [%rd5+10240];
	ld.global.f64 	%fd47, [%rd5+12288];
	ld.global.f64 	%fd48, [%rd5+14336];
	setp.lt.f64 	%p2, %fd41, %fd42;
	selp.f64 	%fd49, %fd42, %fd41, %p2;
	setp.lt.f64 	%p3, %fd49, %fd43;
	selp.f64 	%fd50, %fd43, %fd49, %p3;
	setp.lt.f64 	%p4, %fd50, %fd44;
	selp.f64 	%fd51, %fd44, %fd50, %p4;
	setp.lt.f64 	%p5, %fd51, %fd45;
	selp.f64 	%fd52, %fd45, %fd51, %p5;
	setp.lt.f64 	%p6, %fd52, %fd46;
	selp.f64 	%fd53, %fd46, %fd52, %p6;
	setp.lt.f64 	%p7, %fd53, %fd47;
	selp.f64 	%fd54, %fd47, %fd53, %p7;
	setp.lt.f64 	%p8, %fd54, %fd48;
	selp.f64 	%fd303, %fd48, %fd54, %p8;
	setp.lt.u32 	%p9, %r6, %r4;
	@%p9 bra 	$L__BB9_44;
	add.s32 	%r36, %r4, %r345;
	not.b32 	%r74, %r35;
	add.s32 	%r75, %r74, %r1;
	sub.s32 	%r76, %r75, %r4;
	sub.s32 	%r342, %r76, %r345;
	add.s32 	%r77, %r36, %r35;
	add.s32 	%r341, %r77, 2048;
	mov.b32 	%r344, 0;
	mov.u32 	%r343, %r36;
$L__BB9_28:
	shl.b32 	%r78, %r2, 11;
	add.s32 	%r345, %r345, %r78;
	add.s32 	%r79, %r1, -2048;
	setp.gt.u32 	%p10, %r345, %r79;
	@%p10 bra 	$L__BB9_30;
	add.s32 	%r80, %r35, %r345;
	mul.wide.u32 	%rd6, %r80, 8;
	add.s64 	%rd7, %rd1, %rd6;
	ld.global.f64 	%fd55, [%rd7];
	ld.global.f64 	%fd56, [%rd7+2048];
	ld.global.f64 	%fd57, [%rd7+4096];
	ld.global.f64 	%fd58, [%rd7+6144];
	ld.global.f64 	%fd59, [%rd7+8192];
	ld.global.f64 	%fd60, [%rd7+10240];
	ld.global.f64 	%fd61, [%rd7+12288];
	ld.global.f64 	%fd62, [%rd7+14336];
	setp.lt.f64 	%p11, %fd303, %fd55;
	selp.f64 	%fd63, %fd55, %fd303, %p11;
	setp.lt.f64 	%p12, %fd63, %fd56;
	selp.f64 	%fd64, %fd56, %fd63, %p12;
	setp.lt.f64 	%p13, %fd64, %fd57;
	selp.f64 	%fd65, %fd57, %fd64, %p13;
	setp.lt.f64 	%p14, %fd65, %fd58;
	selp.f64 	%fd66, %fd58, %fd65, %p14;
	setp.lt.f64 	%p15, %fd66, %fd59;
	selp.f64 	%fd67, %fd59, %fd66, %p15;
	setp.lt.f64 	%p16, %fd67, %fd60;
	selp.f64 	%fd68, %fd60, %fd67, %p16;
	setp.lt.f64 	%p17, %fd68, %fd61;
	selp.f64 	%fd69, %fd61, %fd68, %p17;
	setp.lt.f64 	%p18, %fd69, %fd62;
	selp.f64 	%fd303, %fd62, %fd69, %p18;
	sub.s32 	%r81, %r1, %r345;
	shl.b32 	%r82, %r2, 11;
	setp.lt.u32 	%p19, %r81, %r82;
	add.s32 	%r344, %r344, 1;
	add.s32 	%r343, %r343, %r82;
	sub.s32 	%r342, %r342, %r82;
	add.s32 	%r341, %r341, %r82;
	@%p19 bra 	$L__BB9_44;
	bra.uni 	$L__BB9_28;
$L__BB9_30:
	setp.le.u32 	%p20, %r1, %r345;
	sub.s32 	%r83, %r1, %r345;
	setp.ge.s32 	%p21, %r35, %r83;
	or.pred  	%p22, %p20, %p21;
	@%p22 bra 	$L__BB9_44;
	not.b32 	%r85, %r35;
	add.s32 	%r86, %r1, %r85;
	sub.s32 	%r87, %r86, %r36;
	mul.lo.s32 	%r88, %r2, %r344;
	shl.b32 	%r89, %r88, 11;
	sub.s32 	%r90, %r87, %r89;
	shr.u32 	%r91, %r90, 8;
	add.s32 	%r49, %r91, 1;
	and.b32  	%r50, %r49, 15;
	setp.lt.u32 	%p23, %r90, 3840;
	mov.u32 	%r350, %r35;
	@%p23 bra 	$L__BB9_35;
	or.b32  	%r348, %r35, 2048;
	shr.u32 	%r92, %r342, 8;
	add.s32 	%r93, %r92, 1;
	and.b32  	%r94, %r93, 33554416;
	neg.s32 	%r346, %r94;
$L__BB9_33:
	.pragma "nounroll";
	add.s32 	%r95, %r341, -2048;
	mul.wide.u32 	%rd8, %r95, 8;
	add.s64 	%rd9, %rd1, %rd8;
	ld.global.f64 	%fd71, [%rd9];
	setp.lt.f64 	%p24, %fd303, %fd71;
	selp.f64 	%fd72, %fd71, %fd303, %p24;
	add.s32 	%r96, %r341, -1792;
	mul.wide.u32 	%rd10, %r96, 8;
	add.s64 	%rd11, %rd1, %rd10;
	ld.global.f64 	%fd73, [%rd11];
	setp.lt.f64 	%p25, %fd72, %fd73;
	selp.f64 	%fd74, %fd73, %fd72, %p25;
	add.s32 	%r97, %r341, -1536;
	mul.wide.u32 	%rd12, %r97, 8;
	add.s64 	%rd13, %rd1, %rd12;
	ld.global.f64 	%fd75, [%rd13];
	setp.lt.f64 	%p26, %fd74, %fd75;
	selp.f64 	%fd76, %fd75, %fd74, %p26;
	add.s32 	%r98, %r341, -1280;
	mul.wide.u32 	%rd14, %r98, 8;
	add.s64 	%rd15, %rd1, %rd14;
	ld.global.f64 	%fd77, [%rd15];
	setp.lt.f64 	%p27, %fd76, %fd77;
	selp.f64 	%fd78, %fd77, %fd76, %p27;
	add.s32 	%r99, %r341, -1024;
	mul.wide.u32 	%rd16, %r99, 8;
	add.s64 	%rd17, %rd1, %rd16;
	ld.global.f64 	%fd79, [%rd17];
	setp.lt.f64 	%p28, %fd78, %fd79;
	selp.f64 	%fd80, %fd79, %fd78, %p28;
	add.s32 	%r100, %r341, -768;
	mul.wide.u32 	%rd18, %r100, 8;
	add.s64 	%rd19, %rd1, %rd18;
	ld.global.f64 	%fd81, [%rd19];
	setp.lt.f64 	%p29, %fd80, %fd81;
	selp.f64 	%fd82, %fd81, %fd80, %p29;
	add.s32 	%r101, %r341, -512;
	mul.wide.u32 	%rd20, %r101, 8;
	add.s64 	%rd21, %rd1, %rd20;
	ld.global.f64 	%fd83, [%rd21];
	setp.lt.f64 	%p30, %fd82, %fd83;
	selp.f64 	%fd84, %fd83, %fd82, %p30;
	add.s32 	%r102, %r341, 1792;
	add.s32 	%r103, %r341, -256;
	mul.wide.u32 	%rd22, %r103, 8;
	add.s64 	%rd23, %rd1, %rd22;
	ld.global.f64 	%fd85, [%rd23];
	setp.lt.f64 	%p31, %fd84, %fd85;
	selp.f64 	%fd86, %fd85, %fd84, %p31;
	mul.wide.u32 	%rd24, %r341, 8;
	add.s64 	%rd25, %rd1, %rd24;
	ld.global.f64 	%fd87, [%rd25];
	setp.lt.f64 	%p32, %fd86, %fd87;
	selp.f64 	%fd88, %fd87, %fd86, %p32;
	add.s32 	%r104, %r341, 256;
	mul.wide.u32 	%rd26, %r104, 8;
	add.s64 	%rd27, %rd1, %rd26;
	ld.global.f64 	%fd89, [%rd27];
	setp.lt.f64 	%p33, %fd88, %fd89;
	selp.f64 	%fd90, %fd89, %fd88, %p33;
	add.s32 	%r105, %r341, 512;
	mul.wide.u32 	%rd28, %r105, 8;
	add.s64 	%rd29, %rd1, %rd28;
	ld.global.f64 	%fd91, [%rd29];
	setp.lt.f64 	%p34, %fd90, %fd91;
	selp.f64 	%fd92, %fd91, %fd90, %p34;
	add.s32 	%r106, %r341, 768;
	mul.wide.u32 	%rd30, %r106, 8;
	add.s64 	%rd31, %rd1, %rd30;
	ld.global.f64 	%fd93, [%rd31];
	setp.lt.f64 	%p35, %fd92, %fd93;
	selp.f64 	%fd94, %fd93, %fd92, %p35;
	add.s32 	%r107, %r341, 1024;
	mul.wide.u32 	%rd32, %r107, 8;
	add.s64 	%rd33, %rd1, %rd32;
	ld.global.f64 	%fd95, [%rd33];
	setp.lt.f64 	%p36, %fd94, %fd95;
	selp.f64 	%fd96, %fd95, %fd94, %p36;
	add.s32 	%r108, %r341, 1280;
	mul.wide.u32 	%rd34, %r108, 8;
	add.s64 	%rd35, %rd1, %rd34;
	ld.global.f64 	%fd97, [%rd35];
	setp.lt.f64 	%p37, %fd96, %fd97;
	selp.f64 	%fd98, %fd97, %fd96, %p37;
	add.s32 	%r109, %r341, 1536;
	mul.wide.u32 	%rd36, %r109, 8;
	add.s64 	%rd37, %rd1, %rd36;
	ld.global.f64 	%fd99, [%rd37];
	setp.lt.f64 	%p38, %fd98, %fd99;
	selp.f64 	%fd100, %fd99, %fd98, %p38;
	mul.wide.u32 	%rd38, %r102, 8;
	add.s64 	%rd39, %rd1, %rd38;
	ld.global.f64 	%fd101, [%rd39];
	setp.lt.f64 	%p39, %fd100, %fd101;
	selp.f64 	%fd303, %fd101, %fd100, %p39;
	add.s32 	%r348, %r348, 4096;
	add.s32 	%r341, %r341, 4096;
	add.s32 	%r346, %r346, 16;
	setp.ne.s32 	%p40, %r346, 0;
	@%p40 bra 	$L__BB9_33;
	add.s32 	%r350, %r348, -2048;
$L__BB9_35:
	setp.eq.s32 	%p41, %r50, 0;
	@%p41 bra 	$L__BB9_44;
	and.b32  	%r61, %r49, 7;
	setp.lt.u32 	%p42, %r50, 8;
	@%p42 bra 	$L__BB9_38;
	add.s32 	%r110, %r350, %r345;
	mul.wide.u32 	%rd40, %r110, 8;
	add.s64 	%rd41, %rd1, %rd40;
	ld.global.f64 	%fd103, [%rd41];
	setp.lt.f64 	%p43, %fd303, %fd103;
	selp.f64 	%fd104, %fd103, %fd303, %p43;
	add.s32 	%r111, %r110, 256;
	mul.wide.u32 	%rd42, %r111, 8;
	add.s64 	%rd43, %rd1, %rd42;
	ld.global.f64 	%fd105, [%rd43];
	setp.lt.f64 	%p44, %fd104, %fd105;
	selp.f64 	%fd106, %fd105, %fd104, %p44;
	add.s32 	%r112, %r110, 512;
	mul.wide.u32 	%rd44, %r112, 8;
	add.s64 	%rd45, %rd1, %rd44;
	ld.global.f64 	%fd107, [%rd45];
	setp.lt.f64 	%p45, %fd106, %fd107;
	selp.f64 	%fd108, %fd107, %fd106, %p45;
	add.s32 	%r113, %r110, 768;
	mul.wide.u32 	%rd46, %r113, 8;
	add.s64 	%rd47, %rd1, %rd46;
	ld.global.f64 	%fd109, [%rd47];
	setp.lt.f64 	%p46, %fd108, %fd109;
	selp.f64 	%fd110, %fd109, %fd108, %p46;
	add.s32 	%r114, %r110, 1024;
	mul.wide.u32 	%rd48, %r114, 8;
	add.s64 	%rd49, %rd1, %rd48;
	ld.global.f64 	%fd111, [%rd49];
	setp.lt.f64 	%p47, %fd110, %fd111;
	selp.f64 	%fd112, %fd111, %fd110, %p47;
	add.s32 	%r115, %r110, 1280;
	mul.wide.u32 	%rd50, %r115, 8;
	add.s64 	%rd51, %rd1, %rd50;
	ld.global.f64 	%fd113, [%rd51];
	setp.lt.f64 	%p48, %fd112, %fd113;
	selp.f64 	%fd114, %fd113, %fd112, %p48;
	add.s32 	%r116, %r110, 1536;
	mul.wide.u32 	%rd52, %r116, 8;
	add.s64 	%rd53, %rd1, %rd52;
	ld.global.f64 	%fd115, [%rd53];
	setp.lt.f64 	%p49, %fd114, %fd115;
	selp.f64 	%fd116, %fd115, %fd114, %p49;
	add.s32 	%r117, %r110, 1792;
	mul.wide.u32 	%rd54, %r117, 8;
	add.s64 	%rd55, %rd1, %rd54;
	ld.global.f64 	%fd117, [%rd55];
	setp.lt.f64 	%p50, %fd116, %fd117;
	selp.f64 	%fd303, %fd117, %fd116, %p50;
	add.s32 	%r350, %r350, 2048;
$L__BB9_38:
	setp.eq.s32 	%p51, %r61, 0;
	@%p51 bra 	$L__BB9_44;
	setp.lt.u32 	%p52, %r61, 4;
	@%p52 bra 	$L__BB9_41;
	add.s32 	%r118, %r350, %r345;
	mul.wide.u32 	%rd56, %r118, 8;
	add.s64 	%rd57, %rd1, %rd56;
	ld.global.f64 	%fd119, [%rd57];
	setp.lt.f64 	%p53, %fd303, %fd119;
	selp.f64 	%fd120, %fd119, %fd303, %p53;
	add.s32 	%r119, %r118, 256;
	mul.wide.u32 	%rd58, %r119, 8;
	add.s64 	%rd59, %rd1, %rd58;
	ld.global.f64 	%fd121, [%rd59];
	setp.lt.f64 	%p54, %fd120, %fd121;
	selp.f64 	%fd122, %fd121, %fd120, %p54;
	add.s32 	%r120, %r118, 512;
	mul.wide.u32 	%rd60, %r120, 8;
	add.s64 	%rd61, %rd1, %rd60;
	ld.global.f64 	%fd123, [%rd61];
	setp.lt.f64 	%p55, %fd122, %fd123;
	selp.f64 	%fd124, %fd123, %fd122, %p55;
	add.s32 	%r121, %r118, 768;
	mul.wide.u32 	%rd62, %r121, 8;
	add.s64 	%rd63, %rd1, %rd62;
	ld.global.f64 	%fd125, [%rd63];
	setp.lt.f64 	%p56, %fd124, %fd125;
	selp.f64 	%fd303, %fd125, %fd124, %p56;
	add.s32 	%r350, %r350, 1024;
$L__BB9_41:
	and.b32  	%r122, %r49, 3;
	setp.eq.s32 	%p57, %r122, 0;
	@%p57 bra 	$L__BB9_44;
	add.s32 	%r353, %r350, %r343;
	cvt.u16.u32 	%rs1, %r342;
	shr.u16 	%rs2, %rs1, 8;
	add.s16 	%rs3, %rs2, 1;
	cvt.u32.u16 	%r123, %rs3;
	and.b32  	%r124, %r123, 3;
	neg.s32 	%r352, %r124;
$L__BB9_43:
	.pragma "nounroll";
	mul.wide.u32 	%rd64, %r353, 8;
	add.s64 	%rd65, %rd1, %rd64;
	ld.global.f64 	%fd126, [%rd65];
	setp.lt.f64 	%p58, %fd303, %fd126;
	selp.f64 	%fd303, %fd126, %fd303, %p58;
	add.s32 	%r353, %r353, 256;
	add.s32 	%r352, %r352, 1;
	setp.ne.s32 	%p59, %r352, 0;
	@%p59 bra 	$L__BB9_43;
$L__BB9_44:
	// begin inline asm
	mov.u32 %r125, %laneid;
	// end inline asm
	mov.b64 	%rd66, %fd303;
	mov.b64 	{%r127, %r132}, %rd66;
	mov.b32 	%r133, 1;
	mov.b32 	%r174, 31;
	mov.b32 	%r175, -1;
	// begin inline asm
	shfl.sync.down.b32 %r126, %r127, %r133, %r174, %r175;
	// end inline asm
	// begin inline asm
	shfl.sync.down.b32 %r131, %r132, %r133, %r174, %r175;
	// end inline asm
	mov.b64 	%rd67, {%r126, %r131};
	mov.b64 	%fd127, %rd67;
	setp.gt.s32 	%p60, %r125, 30;
	setp.lt.f64 	%p61, %fd303, %fd127;
	selp.f64 	%fd128, %fd127, %fd303, %p61;
	selp.f64 	%fd129, %fd303, %fd128, %p60;
	mov.b64 	%rd68, %fd129;
	mov.b64 	{%r137, %r142}, %rd68;
	mov.b32 	%r143, 2;
	// begin inline asm
	shfl.sync.down.b32 %r136, %r137, %r143, %r174, %r175;
	// end inline asm
	// begin inline asm
	shfl.sync.down.b32 %r141, %r142, %r143, %r174, %r175;
	// end inline asm
	mov.b64 	%rd69, {%r136, %r141};
	mov.b64 	%fd130, %rd69;
	setp.gt.s32 	%p62, %r125, 29;
	setp.lt.f64 	%p63, %fd129, %fd130;
	selp.f64 	%fd131, %fd130, %fd129, %p63;
	selp.f64 	%fd132, %fd129, %fd131, %p62;
	mov.b64 	%rd70, %fd132;
	mov.b64 	{%r147, %r152}, %rd70;
	mov.b32 	%r153, 4;
	// begin inline asm
	shfl.sync.down.b32 %r146, %r147, %r153, %r174, %r175;
	// end inline asm
	// begin inline asm
	shfl.sync.down.b32 %r151, %r152, %r153, %r174, %r175;
	// end inline asm
	mov.b64 	%rd71, {%r146, %r151};
	mov.b64 	%fd133, %rd71;
	setp.gt.s32 	%p64, %r125, 27;
	setp.lt.f64 	%p65, %fd132, %fd133;
	selp.f64 	%fd134, %fd133, %fd132, %p65;
	selp.f64 	%fd135, %fd132, %fd134, %p64;
	mov.b64 	%rd72, %fd135;
	mov.b64 	{%r157, %r162}, %rd72;
	mov.b32 	%r163, 8;
	// begin inline asm
	shfl.sync.down.b32 %r156, %r157, %r163, %r174, %r175;
	// end inline asm
	// begin inline asm
	shfl.sync.down.b32 %r161, %r162, %r163, %r174, %r175;
	// end inline asm
	mov.b64 	%rd73, {%r156, %r161};
	mov.b64 	%fd136, %rd73;
	setp.gt.s32 	%p66, %r125, 23;
	setp.lt.f64 	%p67, %fd135, %fd136;
	selp.f64 	%fd137, %fd136, %fd135, %p67;
	selp.f64 	%fd138, %fd135, %fd137, %p66;
	mov.b64 	%rd74, %fd138;
	mov.b64 	{%r167, %r172}, %rd74;
	mov.b32 	%r173, 16;
	// begin inline asm
	shfl.sync.down.b32 %r166, %r167, %r173, %r174, %r175;
	// end inline asm
	// begin inline asm
	shfl.sync.down.b32 %r171, %r172, %r173, %r174, %r175;
	// end inline asm
	mov.b64 	%rd75, {%r166, %r171};
	mov.b64 	%fd139, %rd75;
	setp.gt.s32 	%p68, %r125, 15;
	setp.lt.f64 	%p69, %fd138, %fd139;
	selp.f64 	%fd37, %fd139, %fd138, %p69;
	selp.f64 	%fd304, %fd138, %fd37, %p68;
	setp.ne.s32 	%p70, %r125, 0;
	@%p70 bra 	$L__BB9_46;
	shr.u32 	%r176, %r35, 2;
	and.b32  	%r177, %r176, 248;
	mov.u32 	%r178, _ZZN3cub18CUB_300001_SM_10006detail6reduce18DeviceReduceKernelINS2_10policy_hubIdjN4cuda3__47maximumIdEEE10Policy1000EN6thrust24THRUST_300001_SM_1000_NS6detail15normal_iteratorINSC_10device_ptrIdEEEEjS8_dNS5_3std3__410__identityEEEvT0_PT3_T1_NS0_13GridEvenShareISO_EET2_T4_E12temp_storage;
	add.s32 	%r179, %r178, %r177;
	st.shared.f64 	[%r179+8], %fd37;
$L__BB9_46:
	bar.sync 	0;
	setp.ne.s32 	%p71, %r35, 0;
	@%p71 bra 	$L__BB9_48;
	ld.shared.f64 	%fd140, [_ZZN3cub18CUB_300001_SM_10006detail6reduce18DeviceReduceKernelINS2_10policy_hubIdjN4cuda3__47maximumIdEEE10Policy1000EN6thrust24THRUST_300001_SM_1000_NS6detail15normal_iteratorINSC_10device_ptrIdEEEEjS8_dNS5_3std3__410__identityEEEvT0_PT3_T1_NS0_13GridEvenShareISO_EET2_T4_E12temp_storage+16];
	setp.lt.f64 	%p72, %fd304, %fd140;
	selp.f64 	%fd141, %fd140, %fd304, %p72;
	ld.shared.f64 	%fd142, [_ZZN3cub18CUB_300001_SM_10006detail6reduce18DeviceReduceKernelINS2_10policy_hubIdjN4cuda3__47maximumIdEEE10Policy1000EN6thrust24THRUST_300001_SM_1000_NS6detail15normal_iteratorINSC_10device_ptrIdEEEEjS8_dNS5_3std3__410__identityEEEvT0_PT3_T1_NS0_13GridEvenShareISO_EET2_T4_E12temp_storage+24];
	setp.lt.f64 	%p73, %fd141, %fd142;
	selp.f64 	%fd143, %fd142, %fd141, %p73;
	ld.shared.f64 	%fd144, [_ZZN3cub18CUB_300001_SM_10006detail6reduce18DeviceReduceKernelINS2_10policy_hubIdjN4cuda3__47maximumIdEEE10Policy1000EN6thrust24THRUST_300001_SM_1000_NS6detail15normal_iteratorINSC_10device_ptrIdEEEEjS8_dNS5_3std3__410__identityEEEvT0_PT3_T1_NS0_13GridEvenShareISO_EET2_T4_E12temp_storage+32];
	setp.lt.f64 	%p74, %fd143, %fd144;
	selp.f64 	%fd145, %fd144, %fd143, %p74;
	ld.shared.f64 	%fd146, [_ZZN3cub18CUB_300001_SM_10006detail6reduce18DeviceReduceKernelINS2_10policy_hubIdjN4cuda3__47maximumIdEEE10Policy1000EN6thrust24THRUST_300001_SM_1000_NS6detail15normal_iteratorINSC_10device_ptrIdEEEEjS8_dNS5_3std3__410__identityEEEvT0_PT3_T1_NS0_13GridEvenShareISO_EET2_T4_E12temp_storage+40];
	setp.lt.f64 	%p75, %fd145, %fd146;
	selp.f64 	%fd147, %fd146, %fd145, %p75;
	ld.shared.f64 	%fd148, [_ZZN3cub18CUB_300001_SM_10006detail6reduce18DeviceReduceKernelINS2_10policy_hubIdjN4cuda3__47maximumIdEEE10Policy1000EN6thrust24THRUST_300001_SM_1000_NS6detail15normal_iteratorINSC_10device_ptrIdEEEEjS8_dNS5_3std3__410__identityEEEvT0_PT3_T1_NS0_13GridEvenShareISO_EET2_T4_E12temp_storage+48];
	setp.lt.f64 	%p76, %fd147, %fd148;
	selp.f64 	%fd149, %fd148, %fd147, %p76;
	ld.shared.f64 	%fd150, [_ZZN3cub18CUB_300001_SM_10006detail6reduce18DeviceReduceKernelINS2_10policy_hubIdjN4cuda3__47maximumIdEEE10Policy1000EN6thrust24THRUST_300001_SM_1000_NS6detail15normal_iteratorINSC_10device_ptrIdEEEEjS8_dNS5_3std3__410__identityEEEvT0_PT3_T1_NS0_13GridEvenShareISO_EET2_T4_E12temp_storage+56];
	setp.lt.f64 	%p77, %fd149, %fd150;
	selp.f64 	%fd151, %fd150, %fd149, %p77;
	ld.shared.f64 	%fd152, [_ZZN3cub18CUB_300001_SM_10006detail6reduce18DeviceReduceKernelINS2_10policy_hubIdjN4cuda3__47maximumIdEEE10Policy1000EN6thrust24THRUST_300001_SM_1000_NS6detail15normal_iteratorINSC_10device_ptrIdEEEEjS8_dNS5_3std3__410__identityEEEvT0_PT3_T1_NS0_13GridEvenShareISO_EET2_T4_E12temp_storage+64];
	setp.lt.f64 	%p78, %fd151, %fd152;
	selp.f64 	%fd304, %fd152, %fd151, %p78;
$L__BB9_48:
	mov.u32 	%r331, %tid.x;
	setp.ne.s32 	%p165, %r331, 0;
	@%p165 bra 	$L__BB9_50;
	ld.param.u64 	%rd159, [_ZN3cub18CUB_300001_SM_10006detail6reduce18DeviceReduceKernelINS2_10policy_hubIdjN4cuda3__47maximumIdEEE10Policy1000EN6thrust24THRUST_300001_SM_1000_NS6detail15normal_iteratorINSC_10device_ptrIdEEEEjS8_dNS5_3std3__410__identityEEEvT0_PT3_T1_NS0_13GridEvenShareISO_EET2_T4__param_1];
	cvta.to.global.u64 	%rd156, %rd159;
	mul.wide.u32 	%rd157, %r3, 8;
	add.s64 	%rd158, %rd156, %rd157;
	st.global.f64 	[%rd158], %fd304;
$L__BB9_50:
	ret;

}
	// .globl	_ZN3cub18CUB_300001_SM_10006detail6reduce28DeviceReduceSingleTileKernelINS2_10policy_hubIdjN4cuda3__47maximumIdEEE10Policy1000EPdSB_iS8_ddNS5_3std3__410__identityEEEvT0_T1_T2_T3_T4_T6_
.visible .entry _ZN3cub18CUB_300001_SM_10006detail6reduce28DeviceReduceSingleTileKernelINS2_10policy_hubIdjN4cuda3__47maximumIdEEE10Policy1000EPdSB_iS8_ddNS5_3std3__410__identityEEEvT0_T1_T2_T3_T4_T6_(
	.param .u64 .ptr .align 1 _ZN3cub18CUB_300001_SM_10006detail6reduce28DeviceReduceSingleTileKernelINS2_10policy_hubIdjN4cuda3__47maximumIdEEE10Policy1000EPdSB_iS8_ddNS5_3std3__410__identityEEEvT0_T1_T2_T3_T4_T6__param_0,
	.param .u64 .ptr .align 1 _ZN3cub18CUB_300001_SM_10006detail6reduce28DeviceReduceSingleTileKernelINS2_10policy_hubIdjN4cuda3__47maximumIdEEE10Policy1000EPdSB_iS8_ddNS5_3std3__410__identityEEEvT0_T1_T2_T3_T4_T6__param_1,
	.param .u32 _ZN3cub18CUB_300001_SM_10006detail6reduce28DeviceReduceSingleTileKernelINS2_10policy_hubIdjN4cuda3__47maximumIdEEE10Policy1000EPdSB_iS8_ddNS5_3std3__410__identityEEEvT0_T1_T2_T3_T4_T6__param_2,
	.param .align 1 .b8 _ZN3cub18CUB_300001_SM_10006detail6reduce28DeviceReduceSingleTileKernelINS2_10policy_hubIdjN4cuda3__47maximumIdEEE10Policy1000EPdSB_iS8_ddNS5_3std3__410__identityEEEvT0_T1_T2_T3_T4_T6__param_3[1],
	.param .f64 _ZN3cub18CUB_300001_SM_10006detail6reduce28DeviceReduceSingleTileKernelINS2_10policy_hubIdjN4cuda3__47maximumIdEEE10Policy1000EPdSB_iS8_ddNS5_3std3__410__identityEEEvT0_T1_T2_T3_T4_T6__param_4,
	.param .align 1 .b8 _ZN3cub18CUB_300001_SM_10006detail6reduce28DeviceReduceSingleTileKernelINS2_10policy_hubIdjN4cuda3__47maximumIdEEE10Policy1000EPdSB_iS8_ddNS5_3std3__410__identityEEEvT0_T1_T2_T3_T4_T6__param_5[1]
)
.maxntid 256
.minnctapersm 1
{
	.reg .pred 	%p<220>;
	.reg .b32 	%r<472>;
	.reg .b64 	%rd<206>;
	.reg .b64 	%fd<381>;
	// demoted variable
	.shared .align 8 .b8 _ZZN3cub18CUB_300001_SM_10006detail6reduce28DeviceReduceSingleTileKernelINS2_10policy_hubIdjN4cuda3__47maximumIdEEE10Policy1000EPdSB_iS8_ddNS5_3std3__410__identityEEEvT0_T1_T2_T3_T4_T6_E12temp_storage[80];
	ld.param.u64 	%rd15, [_ZN3cub18CUB_300001_SM_10006detail6reduce28DeviceReduceSingleTileKernelINS2_10policy_hubIdjN4cuda3__47maximumIdEEE10Policy1000EPdSB_iS8_ddNS5_3std3__410__identityEEEvT0_T1_T2_T3_T4_T6__param_0];
	ld.param.u64 	%rd16, [_ZN3cub18CUB_300001_SM_10006detail6reduce28DeviceReduceSingleTileKernelINS2_10policy_hubIdjN4cuda3__47maximumIdEEE10Policy1000EPdSB_iS8_ddNS5_3std3__410__identityEEEvT0_T1_T2_T3_T4_T6__param_1];
	ld.param.u32 	%r68, [_ZN3cub18CUB_300001_SM_10006detail6reduce28DeviceReduceSingleTileKernelINS2_10policy_hubIdjN4cuda3__47maximumIdEEE10Policy1000EPdSB_iS8_ddNS5_3std3__410__identityEEEvT0_T1_T2_T3_T4_T6__param_2];
	ld.param.f64 	%fd58, [_ZN3cub18CUB_300001_SM_10006detail6reduce28DeviceReduceSingleTileKernelINS2_10policy_hubIdjN4cuda3__47maximumIdEEE10Policy1000EPdSB_iS8_ddNS5_3std3__410__identityEEEvT0_T1_T2_T3_T4_T6__param_4];
	cvta.to.global.u64 	%rd1, %rd16;
	setp.ne.s32 	%p1, %r68, 0;
	@%p1 bra 	$L__BB10_3;
	mov.u32 	%r445, %tid.x;
	setp.ne.s32 	%p219, %r445, 0;
	@%p219 bra 	$L__BB10_74;
	st.global.f64 	[%rd1], %fd58;
	bra.uni 	$L__BB10_74;
$L__BB10_3:
	and.b64  	%rd17, %rd15, 31;
	setp.ne.s64 	%p2, %rd17, 0;
	@%p2 bra 	$L__BB10_38;
	setp.gt.s32 	%p110, %r68, 2047;
	@%p110 bra 	$L__BB10_22;
	mov.u32 	%r1, %tid.x;
	setp.ge.s32 	%p159, %r1, %r68;
	mov.f64 	%fd359, 0d0000000000000000;
	mov.u32 	%r449, %r1;
	@%p159 bra 	$L__BB10_7;
	mul.wide.u32 	%rd169, %r1, 8;
	add.s64 	%rd168, %rd15, %rd169;
	// begin inline asm
	ld.global.nc.u64 %rd167, [%rd168];
	// end inline asm
	mov.b64 	%fd359, %rd167;
	add.s32 	%r449, %r1, 256;
$L__BB10_7:
	setp.ge.s32 	%p160, %r449, %r68;
	@%p160 bra 	$L__BB10_13;
	not.b32 	%r321, %r449;
	add.s32 	%r4, %r68, %r321;
	and.b32  	%r322, %r4, 768;
	setp.eq.s32 	%p161, %r322, 768;
	@%p161 bra 	$L__BB10_11;
	mul.wide.u32 	%rd170, %r449, 8;
	add.s64 	%rd202, %rd15, %rd170;
	shr.u32 	%r323, %r4, 8;
	add.s32 	%r324, %r323, 1;
	and.b32  	%r325, %r324, 3;
	neg.s32 	%r447, %r325;
$L__BB10_10:
	.pragma "nounroll";
	// begin inline asm
	ld.global.nc.u64 %rd171, [%rd202];
	// end inline asm
	mov.b64 	%fd272, %rd171;
	setp.lt.f64 	%p162, %fd359, %fd272;
	selp.f64 	%fd359, %fd272, %fd359, %p162;
	add.s32 	%r449, %r449, 256;
	add.s64 	%rd202, %rd202, 2048;
	add.s32 	%r447, %r447, 1;
	setp.ne.s32 	%p163, %r447, 0;
	@%p163 bra 	$L__BB10_10;
$L__BB10_11:
	setp.lt.u32 	%p164, %r4, 768;
	@%p164 bra 	$L__BB10_13;
$L__BB10_12:
	mul.wide.s32 	%rd181, %r449, 8;
	add.s64 	%rd174, %rd15, %rd181;
	// begin inline asm
	ld.global.nc.u64 %rd173, [%rd174];
	// end inline asm
	mov.b64 	%fd273, %rd173;
	setp.lt.f64 	%p165, %fd359, %fd273;
	selp.f64 	%fd274, %fd273, %fd359, %p165;
	add.s64 	%rd176, %rd174, 2048;
	// begin inline asm
	ld.global.nc.u64 %rd175, [%rd176];
	// end inline asm
	mov.b64 	%fd275, %rd175;
	setp.lt.f64 	%p166, %fd274, %fd275;
	selp.f64 	%fd276, %fd275, %fd274, %p166;
	add.s64 	%rd178, %rd174, 4096;
	// begin inline asm
	ld.global.nc.u64 %rd177, [%rd178];
	// end inline asm
	mov.b64 	%fd277, %rd177;
	setp.lt.f64 	%p167, %fd276, %fd277;
	selp.f64 	%fd278, %fd277, %fd276, %p167;
	add.s64 	%rd180, %rd174, 6144;
	// begin inline asm
	ld.global.nc.u64 %rd179, [%rd180];
	// end inline asm
	mov.b64 	%fd279, %rd179;
	setp.lt.f64 	%p168, %fd278, %fd279;
	selp.f64 	%fd359, %fd279, %fd278, %p168;
	add.s32 	%r449, %r449, 1024;
	setp.lt.s32 	%p169, %r449, %r68;
	@%p169 bra 	$L__BB10_12;
$L__BB10_13:
	setp.lt.s32 	%p170, %r68, 256;
	@%p170 bra 	$L__BB10_18;
	// begin inline asm
	mov.u32 %r389, %laneid;
	// end inline asm
	mov.b64 	%rd192, %fd359;
	mov.b64 	{%r391, %r396}, %rd192;
	mov.b32 	%r397, 1;
	mov.b32 	%r438, 31;
	mov.b32 	%r439, -1;
	// begin inline asm
	shfl.sync.down.b32 %r390, %r391, %r397, %r438, %r439;
	// end inline asm
	// begin inline asm
	shfl.sync.down.b32 %r395, %r396, %r397, %r438, %r439;
	// end inline asm
	mov.b64 	%rd193, {%r390, %r395};
	mov.b64 	%fd327, %rd193;
	setp.gt.s32 	%p198, %r389, 30;
	setp.lt.f64 	%p199, %fd359, %fd327;
	selp.f64 	%fd328, %fd327, %fd359, %p199;
	selp.f64 	%fd329, %fd359, %fd328, %p198;
	mov.b64 	%rd194, %fd329;
	mov.b64 	{%r401, %r406}, %rd194;
	mov.b32 	%r407, 2;
	// begin inline asm
	shfl.sync.down.b32 %r400, %r401, %r407, %r438, %r439;
	// end inline asm
	// begin inline asm
	shfl.sync.down.b32 %r405, %r406, %r407, %r438, %r439;
	// end inline asm
	mov.b64 	%rd195, {%r400, %r405};
	mov.b64 	%fd330, %rd195;
	setp.gt.s32 	%p200, %r389, 29;
	setp.lt.f64 	%p201, %fd329, %fd330;
	selp.f64 	%fd331, %fd330, %fd329, %p201;
	selp.f64 	%fd332, %fd329, %fd331, %p200;
	mov.b64 	%rd196, %fd332;
	mov.b64 	{%r411, %r416}, %rd196;
	mov.b32 	%r417, 4;
	// begin inline asm
	shfl.sync.down.b32 %r410, %r411, %r417, %r438, %r439;
	// end inline asm
	// begin inline asm
	shfl.sync.down.b32 %r415, %r416, %r417, %r438, %r439;
	// end inline asm
	mov.b64 	%rd197, {%r410, %r415};
	mov.b64 	%fd333, %rd197;
	setp.gt.s32 	%p202, %r389, 27;
	setp.lt.f64 	%p203, %fd332, %fd333;
	selp.f64 	%fd334, %fd333, %fd332, %p203;
	selp.f64 	%fd335, %fd332, %fd334, %p202;
	mov.b64 	%rd198, %fd335;
	mov.b64 	{%r421, %r426}, %rd198;
	mov.b32 	%r427, 8;
	// begin inline asm
	shfl.sync.down.b32 %r420, %r421, %r427, %r438, %r439;
	// end inline asm
	// begin inline asm
	shfl.sync.down.b32 %r425, %r426, %r427, %r438, %r439;
	// end inline asm
	mov.b64 	%rd199, {%r420, %r425};
	mov.b64 	%fd336, %rd199;
	setp.gt.s32 	%p204, %r389, 23;
	setp.lt.f64 	%p205, %fd335, %fd336;
	selp.f64 	%fd337, %fd336, %fd335, %p205;
	selp.f64 	%fd338, %fd335, %fd337, %p204;
	mov.b64 	%rd200, %fd338;
	mov.b64 	{%r431, %r436}, %rd200;
	mov.b32 	%r437, 16;
	// begin inline asm
	shfl.sync.down.b32 %r430, %r431, %r437, %r438, %r439;
	// end inline asm
	// begin inline asm
	shfl.sync.down.b32 %r435, %r436, %r437, %r438, %r439;
	// end inline asm
	mov.b64 	%rd201, {%r430, %r435};
	mov.b64 	%fd339, %rd201;
	setp.gt.s32 	%p206, %r389, 15;
	setp.lt.f64 	%p207, %fd338, %fd339;
	selp.f64 	%fd10, %fd339, %fd338, %p207;
	selp.f64 	%fd380, %fd338, %fd10, %p206;
	setp.ne.s32 	%p208, %r389, 0;
	@%p208 bra 	$L__BB10_16;
	shr.u32 	%r440, %r1, 2;
	and.b32  	%r441, %r440, 248;
	mov.u32 	%r442, _ZZN3cub18CUB_300001_SM_10006detail6reduce28DeviceReduceSingleTileKernelINS2_10policy_hubIdjN4cuda3__47maximumIdEEE10Policy1000EPdSB_iS8_ddNS5_3std3__410__identityEEEvT0_T1_T2_T3_T4_T6_E12temp_storage;
	add.s32 	%r443, %r442, %r441;
	st.shared.f64 	[%r443+8], %fd10;
$L__BB10_16:
	bar.sync 	0;
	setp.ne.s32 	%p209, %r1, 0;
	@%p209 bra 	$L__BB10_72;
	ld.shared.f64 	%fd340, [_ZZN3cub18CUB_300001_SM_10006detail6reduce28DeviceReduceSingleTileKernelINS2_10policy_hubIdjN4cuda3__47maximumIdEEE10Policy1000EPdSB_iS8_ddNS5_3std3__410__identityEEEvT0_T1_T2_T3_T4_T6_E12temp_storage+16];
	setp.lt.f64 	%p210, %fd380, %fd340;
	selp.f64 	%fd341, %fd340, %fd380, %p210;
	ld.shared.f64 	%fd342, [_ZZN3cub18CUB_300001_SM_10006detail6reduce28DeviceReduceSingleTileKernelINS2_10policy_hubIdjN4cuda3__47maximumIdEEE10Policy1000EPdSB_iS8_ddNS5_3std3__410__identityEEEvT0_T1_T2_T3_T4_T6_E12temp_storage+24];
	setp.lt.f64 	%p211, %fd341, %fd342;
	selp.f64 	%fd343, %fd342, %fd341, %p211;
	ld.shared.f64 	%fd344, [_ZZN3cub18CUB_300001_SM_10006detail6reduce28DeviceReduceSingleTileKernelINS2_10policy_hubIdjN4cuda3__47maximumIdEEE10Policy1000EPdSB_iS8_ddNS5_3std3__410__identityEEEvT0_T1_T2_T3_T4_T6_E12temp_storage+32];
	setp.lt.f64 	%p212, %fd343, %fd344;
	selp.f64 	%fd345, %fd344, %fd343, %p212;
	ld.shared.f64 	%fd346, [_ZZN3cub18CUB_300001_SM_10006detail6reduce28DeviceReduceSingleTileKernelINS2_10policy_hubIdjN4cuda3__47maximumIdEEE10Policy1000EPdSB_iS8_ddNS5_3std3__410__identityEEEvT0_T1_T2_T3_T4_T6_E12temp_storage+40];
	setp.lt.f64 	%p213, %fd345, %fd346;
	selp.f64 	%fd347, %fd346, %fd345, %p213;
	ld.shared.f64 	%fd348, [_ZZN3cub18CUB_300001_SM_10006detail6reduce28DeviceReduceSingleTileKernelINS2_10policy_hubIdjN4cuda3__47maximumIdEEE10Policy1000EPdSB_iS8_ddNS5_3std3__410__identityEEEvT0_T1_T2_T3_T4_T6_E12temp_storage+48];
	setp.lt.f64 	%p214, %fd347, %fd348;
	selp.f64 	%fd349, %fd348, %fd347, %p214;
	ld.shared.f64 	%fd350, [_ZZN3cub18CUB_300001_SM_10006detail6reduce28DeviceReduceSingleTileKernelINS2_10policy_hubIdjN4cuda3__47maximumIdEEE10Policy1000EPdSB_iS8_ddNS5_3std3__410__identityEEEvT0_T1_T2_T3_T4_T6_E12temp_storage+56];
	setp.lt.f64 	%p215, %fd349, %fd350;
	selp.f64 	%fd351, %fd350, %fd349, %p215;
	ld.shared.f64 	%fd352, [_ZZN3cub18CUB_300001_SM_10006detail6reduce28DeviceReduceSingleTileKernelINS2_10policy_hubIdjN4cuda3__47maximumIdEEE10Policy1000EPdSB_iS8_ddNS5_3std3__410__identityEEEvT0_T1_T2_T3_T4_T6_E12temp_storage+64];
	setp.lt.f64 	%p216, %fd351, %fd352;
	selp.f64 	%fd380, %fd352, %fd351, %p216;
	bra.uni 	$L__BB10_72;
$L__BB10_18:
	// begin inline asm
	mov.u32 %r326, %laneid;
	// end inline asm
	and.b32  	%r377, %r1, 992;
	add.s32 	%r378, %r377, 32;
	setp.gt.s32 	%p171, %r378, %r68;
	not.b32 	%r379, %r377;
	add.s32 	%r380, %r68, %r379;
	selp.b32 	%r375, %r380, 31, %p171;
	mov.b64 	%rd182, %fd359;
	mov.b64 	{%r328, %r333}, %rd182;
	mov.b32 	%r334, 1;
	mov.b32 	%r376, -1;
	// begin inline asm
	shfl.sync.down.b32 %r327, %r328, %r334, %r375, %r376;
	// end inline asm
	// begin inline asm
	shfl.sync.down.b32 %r332, %r333, %r334, %r375, %r376;
	// end inline asm
	mov.b64 	%rd183, {%r327, %r332};
	mov.b64 	%fd280, %rd183;
	setp.lt.s32 	%p172, %r326, %r375;
	setp.lt.f64 	%p173, %fd359, %fd280;
	selp.f64 	%fd281, %fd280, %fd359, %p173;
	selp.f64 	%fd282, %fd281, %fd359, %p172;
	mov.b64 	%rd184, %fd282;
	mov.b64 	{%r338, %r343}, %rd184;
	mov.b32 	%r344, 2;
	// begin inline asm
	shfl.sync.down.b32 %r337, %r338, %r344, %r375, %r376;
	// end inline asm
	// begin inline asm
	shfl.sync.down.b32 %r342, %r343, %r344, %r375, %r376;
	// end inline asm
	mov.b64 	%rd185, {%r337, %r342};
	mov.b64 	%fd283, %rd185;
	add.s32 	%r381, %r326, 2;
	setp.gt.s32 	%p174, %r381, %r375;
	setp.lt.f64 	%p175, %fd282, %fd283;
	selp.f64 	%fd284, %fd283, %fd282, %p175;
	selp.f64 	%fd285, %fd282, %fd284, %p174;
	mov.b64 	%rd186, %fd285;
	mov.b64 	{%r348, %r353}, %rd186;
	mov.b32 	%r354, 4;
	// begin inline asm
	shfl.sync.down.b32 %r347, %r348, %r354, %r375, %r376;
	// end inline asm
	// begin inline asm
	shfl.sync.down.b32 %r352, %r353, %r354, %r375, %r376;
	// end inline asm
	mov.b64 	%rd187, {%r347, %r352};
	mov.b64 	%fd286, %rd187;
	add.s32 	%r382, %r326, 4;
	setp.gt.s32 	%p176, %r382, %r375;
	setp.lt.f64 	%p177, %fd285, %fd286;
	selp.f64 	%fd287, %fd286, %fd285, %p177;
	selp.f64 	%fd288, %fd285, %fd287, %p176;
	mov.b64 	%rd188, %fd288;
	mov.b64 	{%r358, %r363}, %rd188;
	mov.b32 	%r364, 8;
	// begin inline asm
	shfl.sync.down.b32 %r357, %r358, %r364, %r375, %r376;
	// end inline asm
	// begin inline asm
	shfl.sync.down.b32 %r362, %r363, %r364, %r375, %r376;
	// end inline asm
	mov.b64 	%rd189, {%r357, %r362};
	mov.b64 	%fd289, %rd189;
	add.s32 	%r383, %r326, 8;
	setp.gt.s32 	%p178, %r383, %r375;
	setp.lt.f64 	%p179, %fd288, %fd289;
	selp.f64 	%fd290, %fd289, %fd288, %p179;
	selp.f64 	%fd291, %fd288, %fd290, %p178;
	mov.b64 	%rd190, %fd291;
	mov.b64 	{%r368, %r373}, %rd190;
	mov.b32 	%r374, 16;
	// begin inline asm
	shfl.sync.down.b32 %r367, %r368, %r374, %r375, %r376;
	// end inline asm
	// begin inline asm
	shfl.sync.down.b32 %r372, %r373, %r374, %r375, %r376;
	// end inline asm
	mov.b64 	%rd191, {%r367, %r372};
	mov.b64 	%fd292, %rd191;
	add.s32 	%r384, %r326, 16;
	setp.gt.s32 	%p180, %r384, %r375;
	setp.lt.f64 	%p181, %fd291, %fd292;
	selp.f64 	%fd293, %fd292, %fd291, %p181;
	selp.f64 	%fd380, %fd291, %fd293, %p180;
	setp.ne.s32 	%p182, %r326, 0;
	@%p182 bra 	$L__BB10_20;
	shr.u32 	%r385, %r1, 2;
	and.b32  	%r386, %r385, 248;
	mov.u32 	%r387, _ZZN3cub18CUB_300001_SM_10006detail6reduce28DeviceReduceSingleTileKernelINS2_10policy_hubIdjN4cuda3__47maximumIdEEE10Policy1000EPdSB_iS8_ddNS5_3std3__410__identityEEEvT0_T1_T2_T3_T4_T6_E12temp_storage;
	add.s32 	%r388, %r387, %r386;
	st.shared.f64 	[%r388+8], %fd380;
$L__BB10_20:
	bar.sync 	0;
	setp.ne.s32 	%p183, %r1, 0;
	@%p183 bra 	$L__BB10_72;
	setp.gt.s32 	%p184, %r68, 32;
	ld.shared.f64 	%fd294, [_ZZN3cub18CUB_300001_SM_10006detail6reduce28DeviceReduceSingleTileKernelINS2_10policy_hubIdjN4cuda3__47maximumIdEEE10Policy1000EPdSB_iS8_ddNS5_3std3__410__identityEEEvT0_T1_T2_T3_T4_T6_E12temp_storage+16];
	setp.lt.f64 	%p185, %fd380, %fd294;
	selp.f64 	%fd296, %fd294, %fd380, %p185;
	selp.f64 	%fd297, %fd296, %fd380, %p184;
	setp.gt.s32 	%p186, %r68, 64;
	ld.shared.f64 	%fd299, [_ZZN3cub18CUB_300001_SM_10006detail6reduce28DeviceReduceSingleTileKernelINS2_10policy_hubIdjN4cuda3__47maximumIdEEE10Policy1000EPdSB_iS8_ddNS5_3std3__410__identityEEEvT0_T1_T2_T3_T4_T6_E12temp_storage+24];
	setp.lt.f64 	%p187, %fd297, %fd299;
	selp.f64 	%fd301, %fd299, %fd297, %p187;
	selp.f64 	%fd302, %fd301, %fd297, %p186;
	setp.gt.s32 	%p188, %r68, 96;
	ld.shared.f64 	%fd304, [_ZZN3cub18CUB_300001_SM_10006detail6reduce28DeviceReduceSingleTileKernelINS2_10policy_hubIdjN4cuda3__47maximumIdEEE10Policy1000EPdSB_iS8_ddNS5_3std3__410__identityEEEvT0_T1_T2_T3_T4_T6_E12temp_storage+32];
	setp.lt.f64 	%p189, %fd302, %fd304;
	selp.f64 	%fd306, %fd304, %fd302, %p189;
	selp.f64 	%fd307, %fd306, %fd302, %p188;
	setp.gt.s32 	%p190, %r68, 128;
	ld.shared.f64 	%fd309, [_ZZN3cub18CUB_300001_SM_10006detail6reduce28DeviceReduceSingleTileKernelINS2_10policy_hubIdjN4cuda3__47maximumIdEEE10Policy1000EPdSB_iS8_ddNS5_3std3__410__identityEEEvT0_T1_T2_T3_T4_T6_E12temp_storage+40];
	setp.lt.f64 	%p191, %fd307, %fd309;
	selp.f64 	%fd311, %fd309, %fd307, %p191;
	selp.f64 	%fd312, %fd311, %fd307, %p190;
	setp.gt.s32 	%p192, %r68, 160;
	ld.shared.f64 	%fd314, [_ZZN3cub18CUB_300001_SM_10006detail6reduce28DeviceReduceSingleTileKernelINS2_10policy_hubIdjN4cuda3__47maximumIdEEE10Policy1000EPdSB_iS8_ddNS5_3std3__410__identityEEEvT0_T1_T2_T3_T4_T6_E12temp_storage+48];
	setp.lt.f64 	%p193, %fd312, %fd314;
	selp.f64 	%fd316, %fd314, %fd312, %p193;
	selp.f64 	%fd317, %fd316, %fd312, %p192;
	setp.gt.s32 	%p194, %r68, 192;
	ld.shared.f64 	%fd319, [_ZZN3cub18CUB_300001_SM_10006detail6reduce28DeviceReduceSingleTileKernelINS2_10policy_hubIdjN4cuda3__47maximumIdEEE10Policy1000EPdSB_iS8_ddNS5_3std3__410__identityEEEvT0_T1_T2_T3_T4_T6_E12temp_storage+56];
	setp.lt.f64 	%p195, %fd317, %fd319;
	selp.f64 	%fd321, %fd319, %fd317, %p195;
	selp.f64 	%fd322, %fd321, %fd317, %p194;
	setp.gt.s32 	%p196, %r68, 224;
	ld.shared.f64 	%fd324, [_ZZN3cub18CUB_300001_SM_10006detail6reduce28DeviceReduceSingleTileKernelINS2_10policy_hubIdjN4cuda3__47maximumIdEEE10Policy1000EPdSB_iS8_ddNS5_3std3__410__identityEEEvT0_T1_T2_T3_T4_T6_E12temp_storage+64];
	setp.lt.f64 	%p197, %fd322, %fd324;
	selp.f64 	%fd326, %fd324, %fd322, %p197;
	selp.f64 	%fd380, %fd326, %fd322, %p196;
	bra.uni 	$L__BB10_72;
$L__BB10_22:
	mov.u32 	%r13, %tid.x;
	shl.b32 	%r14, %r13, 2;
	mul.wide.u32 	%rd126, %r14, 8;
	add.s64 	%rd116, %rd15, %rd126;
	// begin inline asm
	ld.global.nc.v2.u64 {%rd114, %rd115}, [%rd116];
	// end inline asm
	add.s64 	%rd119, %rd116, 16;
	// begin inline asm
	ld.global.nc.v2.u64 {%rd117, %rd118}, [%rd119];
	// end inline asm
	mov.b64 	%fd206, %rd114;
	mov.b64 	%fd207, %rd115;
	mov.b64 	%fd208, %rd117;
	mov.b64 	%fd209, %rd118;
	add.s64 	%rd122, %rd116, 8192;
	// begin inline asm
	ld.global.nc.v2.u64 {%rd120, %rd121}, [%rd122];
	// end inline asm
	add.s64 	%rd125, %rd116, 8208;
	// begin inline asm
	ld.global.nc.v2.u64 {%rd123, %rd124}, [%rd125];
	// end inline asm
	mov.b64 	%fd210, %rd120;
	mov.b64 	%fd211, %rd121;
	mov.b64 	%fd212, %rd123;
	mov.b64 	%fd213, %rd124;
	setp.lt.f64 	%p111, %fd206, %fd207;
	selp.f64 	%fd214, %fd207, %fd206, %p111;
	setp.lt.f64 	%p112, %fd214, %fd208;
	selp.f64 	%fd215, %fd208, %fd214, %p112;
	setp.lt.f64 	%p113, %fd215, %fd209;
	selp.f64 	%fd216, %fd209, %fd215, %p113;
	setp.lt.f64 	%p114, %fd216, %fd210;
	selp.f64 	%fd217, %fd210, %fd216, %p114;
	setp.lt.f64 	%p115, %fd217, %fd211;
	selp.f64 	%fd218, %fd211, %fd217, %p115;
	setp.lt.f64 	%p116, %fd218, %fd212;
	selp.f64 	%fd219, %fd212, %fd218, %p116;
	setp.lt.f64 	%p117, %fd219, %fd213;
	selp.f64 	%fd366, %fd213, %fd219, %p117;
	setp.lt.u32 	%p118, %r68, 4096;
	mov.b32 	%r452, 2048;
	@%p118 bra 	$L__BB10_26;
	add.s32 	%r15, %r68, -2048;
	mov.b32 	%r452, 2048;
$L__BB10_24:
	add.s32 	%r258, %r452, %r14;
	mul.wide.u32 	%rd139, %r258, 8;
	add.s64 	%rd129, %rd15, %rd139;
	// begin inline asm
	ld.global.nc.v2.u64 {%rd127, %rd128}, [%rd129];
	// end inline asm
	add.s64 	%rd132, %rd129, 16;
	// begin inline asm
	ld.global.nc.v2.u64 {%rd130, %rd131}, [%rd132];
	// end inline asm
	mov.b64 	%fd220, %rd127;
	mov.b64 	%fd221, %rd128;
	mov.b64 	%fd222, %rd130;
	mov.b64 	%fd223, %rd131;
	add.s64 	%rd135, %rd129, 8192;
	// begin inline asm
	ld.global.nc.v2.u64 {%rd133, %rd134}, [%rd135];
	// end inline asm
	add.s64 	%rd138, %rd129, 8208;
	// begin inline asm
	ld.global.nc.v2.u64 {%rd136, %rd137}, [%rd138];
	// end inline asm
	mov.b64 	%fd224, %rd133;
	mov.b64 	%fd225, %rd134;
	mov.b64 	%fd226, %rd136;
	mov.b64 	%fd227, %rd137;
	setp.lt.f64 	%p119, %fd366, %fd220;
	selp.f64 	%fd228, %fd220, %fd366, %p119;
	setp.lt.f64 	%p120, %fd228, %fd221;
	selp.f64 	%fd229, %fd221, %fd228, %p120;
	setp.lt.f64 	%p121, %fd229, %fd222;
	selp.f64 	%fd230, %fd222, %fd229, %p121;
	setp.lt.f64 	%p122, %fd230, %fd223;
	selp.f64 	%fd231, %fd223, %fd230, %p122;
	setp.lt.f64 	%p123, %fd231, %fd224;
	selp.f64 	%fd232, %fd224, %fd231, %p123;
	setp.lt.f64 	%p124, %fd232, %fd225;
	selp.f64 	%fd233, %fd225, %fd232, %p124;
	setp.lt.f64 	%p125, %fd233, %fd226;
	selp.f64 	%fd234, %fd226, %fd233, %p125;
	setp.lt.f64 	%p126, %fd234, %fd227;
	selp.f64 	%fd366, %fd227, %fd234, %p126;
	sub.s32 	%r259, %r68, %r452;
	setp.lt.s32 	%p127, %r259, 2048;
	@%p127 bra 	$L__BB10_34;
	add.s32 	%r452, %r452, 2048;
	setp.le.s32 	%p128, %r452, %r15;
	@%p128 bra 	$L__BB10_24;
$L__BB10_26:
	setp.le.s32 	%p129, %r68, %r452;
	@%p129 bra 	$L__BB10_34;
	sub.s32 	%r19, %r68, %r452;
	setp.ge.s32 	%p130, %r13, %r19;
	@%p130 bra 	$L__BB10_34;
	not.b32 	%r260, %r13;
	add.s32 	%r261, %r68, %r260;
	sub.s32 	%r20, %r261, %r452;
	and.b32  	%r262, %r20, 768;
	setp.eq.s32 	%p131, %r262, 768;
	mov.u32 	%r456, %r13;
	@%p131 bra 	$L__BB10_31;
	add.s32 	%r454, %r13, %r452;
	shr.u32 	%r263, %r20, 8;
	add.s32 	%r264, %r263, 1;
	and.b32  	%r265, %r264, 3;
	neg.s32 	%r453, %r265;
	mov.u32 	%r456, %r13;
$L__BB10_30:
	.pragma "nounroll";
	mul.wide.u32 	%rd142, %r454, 8;
	add.s64 	%rd141, %rd15, %rd142;
	// begin inline asm
	ld.global.nc.u64 %rd140, [%rd141];
	// end inline asm
	mov.b64 	%fd236, %rd140;
	setp.lt.f64 	%p132, %fd366, %fd236;
	selp.f64 	%fd366, %fd236, %fd366, %p132;
	add.s32 	%r456, %r456, 256;
	add.s32 	%r454, %r454, 256;
	add.s32 	%r453, %r453, 1;
	setp.ne.s32 	%p133, %r453, 0;
	@%p133 bra 	$L__BB10_30;
$L__BB10_31:
	setp.lt.u32 	%p134, %r20, 768;
	@%p134 bra 	$L__BB10_34;
	cvt.u64.u32 	%rd143, %r456;
	cvt.u64.u32 	%rd144, %r452;
	add.s64 	%rd145, %rd143, %rd144;
	shl.b64 	%rd146, %rd145, 3;
	add.s64 	%rd147, %rd146, %rd15;
	add.s64 	%rd203, %rd147, 4096;
	add.s32 	%r457, %r456, %r452;
$L__BB10_33:
	mul.wide.u32 	%rd156, %r457, 8;
	add.s64 	%rd149, %rd15, %rd156;
	// begin inline asm
	ld.global.nc.u64 %rd148, [%rd149];
	// end inline asm
	mov.b64 	%fd237, %rd148;
	setp.lt.f64 	%p135, %fd366, %fd237;
	selp.f64 	%fd238, %fd237, %fd366, %p135;
	add.s64 	%rd151, %rd203, -2048;
	// begin inline asm
	ld.global.nc.u64 %rd150, [%rd151];
	// end inline asm
	mov.b64 	%fd239, %rd150;
	setp.lt.f64 	%p136, %fd238, %fd239;
	selp.f64 	%fd240, %fd239, %fd238, %p136;
	// begin inline asm
	ld.global.nc.u64 %rd152, [%rd203];
	// end inline asm
	mov.b64 	%fd241, %rd152;
	setp.lt.f64 	%p137, %fd240, %fd241;
	selp.f64 	%fd242, %fd241, %fd240, %p137;
	add.s64 	%rd155, %rd203, 2048;
	// begin inline asm
	ld.global.nc.u64 %rd154, [%rd155];
	// end inline asm
	mov.b64 	%fd243, %rd154;
	setp.lt.f64 	%p138, %fd242, %fd243;
	selp.f64 	%fd366, %fd243, %fd242, %p138;
	add.s32 	%r456, %r456, 1024;
	add.s64 	%rd203, %rd203, 8192;
	add.s32 	%r457, %r457, 1024;
	setp.lt.s32 	%p139, %r456, %r19;
	@%p139 bra 	$L__BB10_33;
$L__BB10_34:
	// begin inline asm
	mov.u32 %r266, %laneid;
	// end inline asm
	mov.b64 	%rd157, %fd366;
	mov.b64 	{%r268, %r273}, %rd157;
	mov.b32 	%r274, 1;
	mov.b32 	%r315, 31;
	mov.b32 	%r316, -1;
	// begin inline asm
	shfl.sync.down.b32 %r267, %r268, %r274, %r315, %r316;
	// end inline asm
	// begin inline asm
	shfl.sync.down.b32 %r272, %r273, %r274, %r315, %r316;
	// end inline asm
	mov.b64 	%rd158, {%r267, %r272};
	mov.b64 	%fd244, %rd158;
	setp.gt.s32 	%p140, %r266, 30;
	setp.lt.f64 	%p141, %fd366, %fd244;
	selp.f64 	%fd245, %fd244, %fd366, %p141;
	selp.f64 	%fd246, %fd366, %fd245, %p140;
	mov.b64 	%rd159, %fd246;
	mov.b64 	{%r278, %r283}, %rd159;
	mov.b32 	%r284, 2;
	// begin inline asm
	shfl.sync.down.b32 %r277, %r278, %r284, %r315, %r316;
	// end inline asm
	// begin inline asm
	shfl.sync.down.b32 %r282, %r283, %r284, %r315, %r316;
	// end inline asm
	mov.b64 	%rd160, {%r277, %r282};
	mov.b64 	%fd247, %rd160;
	setp.gt.s32 	%p142, %r266, 29;
	setp.lt.f64 	%p143, %fd246, %fd247;
	selp.f64 	%fd248, %fd247, %fd246, %p143;
	selp.f64 	%fd249, %fd246, %fd248, %p142;
	mov.b64 	%rd161, %fd249;
	mov.b64 	{%r288, %r293}, %rd161;
	mov.b32 	%r294, 4;
	// begin inline asm
	shfl.sync.down.b32 %r287, %r288, %r294, %r315, %r316;
	// end inline asm
	// begin inline asm
	shfl.sync.down.b32 %r292, %r293, %r294, %r315, %r316;
	// end inline asm
	mov.b64 	%rd162, {%r287, %r292};
	mov.b64 	%fd250, %rd162;
	setp.gt.s32 	%p144, %r266, 27;
	setp.lt.f64 	%p145, %fd249, %fd250;
	selp.f64 	%fd251, %fd250, %fd249, %p145;
	selp.f64 	%fd252, %fd249, %fd251, %p144;
	mov.b64 	%rd163, %fd252;
	mov.b64 	{%r298, %r303}, %rd163;
	mov.b32 	%r304, 8;
	// begin inline asm
	shfl.sync.down.b32 %r297, %r298, %r304, %r315, %r316;
	// end inline asm
	// begin inline asm
	shfl.sync.down.b32 %r302, %r303, %r304, %r315, %r316;
	// end inline asm
	mov.b64 	%rd164, {%r297, %r302};
	mov.b64 	%fd253, %rd164;
	setp.gt.s32 	%p146, %r266, 23;
	setp.lt.f64 	%p147, %fd252, %fd253;
	selp.f64 	%fd254, %fd253, %fd252, %p147;
	selp.f64 	%fd255, %fd252, %fd254, %p146;
	mov.b64 	%rd165, %fd255;
	mov.b64 	{%r308, %r313}, %rd165;
	mov.b32 	%r314, 16;
	// begin inline asm
	shfl.sync.down.b32 %r307, %r308, %r314, %r315, %r316;
	// end inline asm
	// begin inline asm
	shfl.sync.down.b32 %r312, %r313, %r314, %r315, %r316;
	// end inline asm
	mov.b64 	%rd166, {%r307, %r312};
	mov.b64 	%fd256, %rd166;
	setp.gt.s32 	%p148, %r266, 15;
	setp.lt.f64 	%p149, %fd255, %fd256;
	selp.f64 	%fd26, %fd256, %fd255, %p149;
	selp.f64 	%fd380, %fd255, %fd26, %p148;
	setp.ne.s32 	%p150, %r266, 0;
	@%p150 bra 	$L__BB10_36;
	shr.u32 	%r317, %r13, 2;
	and.b32  	%r318, %r317, 248;
	mov.u32 	%r319, _ZZN3cub18CUB_300001_SM_10006detail6reduce28DeviceReduceSingleTileKernelINS2_10policy_hubIdjN4cuda3__47maximumIdEEE10Policy1000EPdSB_iS8_ddNS5_3std3__410__identityEEEvT0_T1_T2_T3_T4_T6_E12temp_storage;
	add.s32 	%r320, %r319, %r318;
	st.shared.f64 	[%r320+8], %fd26;
$L__BB10_36:
	bar.sync 	0;
	setp.ne.s32 	%p151, %r13, 0;
	@%p151 bra 	$L__BB10_72;
	ld.shared.f64 	%fd257, [_ZZN3cub18CUB_300001_SM_10006detail6reduce28DeviceReduceSingleTileKernelINS2_10policy_hubIdjN4cuda3__47maximumIdEEE10Policy1000EPdSB_iS8_ddNS5_3std3__410__identityEEEvT0_T1_T2_T3_T4_T6_E12temp_storage+16];
	setp.lt.f64 	%p152, %fd380, %fd257;
	selp.f64 	%fd258, %fd257, %fd380, %p152;
	ld.shared.f64 	%fd259, [_ZZN3cub18CUB_300001_SM_10006detail6reduce28DeviceReduceSingleTileKernelINS2_10policy_hubIdjN4cuda3__47maximumIdEEE10Policy1000EPdSB_iS8_ddNS5_3std3__410__identityEEEvT0_T1_T2_T3_T4_T6_E12temp_storage+24];
	setp.lt.f64 	%p153, %fd258, %fd259;
	selp.f64 	%fd260, %fd259, %fd258, %p153;
	ld.shared.f64 	%fd261, [_ZZN3cub18CUB_300001_SM_10006detail6reduce28DeviceReduceSingleTileKernelINS2_10policy_hubIdjN4cuda3__47maximumIdEEE10Policy1000EPdSB_iS8_ddNS5_3std3__410__identityEEEvT0_T1_T2_T3_T4_T6_E12temp_storage+32];
	setp.lt.f64 	%p154, %fd260, %fd261;
	selp.f64 	%fd262, %fd261, %fd260, %p154;
	ld.shared.f64 	%fd263, [_ZZN3cub18CUB_300001_SM_10006detail6reduce28DeviceReduceSingleTileKernelINS2_10policy_hubIdjN4cuda3__47maximumIdEEE10Policy1000EPdSB_iS8_ddNS5_3std3__410__identityEEEvT0_T1_T2_T3_T4_T6_E12temp_storage+40];
	setp.lt.f64 	%p155, %fd262, %fd263;
	selp.f64 	%fd264, %fd263, %fd262, %p155;
	ld.shared.f64 	%fd265, [_ZZN3cub18CUB_300001_SM_10006detail6reduce28DeviceReduceSingleTileKernelINS2_10policy_hubIdjN4cuda3__47maximumIdEEE10Policy1000EPdSB_iS8_ddNS5_3std3__410__identityEEEvT0_T1_T2_T3_T4_T6_E12temp_storage+48];
	setp.lt.f64 	%p156, %fd264, %fd265;
	selp.f64 	%fd266, %fd265, %fd264, %p156;
	ld.shared.f64 	%fd267, [_ZZN3cub18CUB_300001_SM_10006detail6reduce28DeviceReduceSingleTileKernelINS2_10policy_hubIdjN4cuda3__47maximumIdEEE10Policy1000EPdSB_iS8_ddNS5_3std3__410__identityEEEvT0_T1_T2_T3_T4_T6_E12temp_storage+56];
	setp.lt.f64 	%p157, %fd266, %fd267;
	selp.f64 	%fd268, %fd267, %fd266, %p157;
	ld.shared.f64 	%fd269, [_ZZN3cub18CUB_300001_SM_10006detail6reduce28DeviceReduceSingleTileKernelINS2_10policy_hubIdjN4cuda3__47maximumIdEEE10Policy1000EPdSB_iS8_ddNS5_3std3__410__identityEEEvT0_T1_T2_T3_T4_T6_E12temp_storage+64];
	setp.lt.f64 	%p158, %fd268, %fd269;
	selp.f64 	%fd380, %fd269, %fd268, %p158;
	bra.uni 	$L__BB10_72;
$L__BB10_38:
	setp.gt.s32 	%p3, %r68, 2047;
	@%p3 bra 	$L__BB10_56;
	mov.u32 	%r35, %tid.x;
	setp.ge.s32 	%p52, %r35, %r68;
	mov.f64 	%fd372, 0d0000000000000000;
	mov.u32 	%r462, %r35;
	@%p52 bra 	$L__BB10_41;
	mul.wide.u32 	%rd81, %r35, 8;
	add.s64 	%rd80, %rd15, %rd81;
	// begin inline asm
	ld.global.nc.u64 %rd79, [%rd80];
	// end inline asm
	mov.b64 	%fd372, %rd79;
	add.s32 	%r462, %r35, 256;
$L__BB10_41:
	setp.ge.s32 	%p53, %r462, %r68;
	@%p53 bra 	$L__BB10_47;
	not.b32 	%r133, %r462;
	add.s32 	%r38, %r68, %r133;
	and.b32  	%r134, %r38, 768;
	setp.eq.s32 	%p54, %r134, 768;
	@%p54 bra 	$L__BB10_45;
	mul.wide.u32 	%rd82, %r462, 8;
	add.s64 	%rd204, %rd15, %rd82;
	shr.u32 	%r135, %r38, 8;
	add.s32 	%r136, %r135, 1;
	and.b32  	%r137, %r136, 3;
	neg.s32 	%r460, %r137;
$L__BB10_44:
	.pragma "nounroll";
	// begin inline asm
	ld.global.nc.u64 %rd83, [%rd204];
	// end inline asm
	mov.b64 	%fd125, %rd83;
	setp.lt.f64 	%p55, %fd372, %fd125;
	selp.f64 	%fd372, %fd125, %fd372, %p55;
	add.s32 	%r462, %r462, 256;
	add.s64 	%rd204, %rd204, 2048;
	add.s32 	%r460, %r460, 1;
	setp.ne.s32 	%p56, %r460, 0;
	@%p56 bra 	$L__BB10_44;
$L__BB10_45:
	setp.lt.u32 	%p57, %r38, 768;
	@%p57 bra 	$L__BB10_47;
$L__BB10_46:
	mul.wide.s32 	%rd93, %r462, 8;
	add.s64 	%rd86, %rd15, %rd93;
	// begin inline asm
	ld.global.nc.u64 %rd85, [%rd86];
	// end inline asm
	mov.b64 	%fd126, %rd85;
	setp.lt.f64 	%p58, %fd372, %fd126;
	selp.f64 	%fd127, %fd126, %fd372, %p58;
	add.s64 	%rd88, %rd86, 2048;
	// begin inline asm
	ld.global.nc.u64 %rd87, [%rd88];
	// end inline asm
	mov.b64 	%fd128, %rd87;
	setp.lt.f64 	%p59, %fd127, %fd128;
	selp.f64 	%fd129, %fd128, %fd127, %p59;
	add.s64 	%rd90, %rd86, 4096;
	// begin inline asm
	ld.global.nc.u64 %rd89, [%rd90];
	// end inline asm
	mov.b64 	%fd130, %rd89;
	setp.lt.f64 	%p60, %fd129, %fd130;
	selp.f64 	%fd131, %fd130, %fd129, %p60;
	add.s64 	%rd92, %rd86, 6144;
	// begin inline asm
	ld.global.nc.u64 %rd91, [%rd92];
	// end inline asm
	mov.b64 	%fd132, %rd91;
	setp.lt.f64 	%p61, %fd131, %fd132;
	selp.f64 	%fd372, %fd132, %fd131, %p61;
	add.s32 	%r462, %r462, 1024;
	setp.lt.s32 	%p62, %r462, %r68;
	@%p62 bra 	$L__BB10_46;
$L__BB10_47:
	setp.lt.s32 	%p63, %r68, 256;
	@%p63 bra 	$L__BB10_52;
	// begin inline asm
	mov.u32 %r201, %laneid;
	// end inline asm
	mov.b64 	%rd104, %fd372;
	mov.b64 	{%r203, %r208}, %rd104;
	mov.b32 	%r209, 1;
	mov.b32 	%r250, 31;
	mov.b32 	%r251, -1;
	// begin inline asm
	shfl.sync.down.b32 %r202, %r203, %r209, %r250, %r251;
	// end inline asm
	// begin inline asm
	shfl.sync.down.b32 %r207, %r208, %r209, %r250, %r251;
	// end inline asm
	mov.b64 	%rd105, {%r202, %r207};
	mov.b64 	%fd180, %rd105;
	setp.gt.s32 	%p91, %r201, 30;
	setp.lt.f64 	%p92, %fd372, %fd180;
	selp.f64 	%fd181, %fd180, %fd372, %p92;
	selp.f64 	%fd182, %fd372, %fd181, %p91;
	mov.b64 	%rd106, %fd182;
	mov.b64 	{%r213, %r218}, %rd106;
	mov.b32 	%r219, 2;
	// begin inline asm
	shfl.sync.down.b32 %r212, %r213, %r219, %r250, %r251;
	// end inline asm
	// begin inline asm
	shfl.sync.down.b32 %r217, %r218, %r219, %r250, %r251;
	// end inline asm
	mov.b64 	%rd107, {%r212, %r217};
	mov.b64 	%fd183, %rd107;
	setp.gt.s32 	%p93, %r201, 29;
	setp.lt.f64 	%p94, %fd182, %fd183;
	selp.f64 	%fd184, %fd183, %fd182, %p94;
	selp.f64 	%fd185, %fd182, %fd184, %p93;
	mov.b64 	%rd108, %fd185;
	mov.b64 	{%r223, %r228}, %rd108;
	mov.b32 	%r229, 4;
	// begin inline asm
	shfl.sync.down.b32 %r222, %r223, %r229, %r250, %r251;
	// end inline asm
	// begin inline asm
	shfl.sync.down.b32 %r227, %r228, %r229, %r250, %r251;
	// end inline asm
	mov.b64 	%rd109, {%r222, %r227};
	mov.b64 	%fd186, %rd109;
	setp.gt.s32 	%p95, %r201, 27;
	setp.lt.f64 	%p96, %fd185, %fd186;
	selp.f64 	%fd187, %fd186, %fd185, %p96;
	selp.f64 	%fd188, %fd185, %fd187, %p95;
	mov.b64 	%rd110, %fd188;
	mov.b64 	{%r233, %r238}, %rd110;
	mov.b32 	%r239, 8;
	// begin inline asm
	shfl.sync.down.b32 %r232, %r233, %r239, %r250, %r251;
	// end inline asm
	// begin inline asm
	shfl.sync.down.b32 %r237, %r238, %r239, %r250, %r251;
	// end inline asm
	mov.b64 	%rd111, {%r232, %r237};
	mov.b64 	%fd189, %rd111;
	setp.gt.s32 	%p97, %r201, 23;
	setp.lt.f64 	%p98, %fd188, %fd189;
	selp.f64 	%fd190, %fd189, %fd188, %p98;
	selp.f64 	%fd191, %fd188, %fd190, %p97;
	mov.b64 	%rd112, %fd191;
	mov.b64 	{%r243, %r248}, %rd112;
	mov.b32 	%r249, 16;
	// begin inline asm
	shfl.sync.down.b32 %r242, %r243, %r249, %r250, %r251;
	// end inline asm
	// begin inline asm
	shfl.sync.down.b32 %r247, %r248, %r249, %r250, %r251;
	// end inline asm
	mov.b64 	%rd113, {%r242, %r247};
	mov.b64 	%fd192, %rd113;
	setp.gt.s32 	%p99, %r201, 15;
	setp.lt.f64 	%p100, %fd191, %fd192;
	selp.f64 	%fd38, %fd192, %fd191, %p100;
	selp.f64 	%fd380, %fd191, %fd38, %p99;
	setp.ne.s32 	%p101, %r201, 0;
	@%p101 bra 	$L__BB10_50;
	shr.u32 	%r252, %r35, 2;
	and.b32  	%r253, %r252, 248;
	mov.u32 	%r254, _ZZN3cub18CUB_300001_SM_10006detail6reduce28DeviceReduceSingleTileKernelINS2_10policy_hubIdjN4cuda3__47maximumIdEEE10Policy1000EPdSB_iS8_ddNS5_3std3__410__identityEEEvT0_T1_T2_T3_T4_T6_E12temp_storage;
	add.s32 	%r255, %r254, %r253;
	st.shared.f64 	[%r255+8], %fd38;
$L__BB10_50:
	bar.sync 	0;
	setp.ne.s32 	%p102, %r35, 0;
	@%p102 bra 	$L__BB10_72;
	ld.shared.f64 	%fd193, [_ZZN3cub18CUB_300001_SM_10006detail6reduce28DeviceReduceSingleTileKernelINS2_10policy_hubIdjN4cuda3__47maximumIdEEE10Policy1000EPdSB_iS8_ddNS5_3std3__410__identityEEEvT0_T1_T2_T3_T4_T6_E12temp_storage+16];
	setp.lt.f64 	%p103, %fd380, %fd193;
	selp.f64 	%fd194, %fd193, %fd380, %p103;
	ld.shared.f64 	%fd195, [_ZZN3cub18CUB_300001_SM_10006detail6reduce28DeviceReduceSingleTileKernelINS2_10policy_hubIdjN4cuda3__47maximumIdEEE10Policy1000EPdSB_iS8_ddNS5_3std3__410__identityEEEvT0_T1_T2_T3_T4_T6_E12temp_storage+24];
	setp.lt.f64 	%p104, %fd194, %fd195;
	selp.f64 	%fd196, %fd195, %fd194, %p104;
	ld.shared.f64 	%fd197, [_ZZN3cub18CUB_300001_SM_10006detail6reduce28DeviceReduceSingleTileKernelINS2_10policy_hubIdjN4cuda3__47maximumIdEEE10Policy1000EPdSB_iS8_ddNS5_3std3__410__identityEEEvT0_T1_T2_T3_T4_T6_E12temp_storage+32];
	setp.lt.f64 	%p105, %fd196, %fd197;
	selp.f64 	%fd198, %fd197, %fd196, %p105;
	ld.shared.f64 	%fd199, [_ZZN3cub18CUB_300001_SM_10006detail6reduce28DeviceReduceSingleTileKernelINS2_10policy_hubIdjN4cuda3__47maximumIdEEE10Policy1000EPdSB_iS8_ddNS5_3std3__410__identityEEEvT0_T1_T2_T3_T4_T6_E12temp_storage+40];
	setp.lt.f64 	%p106, %fd198, %fd199;
	selp.f64 	%fd200, %fd199, %fd198, %p106;
	ld.shared.f64 	%fd201, [_ZZN3cub18CUB_300001_SM_10006detail6reduce28DeviceReduceSingleTileKernelINS2_10policy_hubIdjN4cuda3__47maximumIdEEE10Policy1000EPdSB_iS8_ddNS5_3std3__410__identityEEEvT0_T1_T2_T3_T4_T6_E12temp_storage+48];
	setp.lt.f64 	%p107, %fd200, %fd201;
	selp.f64 	%fd202, %fd201, %fd200, %p107;
	ld.shared.f64 	%fd203, [_ZZN3cub18CUB_300001_SM_10006detail6reduce28DeviceReduceSingleTileKernelINS2_10policy_hubIdjN4cuda3__47maximumIdEEE10Policy1000EPdSB_iS8_ddNS5_3std3__410__identityEEEvT0_T1_T2_T3_T4_T6_E12temp_storage+56];
	setp.lt.f64 	%p108, %fd202, %fd203;
	selp.f64 	%fd204, %fd203, %fd202, %p108;
	ld.shared.f64 	%fd205, [_ZZN3cub18CUB_300001_SM_10006detail6reduce28DeviceReduceSingleTileKernelINS2_10policy_hubIdjN4cuda3__47maximumIdEEE10Policy1000EPdSB_iS8_ddNS5_3std3__410__identityEEEvT0_T1_T2_T3_T4_T6_E12temp_storage+64];
	setp.lt.f64 	%p109, %fd204, %fd205;
	selp.f64 	%fd380, %fd205, %fd204, %p109;
	bra.uni 	$L__BB10_72;
$L__BB10_52:
	// begin inline asm
	mov.u32 %r138, %laneid;
	// end inline asm
	and.b32  	%r189, %r35, 992;
	add.s32 	%r190, %r189, 32;
	setp.gt.s32 	%p64, %r190, %r68;
	not.b32 	%r191, %r189;
	add.s32 	%r192, %r68, %r191;
	selp.b32 	%r187, %r192, 31, %p64;
	mov.b64 	%rd94, %fd372;
	mov.b64 	{%r140, %r145}, %rd94;
	mov.b32 	%r146, 1;
	mov.b32 	%r188, -1;
	// begin inline asm
	shfl.sync.down.b32 %r139, %r140, %r146, %r187, %r188;
	// end inline asm
	// begin inline asm
	shfl.sync.down.b32 %r144, %r145, %r146, %r187, %r188;
	// end inline asm
	mov.b64 	%rd95, {%r139, %r144};
	mov.b64 	%fd133, %rd95;
	setp.lt.s32 	%p65, %r138, %r187;
	setp.lt.f64 	%p66, %fd372, %fd133;
	selp.f64 	%fd134, %fd133, %fd372, %p66;
	selp.f64 	%fd135, %fd134, %fd372, %p65;
	mov.b64 	%rd96, %fd135;
	mov.b64 	{%r150, %r155}, %rd96;
	mov.b32 	%r156, 2;
	// begin inline asm
	shfl.sync.down.b32 %r149, %r150, %r156, %r187, %r188;
	// end inline asm
	// begin inline asm
	shfl.sync.down.b32 %r154, %r155, %r156, %r187, %r188;
	// end inline asm
	mov.b64 	%rd97, {%r149, %r154};
	mov.b64 	%fd136, %rd97;
	add.s32 	%r193, %r138, 2;
	setp.gt.s32 	%p67, %r193, %r187;
	setp.lt.f64 	%p68, %fd135, %fd136;
	selp.f64 	%fd137, %fd136, %fd135, %p68;
	selp.f64 	%fd138, %fd135, %fd137, %p67;
	mov.b64 	%rd98, %fd138;
	mov.b64 	{%r160, %r165}, %rd98;
	mov.b32 	%r166, 4;
	// begin inline asm
	shfl.sync.down.b32 %r159, %r160, %r166, %r187, %r188;
	// end inline asm
	// begin inline asm
	shfl.sync.down.b32 %r164, %r165, %r166, %r187, %r188;
	// end inline asm
	mov.b64 	%rd99, {%r159, %r164};
	mov.b64 	%fd139, %rd99;
	add.s32 	%r194, %r138, 4;
	setp.gt.s32 	%p69, %r194, %r187;
	setp.lt.f64 	%p70, %fd138, %fd139;
	selp.f64 	%fd140, %fd139, %fd138, %p70;
	selp.f64 	%fd141, %fd138, %fd140, %p69;
	mov.b64 	%rd100, %fd141;
	mov.b64 	{%r170, %r175}, %rd100;
	mov.b32 	%r176, 8;
	// begin inline asm
	shfl.sync.down.b32 %r169, %r170, %r176, %r187, %r188;
	// end inline asm
	// begin inline asm
	shfl.sync.down.b32 %r174, %r175, %r176, %r187, %r188;
	// end inline asm
	mov.b64 	%rd101, {%r169, %r174};
	mov.b64 	%fd142, %rd101;
	add.s32 	%r195, %r138, 8;
	setp.gt.s32 	%p71, %r195, %r187;
	setp.lt.f64 	%p72, %fd141, %fd142;
	selp.f64 	%fd143, %fd142, %fd141, %p72;
	selp.f64 	%fd144, %fd141, %fd143, %p71;
	mov.b64 	%rd102, %fd144;
	mov.b64 	{%r180, %r185}, %rd102;
	mov.b32 	%r186, 16;
	// begin inline asm
	shfl.sync.down.b32 %r179, %r180, %r186, %r187, %r188;
	// end inline asm
	// begin inline asm
	shfl.sync.down.b32 %r184, %r185, %r186, %r187, %r188;
	// end inline asm
	mov.b64 	%rd103, {%r179, %r184};
	mov.b64 	%fd145, %rd103;
	add.s32 	%r196, %r138, 16;
	setp.gt.s32 	%p73, %r196, %r187;
	setp.lt.f64 	%p74, %fd144, %fd145;
	selp.f64 	%fd146, %fd145, %fd144, %p74;
	selp.f64 	%fd380, %fd144, %fd146, %p73;
	setp.ne.s32 	%p75, %r138, 0;
	@%p75 bra 	$L__BB10_54;
	shr.u32 	%r197, %r35, 2;
	and.b32  	%r198, %r197, 248;
	mov.u32 	%r199, _ZZN3cub18CUB_300001_SM_10006detail6reduce28DeviceReduceSingleTileKernelINS2_10policy_hubIdjN4cuda3__47maximumIdEEE10Policy1000EPdSB_iS8_ddNS5_3std3__410__identityEEEvT0_T1_T2_T3_T4_T6_E12temp_storage;
	add.s32 	%r200, %r199, %r198;
	st.shared.f64 	[%r200+8], %fd380;
$L__BB10_54:
	bar.sync 	0;
	setp.ne.s32 	%p76, %r35, 0;
	@%p76 bra 	$L__BB10_72;
	setp.gt.s32 	%p77, %r68, 32;
	ld.shared.f64 	%fd147, [_ZZN3cub18CUB_300001_SM_10006detail6reduce28DeviceReduceSingleTileKernelINS2_10policy_hubIdjN4cuda3__47maximumIdEEE10Policy1000EPdSB_iS8_ddNS5_3std3__410__identityEEEvT0_T1_T2_T3_T4_T6_E12temp_storage+16];
	setp.lt.f64 	%p78, %fd380, %fd147;
	selp.f64 	%fd149, %fd147, %fd380, %p78;
	selp.f64 	%fd150, %fd149, %fd380, %p77;
	setp.gt.s32 	%p79, %r68, 64;
	ld.shared.f64 	%fd152, [_ZZN3cub18CUB_300001_SM_10006detail6reduce28DeviceReduceSingleTileKernelINS2_10policy_hubIdjN4cuda3__47maximumIdEEE10Policy1000EPdSB_iS8_ddNS5_3std3__410__identityEEEvT0_T1_T2_T3_T4_T6_E12temp_storage+24];
	setp.lt.f64 	%p80, %fd150, %fd152;
	selp.f64 	%fd154, %fd152, %fd150, %p80;
	selp.f64 	%fd155, %fd154, %fd150, %p79;
	setp.gt.s32 	%p81, %r68, 96;
	ld.shared.f64 	%fd157, [_ZZN3cub18CUB_300001_SM_10006detail6reduce28DeviceReduceSingleTileKernelINS2_10policy_hubIdjN4cuda3__47maximumIdEEE10Policy1000EPdSB_iS8_ddNS5_3std3__410__identityEEEvT0_T1_T2_T3_T4_T6_E12temp_storage+32];
	setp.lt.f64 	%p82, %fd155, %fd157;
	selp.f64 	%fd159, %fd157, %fd155, %p82;
	selp.f64 	%fd160, %fd159, %fd155, %p81;
	setp.gt.s32 	%p83, %r68, 128;
	ld.shared.f64 	%fd162, [_ZZN3cub18CUB_300001_SM_10006detail6reduce28DeviceReduceSingleTileKernelINS2_10policy_hubIdjN4cuda3__47maximumIdEEE10Policy1000EPdSB_iS8_ddNS5_3std3__410__identityEEEvT0_T1_T2_T3_T4_T6_E12temp_storage+40];
	setp.lt.f64 	%p84, %fd160, %fd162;
	selp.f64 	%fd164, %fd162, %fd160, %p84;
	selp.f64 	%fd165, %fd164, %fd160, %p83;
	setp.gt.s32 	%p85, %r68, 160;
	ld.shared.f64 	%fd167, [_ZZN3cub18CUB_300001_SM_10006detail6reduce28DeviceReduceSingleTileKernelINS2_10policy_hubIdjN4cuda3__47maximumIdEEE10Policy1000EPdSB_iS8_ddNS5_3std3__410__identityEEEvT0_T1_T2_T3_T4_T6_E12temp_storage+48];
	setp.lt.f64 	%p86, %fd165, %fd167;
	selp.f64 	%fd169, %fd167, %fd165, %p86;
	selp.f64 	%fd170, %fd169, %fd165, %p85;
	setp.gt.s32 	%p87, %r68, 192;
	ld.shared.f64 	%fd172, [_ZZN3cub18CUB_300001_SM_10006detail6reduce28DeviceReduceSingleTileKernelINS2_10policy_hubIdjN4cuda3__47maximumIdEEE10Policy1000EPdSB_iS8_ddNS5_3std3__410__identityEEEvT0_T1_T2_T3_T4_T6_E12temp_storage+56];
	setp.lt.f64 	%p88, %fd170, %fd172;
	selp.f64 	%fd174, %fd172, %fd170, %p88;
	selp.f64 	%fd175, %fd174, %fd170, %p87;
	setp.gt.s32 	%p89, %r68, 224;
	ld.shared.f64 	%fd177, [_ZZN3cub18CUB_300001_SM_10006detail6reduce28DeviceReduceSingleTileKernelINS2_10policy_hubIdjN4cuda3__47maximumIdEEE10Policy1000EPdSB_iS8_ddNS5_3std3__410__identityEEEvT0_T1_T2_T3_T4_T6_E12temp_storage+64];
	setp.lt.f64 	%p90, %fd175, %fd177;
	selp.f64 	%fd179, %fd177, %fd175, %p90;
	selp.f64 	%fd380, %fd179, %fd175, %p89;
	bra.uni 	$L__BB10_72;
$L__BB10_56:
	mov.u32 	%r47, %tid.x;
	mul.wide.u32 	%rd34, %r47, 8;
	add.s64 	%rd19, %rd15, %rd34;
	// begin inline asm
	ld.global.nc.u64 %rd18, [%rd19];
	// end inline asm
	mov.b64 	%fd59, %rd18;
	add.s64 	%rd21, %rd19, 2048;
	// begin inline asm
	ld.global.nc.u64 %rd20, [%rd21];
	// end inline asm
	mov.b64 	%fd60, %rd20;
	add.s64 	%rd23, %rd19, 4096;
	// begin inline asm
	ld.global.nc.u64 %rd22, [%rd23];
	// end inline asm
	mov.b64 	%fd61, %rd22;
	add.s64 	%rd25, %rd19, 6144;
	// begin inline asm
	ld.global.nc.u64 %rd24, [%rd25];
	// end inline asm
	mov.b64 	%fd62, %rd24;
	add.s64 	%rd27, %rd19, 8192;
	// begin inline asm
	ld.global.nc.u64 %rd26, [%rd27];
	// end inline asm
	mov.b64 	%fd63, %rd26;
	add.s64 	%rd29, %rd19, 10240;
	// begin inline asm
	ld.global.nc.u64 %rd28, [%rd29];
	// end inline asm
	mov.b64 	%fd64, %rd28;
	add.s64 	%rd31, %rd19, 12288;
	// begin inline asm
	ld.global.nc.u64 %rd30, [%rd31];
	// end inline asm
	mov.b64 	%fd65, %rd30;
	add.s64 	%rd33, %rd19, 14336;
	// begin inline asm
	ld.global.nc.u64 %rd32, [%rd33];
	// end inline asm
	mov.b64 	%fd66, %rd32;
	setp.lt.f64 	%p4, %fd59, %fd60;
	selp.f64 	%fd67, %fd60, %fd59, %p4;
	setp.lt.f64 	%p5, %fd67, %fd61;
	selp.f64 	%fd68, %fd61, %fd67, %p5;
	setp.lt.f64 	%p6, %fd68, %fd62;
	selp.f64 	%fd69, %fd62, %fd68, %p6;
	setp.lt.f64 	%p7, %fd69, %fd63;
	selp.f64 	%fd70, %fd63, %fd69, %p7;
	setp.lt.f64 	%p8, %fd70, %fd64;
	selp.f64 	%fd71, %fd64, %fd70, %p8;
	setp.lt.f64 	%p9, %fd71, %fd65;
	selp.f64 	%fd72, %fd65, %fd71, %p9;
	setp.lt.f64 	%p10, %fd72, %fd66;
	selp.f64 	%fd379, %fd66, %fd72, %p10;
	setp.lt.u32 	%p11, %r68, 4096;
	mov.b32 	%r465, 2048;
	@%p11 bra 	$L__BB10_60;
	add.s32 	%r48, %r68, -2048;
	mov.b32 	%r465, 2048;
$L__BB10_58:
	mul.wide.s32 	%rd51, %r465, 8;
	add.s64 	%rd36, %rd19, %rd51;
	// begin inline asm
	ld.global.nc.u64 %rd35, [%rd36];
	// end inline asm
	mov.b64 	%fd73, %rd35;
	add.s64 	%rd38, %rd36, 2048;
	// begin inline asm
	ld.global.nc.u64 %rd37, [%rd38];
	// end inline asm
	mov.b64 	%fd74, %rd37;
	add.s64 	%rd40, %rd36, 4096;
	// begin inline asm
	ld.global.nc.u64 %rd39, [%rd40];
	// end inline asm
	mov.b64 	%fd75, %rd39;
	add.s64 	%rd42, %rd36, 6144;
	// begin inline asm
	ld.global.nc.u64 %rd41, [%rd42];
	// end inline asm
	mov.b64 	%fd76, %rd41;
	add.s64 	%rd44, %rd36, 8192;
	// begin inline asm
	ld.global.nc.u64 %rd43, [%rd44];
	// end inline asm
	mov.b64 	%fd77, %rd43;
	add.s64 	%rd46, %rd36, 10240;
	// begin inline asm
	ld.global.nc.u64 %rd45, [%rd46];
	// end inline asm
	mov.b64 	%fd78, %rd45;
	add.s64 	%rd48, %rd36, 12288;
	// begin inline asm
	ld.global.nc.u64 %rd47, [%rd48];
	// end inline asm
	mov.b64 	%fd79, %rd47;
	add.s64 	%rd50, %rd36, 14336;
	// begin inline asm
	ld.global.nc.u64 %rd49, [%rd50];
	// end inline asm
	mov.b64 	%fd80, %rd49;
	setp.lt.f64 	%p12, %fd379, %fd73;
	selp.f64 	%fd81, %fd73, %fd379, %p12;
	setp.lt.f64 	%p13, %fd81, %fd74;
	selp.f64 	%fd82, %fd74, %fd81, %p13;
	setp.lt.f64 	%p14, %fd82, %fd75;
	selp.f64 	%fd83, %fd75, %fd82, %p14;
	setp.lt.f64 	%p15, %fd83, %fd76;
	selp.f64 	%fd84, %fd76, %fd83, %p15;
	setp.lt.f64 	%p16, %fd84, %fd77;
	selp.f64 	%fd85, %fd77, %fd84, %p16;
	setp.lt.f64 	%p17, %fd85, %fd78;
	selp.f64 	%fd86, %fd78, %fd85, %p17;
	setp.lt.f64 	%p18, %fd86, %fd79;
	selp.f64 	%fd87, %fd79, %fd86, %p18;
	setp.lt.f64 	%p19, %fd87, %fd80;
	selp.f64 	%fd379, %fd80, %fd87, %p19;
	sub.s32 	%r71, %r68, %r465;
	setp.lt.s32 	%p20, %r71, 2048;
	@%p20 bra 	$L__BB10_68;
	add.s32 	%r465, %r465, 2048;
	setp.le.s32 	%p21, %r465, %r48;
	@%p21 bra 	$L__BB10_58;
$L__BB10_60:
	setp.le.s32 	%p22, %r68, %r465;
	@%p22 bra 	$L__BB10_68;
	sub.s32 	%r52, %r68, %r465;
	setp.ge.s32 	%p23, %r47, %r52;
	@%p23 bra 	$L__BB10_68;
	not.b32 	%r72, %r47;
	add.s32 	%r73, %r68, %r72;
	sub.s32 	%r53, %r73, %r465;
	and.b32  	%r74, %r53, 768;
	setp.eq.s32 	%p24, %r74, 768;
	mov.u32 	%r469, %r47;
	@%p24 bra 	$L__BB10_65;
	add.s32 	%r467, %r47, %r465;
	shr.u32 	%r75, %r53, 8;
	add.s32 	%r76, %r75, 1;
	and.b32  	%r77, %r76, 3;
	neg.s32 	%r466, %r77;
	mov.u32 	%r469, %r47;
$L__BB10_64:
	.pragma "nounroll";
	mul.wide.u32 	%rd54, %r467, 8;
	add.s64 	%rd53, %rd15, %rd54;
	// begin inline asm
	ld.global.nc.u64 %rd52, [%rd53];
	// end inline asm
	mov.b64 	%fd89, %rd52;
	setp.lt.f64 	%p25, %fd379, %fd89;
	selp.f64 	%fd379, %fd89, %fd379, %p25;
	add.s32 	%r469, %r469, 256;
	add.s32 	%r467, %r467, 256;
	add.s32 	%r466, %r466, 1;
	setp.ne.s32 	%p26, %r466, 0;
	@%p26 bra 	$L__BB10_64;
$L__BB10_65:
	setp.lt.u32 	%p27, %r53, 768;
	@%p27 bra 	$L__BB10_68;
	cvt.u64.u32 	%rd55, %r469;
	cvt.u64.u32 	%rd56, %r465;
	add.s64 	%rd57, %rd55, %rd56;
	shl.b64 	%rd58, %rd57, 3;
	add.s64 	%rd59, %rd58, %rd15;
	add.s64 	%rd205, %rd59, 4096;
	add.s32 	%r470, %r469, %r465;
$L__BB10_67:
	mul.wide.u32 	%rd68, %r470, 8;
	add.s64 	%rd61, %rd15, %rd68;
	// begin inline asm
	ld.global.nc.u64 %rd60, [%rd61];
	// end inline asm
	mov.b64 	%fd90, %rd60;
	setp.lt.f64 	%p28, %fd379, %fd90;
	selp.f64 	%fd91, %fd90, %fd379, %p28;
	add.s64 	%rd63, %rd205, -2048;
	// begin inline asm
	ld.global.nc.u64 %rd62, [%rd63];
	// end inline asm
	mov.b64 	%fd92, %rd62;
	setp.lt.f64 	%p29, %fd91, %fd92;
	selp.f64 	%fd93, %fd92, %fd91, %p29;
	// begin inline asm
	ld.global.nc.u64 %rd64, [%rd205];
	// end inline asm
	mov.b64 	%fd94, %rd64;
	setp.lt.f64 	%p30, %fd93, %fd94;
	selp.f64 	%fd95, %fd94, %fd93, %p30;
	add.s64 	%rd67, %rd205, 2048;
	// begin inline asm
	ld.global.nc.u64 %rd66, [%rd67];
	// end inline asm
	mov.b64 	%fd96, %rd66;
	setp.lt.f64 	%p31, %fd95, %fd96;
	selp.f64 	%fd379, %fd96, %fd95, %p31;
	add.s32 	%r469, %r469, 1024;
	add.s64 	%rd205, %rd205, 8192;
	add.s32 	%r470, %r470, 1024;
	setp.lt.s32 	%p32, %r469, %r52;
	@%p32 bra 	$L__BB10_67;
$L__BB10_68:
	// begin inline asm
	mov.u32 %r78, %laneid;
	// end inline asm
	mov.b64 	%rd69, %fd379;
	mov.b64 	{%r80, %r85}, %rd69;
	mov.b32 	%r86, 1;
	mov.b32 	%r127, 31;
	mov.b32 	%r128, -1;
	// begin inline asm
	shfl.sync.down.b32 %r79, %r80, %r86, %r127, %r128;
	// end inline asm
	// begin inline asm
	shfl.sync.down.b32 %r84, %r85, %r86, %r127, %r128;
	// end inline asm
	mov.b64 	%rd70, {%r79, %r84};
	mov.b64 	%fd97, %rd70;
	setp.gt.s32 	%p33, %r78, 30;
	setp.lt.f64 	%p34, %fd379, %fd97;
	selp.f64 	%fd98, %fd97, %fd379, %p34;
	selp.f64 	%fd99, %fd379, %fd98, %p33;
	mov.b64 	%rd71, %fd99;
	mov.b64 	{%r90, %r95}, %rd71;
	mov.b32 	%r96, 2;
	// begin inline asm
	shfl.sync.down.b32 %r89, %r90, %r96, %r127, %r128;
	// end inline asm
	// begin inline asm
	shfl.sync.down.b32 %r94, %r95, %r96, %r127, %r128;
	// end inline asm
	mov.b64 	%rd72, {%r89, %r94};
	mov.b64 	%fd100, %rd72;
	setp.gt.s32 	%p35, %r78, 29;
	setp.lt.f64 	%p36, %fd99, %fd100;
	selp.f64 	%fd101, %fd100, %fd99, %p36;
	selp.f64 	%fd102, %fd99, %fd101, %p35;
	mov.b64 	%rd73, %fd102;
	mov.b64 	{%r100, %r105}, %rd73;
	mov.b32 	%r106, 4;
	// begin inline asm
	shfl.sync.down.b32 %r99, %r100, %r106, %r127, %r128;
	// end inline asm
	// begin inline asm
	shfl.sync.down.b32 %r104, %r105, %r106, %r127, %r128;
	// end inline asm
	mov.b64 	%rd74, {%r99, %r104};
	mov.b64 	%fd103, %rd74;
	setp.gt.s32 	%p37, %r78, 27;
	setp.lt.f64 	%p38, %fd102, %fd103;
	selp.f64 	%fd104, %fd103, %fd102, %p38;
	selp.f64 	%fd105, %fd102, %fd104, %p37;
	mov.b64 	%rd75, %fd105;
	mov.b64 	{%r110, %r115}, %rd75;
	mov.b32 	%r116, 8;
	// begin inline asm
	shfl.sync.down.b32 %r109, %r110, %r116, %r127, %r128;
	// end inline asm
	// begin inline asm
	shfl.sync.down.b32 %r114, %r115, %r116, %r127, %r128;
	// end inline asm
	mov.b64 	%rd76, {%r109, %r114};
	mov.b64 	%fd106, %rd76;
	setp.gt.s32 	%p39, %r78, 23;
	setp.lt.f64 	%p40, %fd105, %fd106;
	selp.f64 	%fd107, %fd106, %fd105, %p40;
	selp.f64 	%fd108, %fd105, %fd107, %p39;
	mov.b64 	%rd77, %fd108;
	mov.b64 	{%r120, %r125}, %rd77;
	mov.b32 	%r126, 16;
	// begin inline asm
	shfl.sync.down.b32 %r119, %r120, %r126, %r127, %r128;
	// end inline asm
	// begin inline asm
	shfl.sync.down.b32 %r124, %r125, %r126, %r127, %r128;
	// end inline asm
	mov.b64 	%rd78, {%r119, %r124};
	mov.b64 	%fd109, %rd78;
	setp.gt.s32 	%p41, %r78, 15;
	setp.lt.f64 	%p42, %fd108, %fd109;
	selp.f64 	%fd54, %fd109, %fd108, %p42;
	selp.f64 	%fd380, %fd108, %fd54, %p41;
	setp.ne.s32 	%p43, %r78, 0;
	@%p43 bra 	$L__BB10_70;
	shr.u32 	%r129, %r47, 2;
	and.b32  	%r130, %r129, 248;
	mov.u32 	%r131, _ZZN3cub18CUB_300001_SM_10006detail6reduce28DeviceReduceSingleTileKernelINS2_10policy_hubIdjN4cuda3__47maximumIdEEE10Policy1000EPdSB_iS8_ddNS5_3std3__410__identityEEEvT0_T1_T2_T3_T4_T6_E12temp_storage;
	add.s32 	%r132, %r131, %r130;
	st.shared.f64 	[%r132+8], %fd54;
$L__BB10_70:
	bar.sync 	0;
	setp.ne.s32 	%p44, %r47, 0;
	@%p44 bra 	$L__BB10_72;
	ld.shared.f64 	%fd110, [_ZZN3cub18CUB_300001_SM_10006detail6reduce28DeviceReduceSingleTileKernelINS2_10policy_hubIdjN4cuda3__47maximumIdEEE10Policy1000EPdSB_iS8_ddNS5_3std3__410__identityEEEvT0_T1_T2_T3_T4_T6_E12temp_storage+16];
	setp.lt.f64 	%p45, %fd380, %fd110;
	selp.f64 	%fd111, %fd110, %fd380, %p45;
	ld.shared.f64 	%fd112, [_ZZN3cub18CUB_300001_SM_10006detail6reduce28DeviceReduceSingleTileKernelINS2_10policy_hubIdjN4cuda3__47maximumIdEEE10Policy1000EPdSB_iS8_ddNS5_3std3__410__identityEEEvT0_T1_T2_T3_T4_T6_E12temp_storage+24];
	setp.lt.f64 	%p46, %fd111, %fd112;
	selp.f64 	%fd113, %fd112, %fd111, %p46;
	ld.shared.f64 	%fd114, [_ZZN3cub18CUB_300001_SM_10006detail6reduce28DeviceReduceSingleTileKernelINS2_10policy_hubIdjN4cuda3__47maximumIdEEE10Policy1000EPdSB_iS8_ddNS5_3std3__410__identityEEEvT0_T1_T2_T3_T4_T6_E12temp_storage+32];
	setp.lt.f64 	%p47, %fd113, %fd114;
	selp.f64 	%fd115, %fd114, %fd113, %p47;
	ld.shared.f64 	%fd116, [_ZZN3cub18CUB_300001_SM_10006detail6reduce28DeviceReduceSingleTileKernelINS2_10policy_hubIdjN4cuda3__47maximumIdEEE10Policy1000EPdSB_iS8_ddNS5_3std3__410__identityEEEvT0_T1_T2_T3_T4_T6_E12temp_storage+40];
	setp.lt.f64 	%p48, %fd115, %fd116;
	selp.f64 	%fd117, %fd116, %fd115, %p48;
	ld.shared.f64 	%fd118, [_ZZN3cub18CUB_300001_SM_10006detail6reduce28DeviceReduceSingleTileKernelINS2_10policy_hubIdjN4cuda3__47maximumIdEEE10Policy1000EPdSB_iS8_ddNS5_3std3__410__identityEEEvT0_T1_T2_T3_T4_T6_E12temp_storage+48];
	setp.lt.f64 	%p49, %fd117, %fd118;
	selp.f64 	%fd119, %fd118, %fd117, %p49;
	ld.shared.f64 	%fd120, [_ZZN3cub18CUB_300001_SM_10006detail6reduce28DeviceReduceSingleTileKernelINS2_10policy_hubIdjN4cuda3__47maximumIdEEE10Policy1000EPdSB_iS8_ddNS5_3std3__410__identityEEEvT0_T1_T2_T3_T4_T6_E12temp_storage+56];
	setp.lt.f64 	%p50, %fd119, %fd120;
	selp.f64 	%fd121, %fd120, %fd119, %p50;
	ld.shared.f64 	%fd122, [_ZZN3cub18CUB_300001_SM_10006detail6reduce28DeviceReduceSingleTileKernelINS2_10policy_hubIdjN4cuda3__47maximumIdEEE10Policy1000EPdSB_iS8_ddNS5_3std3__410__identityEEEvT0_T1_T2_T3_T4_T6_E12temp_storage+64];
	setp.lt.f64 	%p51, %fd121, %fd122;
	selp.f64 	%fd380, %fd122, %fd121, %p51;
$L__BB10_72:
	mov.u32 	%r444, %tid.x;
	setp.ne.s32 	%p217, %r444, 0;
	@%p217 bra 	$L__BB10_74;
	setp.lt.f64 	%p218, %fd58, %fd380;
	selp.f64 	%fd353, %fd380, %fd58, %p218;
	st.global.f64 	[%rd1], %fd353;
$L__BB10_74:
	ret;

}
	// .globl	_ZN3cub18CUB_300001_SM_10006detail6reduce28DeviceReduceSingleTileKernelINS2_10policy_hubIdyN4cuda3__47maximumIdEEE10Policy1000EN6thrust24THRUST_300001_SM_1000_NS6detail15normal_iteratorINSC_10device_ptrIdEEEEPdyS8_ddNS5_3std3__410__identityEEEvT0_T1_T2_T3_T4_T6_
.visible .entry _ZN3cub18CUB_300001_SM_10006detail6reduce28DeviceReduceSingleTileKernelINS2_10policy_hubIdyN4cuda3__47maximumIdEEE10Policy1000EN6thrust24THRUST_300001_SM_1000_NS6detail15normal_iteratorINSC_10device_ptrIdEEEEPdyS8_ddNS5_3std3__410__identityEEEvT0_T1_T2_T3_T4_T6_(
	.param .align 8 .b8 _ZN3cub18CUB_300001_SM_10006detail6reduce28DeviceReduceSingleTileKernelINS2_10policy_hubIdyN4cuda3__47maximumIdEEE10Policy1000EN6thrust24THRUST_300001_SM_1000_NS6detail15normal_iteratorINSC_10device_ptrIdEEEEPdyS8_ddNS5_3std3__410__identityEEEvT0_T1_T2_T3_T4_T6__param_0[8],
	.param .u64 .ptr .align 1 _ZN3cub18CUB_300001_SM_10006detail6reduce28DeviceReduceSingleTileKernelINS2_10policy_hubIdyN4cuda3__47maximumIdEEE10Policy1000EN6thrust24THRUST_300001_SM_1000_NS6detail15normal_iteratorINSC_10device_ptrIdEEEEPdyS8_ddNS5_3std3__410__identityEEEvT0_T1_T2_T3_T4_T6__param_1,
	.param .u64 _ZN3cub18CUB_300001_SM_10006detail6reduce28DeviceReduceSingleTileKernelINS2_10policy_hubIdyN4cuda3__47maximumIdEEE10Policy1000EN6thrust24THRUST_300001_SM_1000_NS6detail15normal_iteratorINSC_10device_ptrIdEEEEPdyS8_ddNS5_3std3__410__identityEEEvT0_T1_T2_T3_T4_T6__param_2,
	.param .align 1 .b8 _ZN3cub18CUB_300001_SM_10006detail6reduce28DeviceReduceSingleTileKernelINS2_10policy_hubIdyN4cuda3__47maximumIdEEE10Policy1000EN6thrust24THRUST_300001_SM_1000_NS6detail15normal_iteratorINSC_10device_ptrIdEEEEPdyS8_ddNS5_3std3__410__identityEEEvT0_T1_T2_T3_T4_T6__param_3[1],
	.param .f64 _ZN3cub18CUB_300001_SM_10006detail6reduce28DeviceReduceSingleTileKernelINS2_10policy_hubIdyN4cuda3__47maximumIdEEE10Policy1000EN6thrust24THRUST_300001_SM_1000_NS6detail15normal_iteratorINSC_10device_ptrIdEEEEPdyS8_ddNS5_3std3__410__identityEEEvT0_T1_T2_T3_T4_T6__param_4,
	.param .align 1 .b8 _ZN3cub18CUB_300001_SM_10006detail6reduce28DeviceReduceSingleTileKernelINS2_10policy_hubIdyN4cuda3__47maximumIdEEE10Policy1000EN6thrust24THRUST_300001_SM_1000_NS6detail15normal_iteratorINSC_10device_ptrIdEEEEPdyS8_ddNS5_3std3__410__identityEEEvT0_T1_T2_T3_T4_T6__param_5[1]
)
.maxntid 256
.minnctapersm 1
{
	.reg .pred 	%p<169>;
	.reg .b32 	%r<246>;
	.reg .b64 	%rd<86>;
	.reg .b64 	%fd<309>;
	// demoted variable
	.shared .align 8 .b8 _ZZN3cub18CUB_300001_SM_10006detail6reduce28DeviceReduceSingleTileKernelINS2_10policy_hubIdyN4cuda3__47maximumIdEEE10Policy1000EN6thrust24THRUST_300001_SM_1000_NS6detail15normal_iteratorINSC_10device_ptrIdEEEEPdyS8_ddNS5_3std3__410__identityEEEvT0_T1_T2_T3_T4_T6_E12temp_storage[80];
	ld.param.u64 	%rd18, [_ZN3cub18CUB_300001_SM_10006detail6reduce28DeviceReduceSingleTileKernelINS2_10policy_hubIdyN4cuda3__47maximumIdEEE10Policy1000EN6thrust24THRUST_300001_SM_1000_NS6detail15normal_iteratorINSC_10device_ptrIdEEEEPdyS8_ddNS5_3std3__410__identityEEEvT0_T1_T2_T3_T4_T6__param_0];
	ld.param.u64 	%rd20, [_ZN3cub18CUB_300001_SM_10006detail6reduce28DeviceReduceSingleTileKernelINS2_10policy_hubIdyN4cuda3__47maximumIdEEE10Policy1000EN6thrust24THRUST_300001_SM_1000_NS6detail15normal_iteratorINSC_10device_ptrIdEEEEPdyS8_ddNS5_3std3__410__identityEEEvT0_T1_T2_T3_T4_T6__param_1];
	ld.param.u64 	%rd19, [_ZN3cub18CUB_300001_SM_10006detail6reduce28DeviceReduceSingleTileKernelINS2_10policy_hubIdyN4cuda3__47maximumIdEEE10Policy1000EN6thrust24THRUST_300001_SM_1000_NS6detail15normal_iteratorINSC_10device_ptrIdEEEEPdyS8_ddNS5_3std3__410__identityEEEvT0_T1_T2_T3_T4_T6__param_2];
	ld.param.f64 	%fd42, [_ZN3cub18CUB_300001_SM_10006detail6reduce28DeviceReduceSingleTileKernelINS2_10policy_hubIdyN4cuda3__47maximumIdEEE10Policy1000EN6thrust24THRUST_300001_SM_1000_NS6detail15normal_iteratorINSC_10device_ptrIdEEEEPdyS8_ddNS5_3std3__410__identityEEEvT0_T1_T2_T3_T4_T6__param_4];
	cvta.to.global.u64 	%rd1, %rd20;
	setp.ne.s64 	%p1, %rd19, 0;
	@%p1 bra 	$L__BB11_3;
	mov.u32 	%r231, %tid.x;
	setp.ne.s32 	%p168, %r231, 0;
	@%p168 bra 	$L__BB11_51;
	st.global.f64 	[%rd1], %fd42;
	bra.uni 	$L__BB11_51;
$L__BB11_3:
	cvta.to.global.u64 	%rd2, %rd18;
	setp.gt.u64 	%p2, %rd19, 2047;
	@%p2 bra 	$L__BB11_28;
	cvt.u32.u64 	%r1, %rd19;
	mov.u32 	%r2, %tid.x;
	setp.ge.u32 	%p80, %r2, %r1;
	mov.f64 	%fd296, 0d0000000000000000;
	mov.u32 	%r235, %r2;
	@%p80 bra 	$L__BB11_6;
	mul.wide.u32 	%rd51, %r2, 8;
	add.s64 	%rd52, %rd2, %rd51;
	ld.global.f64 	%fd296, [%rd52];
	add.s32 	%r235, %r2, 256;
$L__BB11_6:
	setp.ge.u32 	%p81, %r235, %r1;
	@%p81 bra 	$L__BB11_19;
	not.b32 	%r108, %r235;
	add.s32 	%r109, %r108, %r1;
	shr.u32 	%r110, %r109, 8;
	add.s32 	%r5, %r110, 1;
	and.b32  	%r6, %r5, 15;
	setp.lt.u32 	%p82, %r109, 3840;
	@%p82 bra 	$L__BB11_10;
	and.b32  	%r111, %r5, 33554416;
	neg.s32 	%r233, %r111;
	mul.wide.u32 	%rd53, %r235, 8;
	add.s64 	%rd54, %rd53, %rd2;
	add.s64 	%rd81, %rd54, 16384;
$L__BB11_9:
	.pragma "nounroll";
	ld.global.f64 	%fd157, [%rd81+-16384];
	setp.lt.f64 	%p83, %fd296, %fd157;
	selp.f64 	%fd158, %fd157, %fd296, %p83;
	ld.global.f64 	%fd159, [%rd81+-14336];
	setp.lt.f64 	%p84, %fd158, %fd159;
	selp.f64 	%fd160, %fd159, %fd158, %p84;
	ld.global.f64 	%fd161, [%rd81+-12288];
	setp.lt.f64 	%p85, %fd160, %fd161;
	selp.f64 	%fd162, %fd161, %fd160, %p85;
	ld.global.f64 	%fd163, [%rd81+-10240];
	setp.lt.f64 	%p86, %fd162, %fd163;
	selp.f64 	%fd164, %fd163, %fd162, %p86;
	ld.global.f64 	%fd165, [%rd81+-8192];
	setp.lt.f64 	%p87, %fd164, %fd165;
	selp.f64 	%fd166, %fd165, %fd164, %p87;
	ld.global.f64 	%fd167, [%rd81+-6144];
	setp.lt.f64 	%p88, %fd166, %fd167;
	selp.f64 	%fd168, %fd167, %fd166, %p88;
	ld.global.f64 	%fd169, [%rd81+-4096];
	setp.lt.f64 	%p89, %fd168, %fd169;
	selp.f64 	%fd170, %fd169, %fd168, %p89;
	ld.global.f64 	%fd171, [%rd81+-2048];
	setp.lt.f64 	%p90, %fd170, %fd171;
	selp.f64 	%fd172, %fd171, %fd170, %p90;
	ld.global.f64 	%fd173, [%rd81];
	setp.lt.f64 	%p91, %fd172, %fd173;
	selp.f64 	%fd174, %fd173, %fd172, %p91;
	ld.global.f64 	%fd175, [%rd81+2048];
	setp.lt.f64 	%p92, %fd174, %fd175;
	selp.f64 	%fd176, %fd175, %fd174, %p92;
	ld.global.f64 	%fd177, [%rd81+4096];
	setp.lt.f64 	%p93, %fd176, %fd177;
	selp.f64 	%fd178, %fd177, %fd176, %p93;
	ld.global.f64 	%fd179, [%rd81+6144];
	setp.lt.f64 	%p94, %fd178, %fd179;
	selp.f64 	%fd180, %fd179, %fd178, %p94;
	ld.global.f64 	%fd181, [%rd81+8192];
	setp.lt.f64 	%p95, %fd180, %fd181;
	selp.f64 	%fd182, %fd181, %fd180, %p95;
	ld.global.f64 	%fd183, [%rd81+10240];
	setp.lt.f64 	%p96, %fd182, %fd183;
	selp.f64 	%fd184, %fd183, %fd182, %p96;
	ld.global.f64 	%fd185, [%rd81+12288];
	setp.lt.f64 	%p97, %fd184, %fd185;
	selp.f64 	%fd186, %fd185, %fd184, %p97;
	ld.global.f64 	%fd187, [%rd81+14336];
	setp.lt.f64 	%p98, %fd186, %fd187;
	selp.f64 	%fd296, %fd187, %fd186, %p98;
	add.s32 	%r235, %r235, 4096;
	add.s32 	%r233, %r233, 16;
	add.s64 	%rd81, %rd81, 32768;
	setp.ne.s32 	%p99, %r233, 0;
	@%p99 bra 	$L__BB11_9;
$L__BB11_10:
	setp.eq.s32 	%p100, %r6, 0;
	@%p100 bra 	$L__BB11_19;
	and.b32  	%r13, %r5, 7;
	setp.lt.u32 	%p101, %r6, 8;
	@%p101 bra 	$L__BB11_13;
	mul.wide.s32 	%rd55, %r235, 8;
	add.s64 	%rd56, %rd2, %rd55;
	ld.global.f64 	%fd189, [%rd56];
	setp.lt.f64 	%p102, %fd296, %fd189;
	selp.f64 	%fd190, %fd189, %fd296, %p102;
	ld.global.f64 	%fd191, [%rd56+2048];
	setp.lt.f64 	%p103, %fd190, %fd191;
	selp.f64 	%fd192, %fd191, %fd190, %p103;
	ld.global.f64 	%fd193, [%rd56+4096];
	setp.lt.f64 	%p104, %fd192, %fd193;
	selp.f64 	%fd194, %fd193, %fd192, %p104;
	ld.global.f64 	%fd195, [%rd56+6144];
	setp.lt.f64 	%p105, %fd194, %fd195;
	selp.f64 	%fd196, %fd195, %fd194, %p105;
	ld.global.f64 	%fd197, [%rd56+8192];
	setp.lt.f64 	%p106, %fd196, %fd197;
	selp.f64 	%fd198, %fd197, %fd196, %p106;
	ld.global.f64 	%fd199, [%rd56+10240];
	setp.lt.f64 	%p107, %fd198, %fd199;
	selp.f64 	%fd200, %fd199, %fd198, %p107;
	ld.global.f64 	%fd201, [%rd56+12288];
	setp.lt.f64 	%p108, %fd200, %fd201;
	selp.f64 	%fd202, %fd201, %fd200, %p108;
	ld.global.f64 	%fd203, [%rd56+14336];
	setp.lt.f64 	%p109, %fd202, %fd203;
	selp.f64 	%fd296, %fd203, %fd202, %p109;
	add.s32 	%r235, %r235, 2048;
$L__BB11_13:
	setp.eq.s32 	%p110, %r13, 0;
	@%p110 bra 	$L__BB11_19;
	and.b32  	%r16, %r5, 3;
	setp.lt.u32 	%p111, %r13, 4;
	@%p111 bra 	$L__BB11_16;
	mul.wide.s32 	%rd57, %r235, 8;
	add.s64 	%rd58, %rd2, %rd57;
	ld.global.f64 	%fd205, [%rd58];
	setp.lt.f64 	%p112, %fd296, %fd205;
	selp.f64 	%fd206, %fd205, %fd296, %p112;
	ld.global.f64 	%fd207, [%rd58+2048];
	setp.lt.f64 	%p113, %fd206, %fd207;
	selp.f64 	%fd208, %fd207, %fd206, %p113;
	ld.global.f64 	%fd209, [%rd58+4096];
	setp.lt.f64 	%p114, %fd208, %fd209;
	selp.f64 	%fd210, %fd209, %fd208, %p114;
	ld.global.f64 	%fd211, [%rd58+6144];
	setp.lt.f64 	%p115, %fd210, %fd211;
	selp.f64 	%fd296, %fd211, %fd210, %p115;
	add.s32 	%r235, %r235, 1024;
$L__BB11_16:
	setp.eq.s32 	%p116, %r16, 0;
	@%p116 bra 	$L__BB11_19;
	neg.s32 	%r238, %r16;
$L__BB11_18:
	.pragma "nounroll";
	mul.wide.s32 	%rd59, %r235, 8;
	add.s64 	%rd60, %rd2, %rd59;
	ld.global.f64 	%fd212, [%rd60];
	setp.lt.f64 	%p117, %fd296, %fd212;
	selp.f64 	%fd296, %fd212, %fd296, %p117;
	add.s32 	%r235, %r235, 256;
	add.s32 	%r238, %r238, 1;
	setp.ne.s32 	%p118, %r238, 0;
	@%p118 bra 	$L__BB11_18;
$L__BB11_19:
	setp.lt.u64 	%p119, %rd19, 256;
	@%p119 bra 	$L__BB11_24;
	// begin inline asm
	mov.u32 %r175, %laneid;
	// end inline asm
	mov.b64 	%rd71, %fd296;
	mov.b64 	{%r177, %r182}, %rd71;
	mov.b32 	%r183, 1;
	mov.b32 	%r224, 31;
	mov.b32 	%r225, -1;
	// begin inline asm
	shfl.sync.down.b32 %r176, %r177, %r183, %r224, %r225;
	// end inline asm
	// begin inline asm
	shfl.sync.down.b32 %r181, %r182, %r183, %r224, %r225;
	// end inline asm
	mov.b64 	%rd72, {%r176, %r181};
	mov.b64 	%fd260, %rd72;
	setp.gt.s32 	%p147, %r175, 30;
	setp.lt.f64 	%p148, %fd296, %fd260;
	selp.f64 	%fd261, %fd260, %fd296, %p148;
	selp.f64 	%fd262, %fd296, %fd261, %p147;
	mov.b64 	%rd73, %fd262;
	mov.b64 	{%r187, %r192}, %rd73;
	mov.b32 	%r193, 2;
	// begin inline asm
	shfl.sync.down.b32 %r186, %r187, %r193, %r224, %r225;
	// end inline asm
	// begin inline asm
	shfl.sync.down.b32 %r191, %r192, %r193, %r224, %r225;
	// end inline asm
	mov.b64 	%rd74, {%r186, %r191};
	mov.b64 	%fd263, %rd74;
	setp.gt.s32 	%p149, %r175, 29;
	setp.lt.f64 	%p150, %fd262, %fd263;
	selp.f64 	%fd264, %fd263, %fd262, %p150;
	selp.f64 	%fd265, %fd262, %fd264, %p149;
	mov.b64 	%rd75, %fd265;
	mov.b64 	{%r197, %r202}, %rd75;
	mov.b32 	%r203, 4;
	// begin inline asm
	shfl.sync.down.b32 %r196, %r197, %r203, %r224, %r225;
	// end inline asm
	// begin inline asm
	shfl.sync.down.b32 %r201, %r202, %r203, %r224, %r225;
	// end inline asm
	mov.b64 	%rd76, {%r196, %r201};
	mov.b64 	%fd266, %rd76;
	setp.gt.s32 	%p151, %r175, 27;
	setp.lt.f64 	%p152, %fd265, %fd266;
	selp.f64 	%fd267, %fd266, %fd265, %p152;
	selp.f64 	%fd268, %fd265, %fd267, %p151;
	mov.b64 	%rd77, %fd268;
	mov.b64 	{%r207, %r212}, %rd77;
	mov.b32 	%r213, 8;
	// begin inline asm
	shfl.sync.down.b32 %r206, %r207, %r213, %r224, %r225;
	// end inline asm
	// begin inline asm
	shfl.sync.down.b32 %r211, %r212, %r213, %r224, %r225;
	// end inline asm
	mov.b64 	%rd78, {%r206, %r211};
	mov.b64 	%fd269, %rd78;
	setp.gt.s32 	%p153, %r175, 23;
	setp.lt.f64 	%p154, %fd268, %fd269;
	selp.f64 	%fd270, %fd269, %fd268, %p154;
	selp.f64 	%fd271, %fd268, %fd270, %p153;
	mov.b64 	%rd79, %fd271;
	mov.b64 	{%r217, %r222}, %rd79;
	mov.b32 	%r223, 16;
	// begin inline asm
	shfl.sync.down.b32 %r216, %r217, %r223, %r224, %r225;
	// end inline asm
	// begin inline asm
	shfl.sync.down.b32 %r221, %r222, %r223, %r224, %r225;
	// end inline asm
	mov.b64 	%rd80, {%r216, %r221};
	mov.b64 	%fd272, %rd80;
	setp.gt.s32 	%p155, %r175, 15;
	setp.lt.f64 	%p156, %fd271, %fd272;
	selp.f64 	%fd16, %fd272, %fd271, %p156;
	selp.f64 	%fd308, %fd271, %fd16, %p155;
	setp.ne.s32 	%p157, %r175, 0;
	@%p157 bra 	$L__BB11_22;
	shr.u32 	%r226, %r2, 2;
	and.b32  	%r227, %r226, 248;
	mov.u32 	%r228, _ZZN3cub18CUB_300001_SM_10006detail6reduce28DeviceReduceSingleTileKernelINS2_10policy_hubIdyN4cuda3__47maximumIdEEE10Policy1000EN6thrust24THRUST_300001_SM_1000_NS6detail15normal_iteratorINSC_10device_ptrIdEEEEPdyS8_ddNS5_3std3__410__identityEEEvT0_T1_T2_T3_T4_T6_E12temp_storage;
	add.s32 	%r229, %r228, %r227;
	st.shared.f64 	[%r229+8], %fd16;
$L__BB11_22:
	bar.sync 	0;
	setp.ne.s32 	%p158, %r2, 0;
	@%p158 bra 	$L__BB11_49;
	ld.shared.f64 	%fd273, [_ZZN3cub18CUB_300001_SM_10006detail6reduce28DeviceReduceSingleTileKernelINS2_10policy_hubIdyN4cuda3__47maximumIdEEE10Policy1000EN6thrust24THRUST_300001_SM_1000_NS6detail15normal_iteratorINSC_10device_ptrIdEEEEPdyS8_ddNS5_3std3__410__identityEEEvT0_T1_T2_T3_T4_T6_E12temp_storage+16];
	setp.lt.f64 	%p159, %fd308, %fd273;
	selp.f64 	%fd274, %fd273, %fd308, %p159;
	ld.shared.f64 	%fd275, [_ZZN3cub18CUB_300001_SM_10006detail6reduce28DeviceReduceSingleTileKernelINS2_10policy_hubIdyN4cuda3__47maximumIdEEE10Policy1000EN6thrust24THRUST_300001_SM_1000_NS6detail15normal_iteratorINSC_10device_ptrIdEEEEPdyS8_ddNS5_3std3__410__identityEEEvT0_T1_T2_T3_T4_T6_E12temp_storage+24];
	setp.lt.f64 	%p160, %fd274, %fd275;
	selp.f64 	%fd276, %fd275, %fd274, %p160;
	ld.shared.f64 	%fd277, [_ZZN3cub18CUB_300001_SM_10006detail6reduce28DeviceReduceSingleTileKernelINS2_10policy_hubIdyN4cuda3__47maximumIdEEE10Policy1000EN6thrust24THRUST_300001_SM_1000_NS6detail15normal_iteratorINSC_10device_ptrIdEEEEPdyS8_ddNS5_3std3__410__identityEEEvT0_T1_T2_T3_T4_T6_E12temp_storage+32];
	setp.lt.f64 	%p161, %fd276, %fd277;
	selp.f64 	%fd278, %fd277, %fd276, %p161;
	ld.shared.f64 	%fd279, [_ZZN3cub18CUB_300001_SM_10006detail6reduce28DeviceReduceSingleTileKernelINS2_10policy_hubIdyN4cuda3__47maximumIdEEE10Policy1000EN6thrust24THRUST_300001_SM_1000_NS6detail15normal_iteratorINSC_10device_ptrIdEEEEPdyS8_ddNS5_3std3__410__identityEEEvT0_T1_T2_T3_T4_T6_E12temp_storage+40];
	setp.lt.f64 	%p162, %fd278, %fd279;
	selp.f64 	%fd280, %fd279, %fd278, %p162;
	ld.shared.f64 	%fd281, [_ZZN3cub18CUB_300001_SM_10006detail6reduce28DeviceReduceSingleTileKernelINS2_10policy_hubIdyN4cuda3__47maximumIdEEE10Policy1000EN6thrust24THRUST_300001_SM_1000_NS6detail15normal_iteratorINSC_10device_ptrIdEEEEPdyS8_ddNS5_3std3__410__identityEEEvT0_T1_T2_T3_T4_T6_E12temp_storage+48];
	setp.lt.f64 	%p163, %fd280, %fd281;
	selp.f64 	%fd282, %fd281, %fd280, %p163;
	ld.shared.f64 	%fd283, [_ZZN3cub18CUB_300001_SM_10006detail6reduce28DeviceReduceSingleTileKernelINS2_10policy_hubIdyN4cuda3__47maximumIdEEE10Policy1000EN6thrust24THRUST_300001_SM_1000_NS6detail15normal_iteratorINSC_10device_ptrIdEEEEPdyS8_ddNS5_3std3__410__identityEEEvT0_T1_T2_T3_T4_T6_E12temp_storage+56];
	setp.lt.f64 	%p164, %fd282, %fd283;
	selp.f64 	%fd284, %fd283, %fd282, %p164;
	ld.shared.f64 	%fd285, [_ZZN3cub18CUB_300001_SM_10006detail6reduce28DeviceReduceSingleTileKernelINS2_10policy_hubIdyN4cuda3__47maximumIdEEE10Policy1000EN6thrust24THRUST_300001_SM_1000_NS6detail15normal_iteratorINSC_10device_ptrIdEEEEPdyS8_ddNS5_3std3__410__identityEEEvT0_T1_T2_T3_T4_T6_E12temp_storage+64];
	setp.lt.f64 	%p165, %fd284, %fd285;
	selp.f64 	%fd308, %fd285, %fd284, %p165;
	bra.uni 	$L__BB11_49;
$L__BB11_24:
	// begin inline asm
	mov.u32 %r112, %laneid;
	// end inline asm
	and.b32  	%r163, %r2, 992;
	add.s32 	%r164, %r163, 32;
	setp.gt.u32 	%p120, %r164, %r1;
	not.b32 	%r165, %r163;
	add.s32 	%r166, %r1, %r165;
	selp.b32 	%r161, %r166, 31, %p120;
	mov.b64 	%rd61, %fd296;
	mov.b64 	{%r114, %r119}, %rd61;
	mov.b32 	%r120, 1;
	mov.b32 	%r162, -1;
	// begin inline asm
	shfl.sync.down.b32 %r113, %r114, %r120, %r161, %r162;
	// end inline asm
	// begin inline asm
	shfl.sync.down.b32 %r118, %r119, %r120, %r161, %r162;
	// end inline asm
	mov.b64 	%rd62, {%r113, %r118};
	mov.b64 	%fd213, %rd62;
	setp.lt.s32 	%p121, %r112, %r161;
	setp.lt.f64 	%p122, %fd296, %fd213;
	selp.f64 	%fd214, %fd213, %fd296, %p122;
	selp.f64 	%fd215, %fd214, %fd296, %p121;
	mov.b64 	%rd63, %fd215;
	mov.b64 	{%r124, %r129}, %rd63;
	mov.b32 	%r130, 2;
	// begin inline asm
	shfl.sync.down.b32 %r123, %r124, %r130, %r161, %r162;
	// end inline asm
	// begin inline asm
	shfl.sync.down.b32 %r128, %r129, %r130, %r161, %r162;
	// end inline asm
	mov.b64 	%rd64, {%r123, %r128};
	mov.b64 	%fd216, %rd64;
	add.s32 	%r167, %r112, 2;
	setp.gt.s32 	%p123, %r167, %r161;
	setp.lt.f64 	%p124, %fd215, %fd216;
	selp.f64 	%fd217, %fd216, %fd215, %p124;
	selp.f64 	%fd218, %fd215, %fd217, %p123;
	mov.b64 	%rd65, %fd218;
	mov.b64 	{%r134, %r139}, %rd65;
	mov.b32 	%r140, 4;
	// begin inline asm
	shfl.sync.down.b32 %r133, %r134, %r140, %r161, %r162;
	// end inline asm
	// begin inline asm
	shfl.sync.down.b32 %r138, %r139, %r140, %r161, %r162;
	// end inline asm
	mov.b64 	%rd66, {%r133, %r138};
	mov.b64 	%fd219, %rd66;
	add.s32 	%r168, %r112, 4;
	setp.gt.s32 	%p125, %r168, %r161;
	setp.lt.f64 	%p126, %fd218, %fd219;
	selp.f64 	%fd220, %fd219, %fd218, %p126;
	selp.f64 	%fd221, %fd218, %fd220, %p125;
	mov.b64 	%rd67, %fd221;
	mov.b64 	{%r144, %r149}, %rd67;
	mov.b32 	%r150, 8;
	// begin inline asm
	shfl.sync.down.b32 %r143, %r144, %r150, %r161, %r162;
	// end inline asm
	// begin inline asm
	shfl.sync.down.b32 %r148, %r149, %r150, %r161, %r162;
	// end inline asm
	mov.b64 	%rd68, {%r143, %r148};
	mov.b64 	%fd222, %rd68;
	add.s32 	%r169, %r112, 8;
	setp.gt.s32 	%p127, %r169, %r161;
	setp.lt.f64 	%p128, %fd221, %fd222;
	selp.f64 	%fd223, %fd222, %fd221, %p128;
	selp.f64 	%fd224, %fd221, %fd223, %p127;
	mov.b64 	%rd69, %fd224;
	mov.b64 	{%r154, %r159}, %rd69;
	mov.b32 	%r160, 16;
	// begin inline asm
	shfl.sync.down.b32 %r153, %r154, %r160, %r161, %r162;
	// end inline asm
	// begin inline asm
	shfl.sync.down.b32 %r158, %r159, %r160, %r161, %r162;
	// end inline asm
	mov.b64 	%rd70, {%r153, %r158};
	mov.b64 	%fd225, %rd70;
	add.s32 	%r170, %r112, 16;
	setp.gt.s32 	%p129, %r170, %r161;
	setp.lt.f64 	%p130, %fd224, %fd225;
	selp.f64 	%fd226, %fd225, %fd224, %p130;
	selp.f64 	%fd308, %fd224, %fd226, %p129;
	setp.ne.s32 	%p131, %r112, 0;
	@%p131 bra 	$L__BB11_26;
	shr.u32 	%r171, %r2, 2;
	and.b32  	%r172, %r171, 248;
	mov.u32 	%r173, _ZZN3cub18CUB_300001_SM_10006detail6reduce28DeviceReduceSingleTileKernelINS2_10policy_hubIdyN4cuda3__47maximumIdEEE10Policy1000EN6thrust24THRUST_300001_SM_1000_NS6detail15normal_iteratorINSC_10device_ptrIdEEEEPdyS8_ddNS5_3std3__410__identityEEEvT0_T1_T2_T3_T4_T6_E12temp_storage;
	add.s32 	%r174, %r173, %r172;
	st.shared.f64 	[%r174+8], %fd308;
$L__BB11_26:
	bar.sync 	0;
	setp.ne.s32 	%p132, %r2, 0;
	@%p132 bra 	$L__BB11_49;
	setp.gt.u64 	%p133, %rd19, 32;
	ld.shared.f64 	%fd227, [_ZZN3cub18CUB_300001_SM_10006detail6reduce28DeviceReduceSingleTileKernelINS2_10policy_hubIdyN4cuda3__47maximumIdEEE10Policy1000EN6thrust24THRUST_300001_SM_1000_NS6detail15normal_iteratorINSC_10device_ptrIdEEEEPdyS8_ddNS5_3std3__410__identityEEEvT0_T1_T2_T3_T4_T6_E12temp_storage+16];
	setp.lt.f64 	%p134, %fd308, %fd227;
	selp.f64 	%fd229, %fd227, %fd308, %p134;
	selp.f64 	%fd230, %fd229, %fd308, %p133;
	setp.gt.u64 	%p135, %rd19, 64;
	ld.shared.f64 	%fd232, [_ZZN3cub18CUB_300001_SM_10006detail6reduce28DeviceReduceSingleTileKernelINS2_10policy_hubIdyN4cuda3__47maximumIdEEE10Policy1000EN6thrust24THRUST_300001_SM_1000_NS6detail15normal_iteratorINSC_10device_ptrIdEEEEPdyS8_ddNS5_3std3__410__identityEEEvT0_T1_T2_T3_T4_T6_E12temp_storage+24];
	setp.lt.f64 	%p136, %fd230, %fd232;
	selp.f64 	%fd234, %fd232, %fd230, %p136;
	selp.f64 	%fd235, %fd234, %fd230, %p135;
	setp.gt.u64 	%p137, %rd19, 96;
	ld.shared.f64 	%fd237, [_ZZN3cub18CUB_300001_SM_10006detail6reduce28DeviceReduceSingleTileKernelINS2_10policy_hubIdyN4cuda3__47maximumIdEEE10Policy1000EN6thrust24THRUST_300001_SM_1000_NS6detail15normal_iteratorINSC_10device_ptrIdEEEEPdyS8_ddNS5_3std3__410__identityEEEvT0_T1_T2_T3_T4_T6_E12temp_storage+32];
	setp.lt.f64 	%p138, %fd235, %fd237;
	selp.f64 	%fd239, %fd237, %fd235, %p138;
	selp.f64 	%fd240, %fd239, %fd235, %p137;
	setp.gt.u64 	%p139, %rd19, 128;
	ld.shared.f64 	%fd242, [_ZZN3cub18CUB_300001_SM_10006detail6reduce28DeviceReduceSingleTileKernelINS2_10policy_hubIdyN4cuda3__47maximumIdEEE10Policy1000EN6thrust24THRUST_300001_SM_1000_NS6detail15normal_iteratorINSC_10device_ptrIdEEEEPdyS8_ddNS5_3std3__410__identityEEEvT0_T1_T2_T3_T4_T6_E12temp_storage+40];
	setp.lt.f64 	%p140, %fd240, %fd242;
	selp.f64 	%fd244, %fd242, %fd240, %p140;
	selp.f64 	%fd245, %fd244, %fd240, %p139;
	setp.gt.u64 	%p141, %rd19, 160;
	ld.shared.f64 	%fd247, [_ZZN3cub18CUB_300001_SM_10006detail6reduce28DeviceReduceSingleTileKernelINS2_10policy_hubIdyN4cuda3__47maximumIdEEE10Policy1000EN6thrust24THRUST_300001_SM_1000_NS6detail15normal_iteratorINSC_10device_ptrIdEEEEPdyS8_ddNS5_3std3__410__identityEEEvT0_T1_T2_T3_T4_T6_E12temp_storage+48];
	setp.lt.f64 	%p142, %fd245, %fd247;
	selp.f64 	%fd249, %fd247, %fd245, %p142;
	selp.f64 	%fd250, %fd249, %fd245, %p141;
	setp.gt.u64 	%p143, %rd19, 192;
	ld.shared.f64 	%fd252, [_ZZN3cub18CUB_300001_SM_10006detail6reduce28DeviceReduceSingleTileKernelINS2_10policy_hubIdyN4cuda3__47maximumIdEEE10Policy1000EN6thrust24THRUST_300001_SM_1000_NS6detail15normal_iteratorINSC_10device_ptrIdEEEEPdyS8_ddNS5_3std3__410__identityEEEvT0_T1_T2_T3_T4_T6_E12temp_storage+56];
	setp.lt.f64 	%p144, %fd250, %fd252;
	selp.f64 	%fd254, %fd252, %fd250, %p144;
	selp.f64 	%fd255, %fd254, %fd250, %p143;
	setp.gt.u64 	%p145, %rd19, 224;
	ld.shared.f64 	%fd257, [_ZZN3cub18CUB_300001_SM_10006detail6reduce28DeviceReduceSingleTileKernelINS2_10policy_hubIdyN4cuda3__47maximumIdEEE10Policy1000EN6thrust24THRUST_300001_SM_1000_NS6detail15normal_iteratorINSC_10device_ptrIdEEEEPdyS8_ddNS5_3std3__410__identityEEEvT0_T1_T2_T3_T4_T6_E12temp_storage+64];
	setp.lt.f64 	%p146, %fd255, %fd257;
	selp.f64 	%fd259, %fd257, %fd255, %p146;
	selp.f64 	%fd308, %fd259, %fd255, %p145;
	bra.uni 	$L__BB11_49;
$L__BB11_28:
	mov.u32 	%r24, %tid.x;
	cvt.u64.u32 	%rd6, %r24;
	mul.wide.u32 	%rd22, %r24, 8;
	add.s64 	%rd7, %rd2, %rd22;
	ld.global.f64 	%fd43, [%rd7];
	ld.global.f64 	%fd44, [%rd7+2048];
	ld.global.f64 	%fd45, [%rd7+4096];
	ld.global.f64 	%fd46, [%rd7+6144];
	ld.global.f64 	%fd47, [%rd7+8192];
	ld.global.f64 	%fd48, [%rd7+10240];
	ld.global.f64 	%fd49, [%rd7+12288];
	ld.global.f64 	%fd50, [%rd7+14336];
	setp.lt.f64 	%p3, %fd43, %fd44;
	selp.f64 	%fd51, %fd44, %fd43, %p3;
	setp.lt.f64 	%p4, %fd51, %fd45;
	selp.f64 	%fd52, %fd45, %fd51, %p4;
	setp.lt.f64 	%p5, %fd52, %fd46;
	selp.f64 	%fd53, %fd46, %fd52, %p5;
	setp.lt.f64 	%p6, %fd53, %fd47;
	selp.f64 	%fd54, %fd47, %fd53, %p6;
	setp.lt.f64 	%p7, %fd54, %fd48;
	selp.f64 	%fd55, %fd48, %fd54, %p7;
	setp.lt.f64 	%p8, %fd55, %fd49;
	selp.f64 	%fd56, %fd49, %fd55, %p8;
	setp.lt.f64 	%p9, %fd56, %fd50;
	selp.f64 	%fd307, %fd50, %fd56, %p9;
	add.s64 	%rd8, %rd19, -2048;
	setp.lt.u64 	%p10, %rd8, 2048;
	mov.b64 	%rd83, 2048;
	@%p10 bra 	$L__BB11_32;
	mov.b64 	%rd83, 2048;
$L__BB11_30:
	shl.b64 	%rd24, %rd83, 3;
	add.s64 	%rd25, %rd7, %rd24;
	ld.global.f64 	%fd57, [%rd25];
	ld.global.f64 	%fd58, [%rd25+2048];
	ld.global.f64 	%fd59, [%rd25+4096];
	ld.global.f64 	%fd60, [%rd25+6144];
	ld.global.f64 	%fd61, [%rd25+8192];
	ld.global.f64 	%fd62, [%rd25+10240];
	ld.global.f64 	%fd63, [%rd25+12288];
	ld.global.f64 	%fd64, [%rd25+14336];
	setp.lt.f64 	%p11, %fd307, %fd57;
	selp.f64 	%fd65, %fd57, %fd307, %p11;
	setp.lt.f64 	%p12, %fd65, %fd58;
	selp.f64 	%fd66, %fd58, %fd65, %p12;
	setp.lt.f64 	%p13, %fd66, %fd59;
	selp.f64 	%fd67, %fd59, %fd66, %p13;
	setp.lt.f64 	%p14, %fd67, %fd60;
	selp.f64 	%fd68, %fd60, %fd67, %p14;
	setp.lt.f64 	%p15, %fd68, %fd61;
	selp.f64 	%fd69, %fd61, %fd68, %p15;
	setp.lt.f64 	%p16, %fd69, %fd62;
	selp.f64 	%fd70, %fd62, %fd69, %p16;
	setp.lt.f64 	%p17, %fd70, %fd63;
	selp.f64 	%fd71, %fd63, %fd70, %p17;
	setp.lt.f64 	%p18, %fd71, %fd64;
	selp.f64 	%fd307, %fd64, %fd71, %p18;
	sub.s64 	%rd26, %rd19, %rd83;
	setp.lt.u64 	%p19, %rd26, 2048;
	@%p19 bra 	$L__BB11_45;
	add.s64 	%rd83, %rd83, 2048;
	setp.le.u64 	%p20, %rd83, %rd8;
	@%p20 bra 	$L__BB11_30;
$L__BB11_32:
	setp.le.u64 	%p21, %rd19, %rd83;
	cvt.u32.u64 	%r42, %rd83;
	cvt.u32.u64 	%r43, %rd19;
	sub.s32 	%r44, %r43, %r42;
	setp.ge.s32 	%p22, %r24, %r44;
	or.pred  	%p23, %p21, %p22;
	@%p23 bra 	$L__BB11_45;
	not.b32 	%r47, %r24;
	add.s32 	%r48, %r47, %r43;
	sub.s32 	%r50, %r48, %r42;
	shr.u32 	%r51, %r50, 8;
	add.s32 	%r25, %r51, 1;
	and.b32  	%r26, %r25, 15;
	setp.lt.u32 	%p24, %r50, 3840;
	mov.u32 	%r242, %r24;
	@%p24 bra 	$L__BB11_36;
	and.b32  	%r52, %r25, 33554416;
	neg.s32 	%r240, %r52;
	add.s64 	%rd27, %rd83, %rd6;
	shl.b64 	%rd28, %rd27, 3;
	add.s64 	%rd29, %rd28, %rd2;
	add.s64 	%rd84, %rd29, 16384;
	mov.u32 	%r242, %r24;
$L__BB11_35:
	.pragma "nounroll";
	ld.global.f64 	%fd73, [%rd84+-16384];
	setp.lt.f64 	%p25, %fd307, %fd73;
	selp.f64 	%fd74, %fd73, %fd307, %p25;
	ld.global.f64 	%fd75, [%rd84+-14336];
	setp.lt.f64 	%p26, %fd74, %fd75;
	selp.f64 	%fd76, %fd75, %fd74, %p26;
	ld.global.f64 	%fd77, [%rd84+-12288];
	setp.lt.f64 	%p27, %fd76, %fd77;
	selp.f64 	%fd78, %fd77, %fd76, %p27;
	ld.global.f64 	%fd79, [%rd84+-10240];
	setp.lt.f64 	%p28, %fd78, %fd79;
	selp.f64 	%fd80, %fd79, %fd78, %p28;
	ld.global.f64 	%fd81, [%rd84+-8192];
	setp.lt.f64 	%p29, %fd80, %fd81;
	selp.f64 	%fd82, %fd81, %fd80, %p29;
	ld.global.f64 	%fd83, [%rd84+-6144];
	setp.lt.f64 	%p30, %fd82, %fd83;
	selp.f64 	%fd84, %fd83, %fd82, %p30;
	ld.global.f64 	%fd85, [%rd84+-4096];
	setp.lt.f64 	%p31, %fd84, %fd85;
	selp.f64 	%fd86, %fd85, %fd84, %p31;
	ld.global.f64 	%fd87, [%rd84+-2048];
	setp.lt.f64 	%p32, %fd86, %fd87;
	selp.f64 	%fd88, %fd87, %fd86, %p32;
	ld.global.f64 	%fd89, [%rd84];
	setp.lt.f64 	%p33, %fd88, %fd89;
	selp.f64 	%fd90, %fd89, %fd88, %p33;
	ld.global.f64 	%fd91, [%rd84+2048];
	setp.lt.f64 	%p34, %fd90, %fd91;
	selp.f64 	%fd92, %fd91, %fd90, %p34;
	ld.global.f64 	%fd93, [%rd84+4096];
	setp.lt.f64 	%p35, %fd92, %fd93;
	selp.f64 	%fd94, %fd93, %fd92, %p35;
	ld.global.f64 	%fd95, [%rd84+6144];
	setp.lt.f64 	%p36, %fd94, %fd95;
	selp.f64 	%fd96, %fd95, %fd94, %p36;
	ld.global.f64 	%fd97, [%rd84+8192];
	setp.lt.f64 	%p37, %fd96, %fd97;
	selp.f64 	%fd98, %fd97, %fd96, %p37;
	ld.global.f64 	%fd99, [%rd84+10240];
	setp.lt.f64 	%p38, %fd98, %fd99;
	selp.f64 	%fd100, %fd99, %fd98, %p38;
	ld.global.f64 	%fd101, [%rd84+12288];
	setp.lt.f64 	%p39, %fd100, %fd101;
	selp.f64 	%fd102, %fd101, %fd100, %p39;
	ld.global.f64 	%fd103, [%rd84+14336];
	setp.lt.f64 	%p40, %fd102, %fd103;
	selp.f64 	%fd307, %fd103, %fd102, %p40;
	add.s32 	%r242, %r242, 4096;
	add.s32 	%r240, %r240, 16;
	add.s64 	%rd84, %rd84, 32768;
	setp.ne.s32 	%p41, %r240, 0;
	@%p41 bra 	$L__BB11_35;
$L__BB11_36:
	setp.eq.s32 	%p42, %r26, 0;
	@%p42 bra 	$L__BB11_45;
	and.b32  	%r33, %r25, 7;
	setp.lt.u32 	%p43, %r26, 8;
	@%p43 bra 	$L__BB11_39;
	cvt.u64.u32 	%rd30, %r242;
	add.s64 	%rd31, %rd83, %rd30;
	shl.b64 	%rd32, %rd31, 3;
	add.s64 	%rd33, %rd2, %rd32;
	ld.global.f64 	%fd105, [%rd33];
	setp.lt.f64 	%p44, %fd307, %fd105;
	selp.f64 	%fd106, %fd105, %fd307, %p44;
	ld.global.f64 	%fd107, [%rd33+2048];
	setp.lt.f64 	%p45, %fd106, %fd107;
	selp.f64 	%fd108, %fd107, %fd106, %p45;
	ld.global.f64 	%fd109, [%rd33+4096];
	setp.lt.f64 	%p46, %fd108, %fd109;
	selp.f64 	%fd110, %fd109, %fd108, %p46;
	ld.global.f64 	%fd111, [%rd33+6144];
	setp.lt.f64 	%p47, %fd110, %fd111;
	selp.f64 	%fd112, %fd111, %fd110, %p47;
	ld.global.f64 	%fd113, [%rd33+8192];
	setp.lt.f64 	%p48, %fd112, %fd113;
	selp.f64 	%fd114, %fd113, %fd112, %p48;
	ld.global.f64 	%fd115, [%rd33+10240];
	setp.lt.f64 	%p49, %fd114, %fd115;
	selp.f64 	%fd116, %fd115, %fd114, %p49;
	ld.global.f64 	%fd117, [%rd33+12288];
	setp.lt.f64 	%p50, %fd116, %fd117;
	selp.f64 	%fd118, %fd117, %fd116, %p50;
	ld.global.f64 	%fd119, [%rd33+14336];
	setp.lt.f64 	%p51, %fd118, %fd119;
	selp.f64 	%fd307, %fd119, %fd118, %p51;
	add.s32 	%r242, %r242, 2048;
$L__BB11_39:
	setp.eq.s32 	%p52, %r33, 0;
	@%p52 bra 	$L__BB11_45;
	and.b32  	%r36, %r25, 3;
	setp.lt.u32 	%p53, %r33, 4;
	@%p53 bra 	$L__BB11_42;
	cvt.u64.u32 	%rd34, %r242;
	add.s64 	%rd35, %rd83, %rd34;
	shl.b64 	%rd36, %rd35, 3;
	add.s64 	%rd37, %rd2, %rd36;
	ld.global.f64 	%fd121, [%rd37];
	setp.lt.f64 	%p54, %fd307, %fd121;
	selp.f64 	%fd122, %fd121, %fd307, %p54;
	ld.global.f64 	%fd123, [%rd37+2048];
	setp.lt.f64 	%p55, %fd122, %fd123;
	selp.f64 	%fd124, %fd123, %fd122, %p55;
	ld.global.f64 	%fd125, [%rd37+4096];
	setp.lt.f64 	%p56, %fd124, %fd125;
	selp.f64 	%fd126, %fd125, %fd124, %p56;
	ld.global.f64 	%fd127, [%rd37+6144];
	setp.lt.f64 	%p57, %fd126, %fd127;
	selp.f64 	%fd307, %fd127, %fd126, %p57;
	add.s32 	%r242, %r242, 1024;
$L__BB11_42:
	setp.eq.s32 	%p58, %r36, 0;
	@%p58 bra 	$L__BB11_45;
	cvt.u64.u32 	%rd38, %r242;
	add.s64 	%rd39, %rd83, %rd38;
	shl.b64 	%rd40, %rd39, 3;
	add.s64 	%rd85, %rd2, %rd40;
	neg.s32 	%r245, %r36;
$L__BB11_44:
	.pragma "nounroll";
	ld.global.f64 	%fd128, [%rd85];
	setp.lt.f64 	%p59, %fd307, %fd128;
	selp.f64 	%fd307, %fd128, %fd307, %p59;
	add.s64 	%rd85, %rd85, 2048;
	add.s32 	%r245, %r245, 1;
	setp.ne.s32 	%p60, %r245, 0;
	@%p60 bra 	$L__BB11_44;
$L__BB11_45:
	// begin inline asm
	mov.u32 %r53, %laneid;
	// end inline asm
	mov.b64 	%rd41, %fd307;
	mov.b64 	{%r55, %r60}, %rd41;
	mov.b32 	%r61, 1;
	mov.b32 	%r102, 31;
	mov.b32 	%r103, -1;
	// begin inline asm
	shfl.sync.down.b32 %r54, %r55, %r61, %r102, %r103;
	// end inline asm
	// begin inline asm
	shfl.sync.down.b32 %r59, %r60, %r61, %r102, %r103;
	// end inline asm
	mov.b64 	%rd42, {%r54, %r59};
	mov.b64 	%fd129, %rd42;
	setp.gt.s32 	%p61, %r53, 30;
	setp.lt.f64 	%p62, %fd307, %fd129;
	selp.f64 	%fd130, %fd129, %fd307, %p62;
	selp.f64 	%fd131, %fd307, %fd130, %p61;
	mov.b64 	%rd43, %fd131;
	mov.b64 	{%r65, %r70}, %rd43;
	mov.b32 	%r71, 2;
	// begin inline asm
	shfl.sync.down.b32 %r64, %r65, %r71, %r102, %r103;
	// end inline asm
	// begin inline asm
	shfl.sync.down.b32 %r69, %r70, %r71, %r102, %r103;
	// end inline asm
	mov.b64 	%rd44, {%r64, %r69};
	mov.b64 	%fd132, %rd44;
	setp.gt.s32 	%p63, %r53, 29;
	setp.lt.f64 	%p64, %fd131, %fd132;
	selp.f64 	%fd133, %fd132, %fd131, %p64;
	selp.f64 	%fd134, %fd131, %fd133, %p63;
	mov.b64 	%rd45, %fd134;
	mov.b64 	{%r75, %r80}, %rd45;
	mov.b32 	%r81, 4;
	// begin inline asm
	shfl.sync.down.b32 %r74, %r75, %r81, %r102, %r103;
	// end inline asm
	// begin inline asm
	shfl.sync.down.b32 %r79, %r80, %r81, %r102, %r103;
	// end inline asm
	mov.b64 	%rd46, {%r74, %r79};
	mov.b64 	%fd135, %rd46;
	setp.gt.s32 	%p65, %r53, 27;
	setp.lt.f64 	%p66, %fd134, %fd135;
	selp.f64 	%fd136, %fd135, %fd134, %p66;
	selp.f64 	%fd137, %fd134, %fd136, %p65;
	mov.b64 	%rd47, %fd137;
	mov.b64 	{%r85, %r90}, %rd47;
	mov.b32 	%r91, 8;
	// begin inline asm
	shfl.sync.down.b32 %r84, %r85, %r91, %r102, %r103;
	// end inline asm
	// begin inline asm
	shfl.sync.down.b32 %r89, %r90, %r91, %r102, %r103;
	// end inline asm
	mov.b64 	%rd48, {%r84, %r89};
	mov.b64 	%fd138, %rd48;
	setp.gt.s32 	%p67, %r53, 23;
	setp.lt.f64 	%p68, %fd137, %fd138;
	selp.f64 	%fd139, %fd138, %fd137, %p68;
	selp.f64 	%fd140, %fd137, %fd139, %p67;
	mov.b64 	%rd49, %fd140;
	mov.b64 	{%r95, %r100}, %rd49;
	mov.b32 	%r101, 16;
	// begin inline asm
	shfl.sync.down.b32 %r94, %r95, %r101, %r102, %r103;
	// end inline asm
	// begin inline asm
	shfl.sync.down.b32 %r99, %r100, %r101, %r102, %r103;
	// end inline asm
	mov.b64 	%rd50, {%r94, %r99};
	mov.b64 	%fd141, %rd50;
	setp.gt.s32 	%p69, %r53, 15;
	setp.lt.f64 	%p70, %fd140, %fd141;
	selp.f64 	%fd38, %fd141, %fd140, %p70;
	selp.f64 	%fd308, %fd140, %fd38, %p69;
	setp.ne.s32 	%p71, %r53, 0;
	@%p71 bra 	$L__BB11_47;
	shr.u32 	%r104, %r24, 2;
	and.b32  	%r105, %r104, 248;
	mov.u32 	%r106, _ZZN3cub18CUB_300001_SM_10006detail6reduce28DeviceReduceSingleTileKernelINS2_10policy_hubIdyN4cuda3__47maximumIdEEE10Policy1000EN6thrust24THRUST_300001_SM_1000_NS6detail15normal_iteratorINSC_10device_ptrIdEEEEPdyS8_ddNS5_3std3__410__identityEEEvT0_T1_T2_T3_T4_T6_E12temp_storage;
	add.s32 	%r107, %r106, %r105;
	st.shared.f64 	[%r107+8], %fd38;
$L__BB11_47:
	bar.sync 	0;
	setp.ne.s32 	%p72, %r24, 0;
	@%p72 bra 	$L__BB11_49;
	ld.shared.f64 	%fd142, [_ZZN3cub18CUB_300001_SM_10006detail6reduce28DeviceReduceSingleTileKernelINS2_10policy_hubIdyN4cuda3__47maximumIdEEE10Policy1000EN6thrust24THRUST_300001_SM_1000_NS6detail15normal_iteratorINSC_10device_ptrIdEEEEPdyS8_ddNS5_3std3__410__identityEEEvT0_T1_T2_T3_T4_T6_E12temp_storage+16];
	setp.lt.f64 	%p73, %fd308, %fd142;
	selp.f64 	%fd143, %fd142, %fd308, %p73;
	ld.shared.f64 	%fd144, [_ZZN3cub18CUB_300001_SM_10006detail6reduce28DeviceReduceSingleTileKernelINS2_10policy_hubIdyN4cuda3__47maximumIdEEE10Policy1000EN6thrust24THRUST_300001_SM_1000_NS6detail15normal_iteratorINSC_10device_ptrIdEEEEPdyS8_ddNS5_3std3__410__identityEEEvT0_T1_T2_T3_T4_T6_E12temp_storage+24];
	setp.lt.f64 	%p74, %fd143, %fd144;
	selp.f64 	%fd145, %fd144, %fd143, %p74;
	ld.shared.f64 	%fd146, [_ZZN3cub18CUB_300001_SM_10006detail6reduce28DeviceReduceSingleTileKernelINS2_10policy_hubIdyN4cuda3__47maximumIdEEE10Policy1000EN6thrust24THRUST_300001_SM_1000_NS6detail15normal_iteratorINSC_10device_ptrIdEEEEPdyS8_ddNS5_3std3__410__identityEEEvT0_T1_T2_T3_T4_T6_E12temp_storage+32];
	setp.lt.f64 	%p75, %fd145, %fd146;
	selp.f64 	%fd147, %fd146, %fd145, %p75;
	ld.shared.f64 	%fd148, [_ZZN3cub18CUB_300001_SM_10006detail6reduce28DeviceReduceSingleTileKernelINS2_10policy_hubIdyN4cuda3__47maximumIdEEE10Policy1000EN6thrust24THRUST_300001_SM_1000_NS6detail15normal_iteratorINSC_10device_ptrIdEEEEPdyS8_ddNS5_3std3__410__identityEEEvT0_T1_T2_T3_T4_T6_E12temp_storage+40];
	setp.lt.f64 	%p76, %fd147, %fd148;
	selp.f64 	%fd149, %fd148, %fd147, %p76;
	ld.shared.f64 	%fd150, [_ZZN3cub18CUB_300001_SM_10006detail6reduce28DeviceReduceSingleTileKernelINS2_10policy_hubIdyN4cuda3__47maximumIdEEE10Policy1000EN6thrust24THRUST_300001_SM_1000_NS6detail15normal_iteratorINSC_10device_ptrIdEEEEPdyS8_ddNS5_3std3__410__identityEEEvT0_T1_T2_T3_T4_T6_E12temp_storage+48];
	setp.lt.f64 	%p77, %fd149, %fd150;
	selp.f64 	%fd151, %fd150, %fd149, %p77;
	ld.shared.f64 	%fd152, [_ZZN3cub18CUB_300001_SM_10006detail6reduce28DeviceReduceSingleTileKernelINS2_10policy_hubIdyN4cuda3__47maximumIdEEE10Policy1000EN6thrust24THRUST_300001_SM_1000_NS6detail15normal_iteratorINSC_10device_ptrIdEEEEPdyS8_ddNS5_3std3__410__identityEEEvT0_T1_T2_T3_T4_T6_E12temp_storage+56];
	setp.lt.f64 	%p78, %fd151, %fd152;
	selp.f64 	%fd153, %fd152, %fd151, %p78;
	ld.shared.f64 	%fd154, [_ZZN3cub18CUB_300001_SM_10006detail6reduce28DeviceReduceSingleTileKernelINS2_10policy_hubIdyN4cuda3__47maximumIdEEE10Policy1000EN6thrust24THRUST_300001_SM_1000_NS6detail15normal_iteratorINSC_10device_ptrIdEEEEPdyS8_ddNS5_3std3__410__identityEEEvT0_T1_T2_T3_T4_T6_E12temp_storage+64];
	setp.lt.f64 	%p79, %fd153, %fd154;
	selp.f64 	%fd308, %fd154, %fd153, %p79;
$L__BB11_49:
	mov.u32 	%r230, %tid.x;
	setp.ne.s32 	%p166, %r230, 0;
	@%p166 bra 	$L__BB11_51;
	setp.lt.f64 	%p167, %fd42, %fd308;
	selp.f64 	%fd286, %fd308, %fd42, %p167;
	st.global.f64 	[%rd1], %fd286;
$L__BB11_51:
	ret;

}
	// .globl	_ZN3cub18CUB_300001_SM_10006detail6reduce18DeviceReduceKernelINS2_10policy_hubIdyN4cuda3__47maximumIdEEE10Policy1000EN6thrust24THRUST_300001_SM_1000_NS6detail15normal_iteratorINSC_10device_ptrIdEEEEyS8_dNS5_3std3__410__identityEEEvT0_PT3_T1_NS0_13GridEvenShareISO_EET2_T4_
.visible .entry _ZN3cub18CUB_300001_SM_10006detail6reduce18DeviceReduceKernelINS2_10policy_hubIdyN4cuda3__47maximumIdEEE10Policy1000EN6thrust24THRUST_300001_SM_1000_NS6detail15normal_iteratorINSC_10device_ptrIdEEEEyS8_dNS5_3std3__410__identityEEEvT0_PT3_T1_NS0_13GridEvenShareISO_EET2_T4_(
	.param .align 8 .b8 _ZN3cub18CUB_300001_SM_10006detail6reduce18DeviceReduceKernelINS2_10policy_hubIdyN4cuda3__47maximumIdEEE10Policy1000EN6thrust24THRUST_300001_SM_1000_NS6detail15normal_iteratorINSC_10device_ptrIdEEEEyS8_dNS5_3std3__410__identityEEEvT0_PT3_T1_NS0_13GridEvenShareISO_EET2_T4__param_0[8],
	.param .u64 .ptr .align 1 _ZN3cub18CUB_300001_SM_10006detail6reduce18DeviceReduceKernelINS2_10policy_hubIdyN4cuda3__47maximumIdEEE10Policy1000EN6thrust24THRUST_300001_SM_1000_NS6detail15normal_iteratorINSC_10device_ptrIdEEEEyS8_dNS5_3std3__410__identityEEEvT0_PT3_T1_NS0_13GridEvenShareISO_EET2_T4__param_1,
	.param .u64 _ZN3cub18CUB_300001_SM_10006detail6reduce18DeviceReduceKernelINS2_10policy_hubIdyN4cuda3__47maximumIdEEE10Policy1000EN6thrust24THRUST_300001_SM_1000_NS6detail15normal_iteratorINSC_10device_ptrIdEEEEyS8_dNS5_3std3__410__identityEEEvT0_PT3_T1_NS0_13GridEvenShareISO_EET2_T4__param_2,
	.param .align 8 .b8 _ZN3cub18CUB_300001_SM_10006detail6reduce18DeviceReduceKernelINS2_10policy_hubIdyN4cuda3__47maximumIdEEE10Policy1000EN6thrust24THRUST_300001_SM_1000_NS6detail15normal_iteratorINSC_10device_ptrIdEEEEyS8_dNS5_3std3__410__identityEEEvT0_PT3_T1_NS0_13GridEvenShareISO_EET2_T4__param_3[72],
	.param .align 1 .b8 _ZN3cub18CUB_300001_SM_10006detail6reduce18DeviceReduceKernelINS2_10policy_hubIdyN4cuda3__47maximumIdEEE10Policy1000EN6thrust24THRUST_300001_SM_1000_NS6detail15normal_iteratorINSC_10device_ptrIdEEEEyS8_dNS5_3std3__410__identityEEEvT0_PT3_T1_NS0_13GridEvenShareISO_EET2_T4__param_4[1],
	.param .align 1 .b8 _ZN3cub18CUB_300001_SM_10006detail6reduce18DeviceReduceKernelINS2_10policy_hubIdyN4cuda3__47maximumIdEEE10Policy1000EN6thrust24THRUST_300001_SM_1000_NS6detail15normal_iteratorINSC_10device_ptrIdEEEEyS8_dNS5_3std3__410__identityEEEvT0_PT3_T1_NS0_13GridEvenShareISO_EET2_T4__param_5[1]
)
.maxntid 256
{
	.reg .pred 	%p<166>;
	.reg .b16 	%rs<4>;
	.reg .b32 	%r<281>;
	.reg .b64 	%rd<108>;
	.reg .b64 	%fd<305>;
	// demoted variable
	.shared .align 8 .b8 _ZZN3cub18CUB_300001_SM_10006detail6reduce18DeviceReduceKernelINS2_10policy_hubIdyN4cuda3__47maximumIdEEE10Policy1000EN6thrust24THRUST_300001_SM_1000_NS6detail15normal_iteratorINSC_10device_ptrIdEEEEyS8_dNS5_3std3__410__identityEEEvT0_PT3_T1_NS0_13GridEvenShareISO_EET2_T4_E12temp_storage[80];
	ld.param.u64 	%rd1, [_ZN3cub18CUB_300001_SM_10006detail6reduce18DeviceReduceKernelINS2_10policy_hubIdyN4cuda3__47maximumIdEEE10Policy1000EN6thrust24THRUST_300001_SM_1000_NS6detail15normal_iteratorINSC_10device_ptrIdEEEEyS8_dNS5_3std3__410__identityEEEvT0_PT3_T1_NS0_13GridEvenShareISO_EET2_T4__param_3+32];
	ld.param.u32 	%r1, [_ZN3cub18CUB_300001_SM_10006detail6reduce18DeviceReduceKernelINS2_10policy_hubIdyN4cuda3__47maximumIdEEE10Policy1000EN6thrust24THRUST_300001_SM_1000_NS6detail15normal_iteratorINSC_10device_ptrIdEEEEyS8_dNS5_3std3__410__identityEEEvT0_PT3_T1_NS0_13GridEvenShareISO_EET2_T4__param_3+40];
	ld.param.u64 	%rd25, [_ZN3cub18CUB_300001_SM_10006detail6reduce18DeviceReduceKernelINS2_10policy_hubIdyN4cuda3__47maximumIdEEE10Policy1000EN6thrust24THRUST_300001_SM_1000_NS6detail15normal_iteratorINSC_10device_ptrIdEEEEyS8_dNS5_3std3__410__identityEEEvT0_PT3_T1_NS0_13GridEvenShareISO_EET2_T4__param_0];
	cvta.to.global.u64 	%rd2, %rd25;
	mov.u32 	%r2, %ctaid.x;
	shl.b32 	%r50, %r1, 11;
	cvt.s64.s32 	%rd3, %r50;
	shl.b32 	%r51, %r2, 11;
	cvt.u64.u32 	%rd4, %r51;
	sub.s64 	%rd5, %rd1, %rd4;
	setp.gt.u64 	%p1, %rd5, 2047;
	@%p1 bra 	$L__BB12_25;
	cvt.u32.u64 	%r137, %rd4;
	cvt.u32.u64 	%r3, %rd1;
	sub.s32 	%r4, %r3, %r137;
	mov.u32 	%r5, %tid.x;
	setp.ge.s32 	%p79, %r5, %r4;
	mov.f64 	%fd293, 0d0000000000000000;
	mov.u32 	%r268, %r5;
	@%p79 bra 	$L__BB12_3;
	add.s32 	%r139, %r137, %r5;
	mul.wide.u32 	%rd61, %r139, 8;
	add.s64 	%rd62, %rd2, %rd61;
	ld.global.f64 	%fd293, [%rd62];
	add.s32 	%r268, %r5, 256;
$L__BB12_3:
	setp.ge.s32 	%p80, %r268, %r4;
	@%p80 bra 	$L__BB12_16;
	not.b32 	%r141, %r268;
	add.s32 	%r142, %r141, %r3;
	sub.s32 	%r143, %r142, %r137;
	shr.u32 	%r144, %r143, 8;
	add.s32 	%r8, %r144, 1;
	and.b32  	%r9, %r8, 15;
	setp.lt.u32 	%p81, %r143, 3840;
	@%p81 bra 	$L__BB12_7;
	and.b32  	%r145, %r8, 33554416;
	neg.s32 	%r266, %r145;
	mul.wide.u32 	%rd63, %r2, 16384;
	mul.wide.u32 	%rd64, %r268, 8;
	or.b64  	%rd65, %rd63, %rd64;
	add.s64 	%rd66, %rd65, %rd2;
	add.s64 	%rd102, %rd66, 16384;
$L__BB12_6:
	.pragma "nounroll";
	ld.global.f64 	%fd155, [%rd102+-16384];
	setp.lt.f64 	%p82, %fd293, %fd155;
	selp.f64 	%fd156, %fd155, %fd293, %p82;
	ld.global.f64 	%fd157, [%rd102+-14336];
	setp.lt.f64 	%p83, %fd156, %fd157;
	selp.f64 	%fd158, %fd157, %fd156, %p83;
	ld.global.f64 	%fd159, [%rd102+-12288];
	setp.lt.f64 	%p84, %fd158, %fd159;
	selp.f64 	%fd160, %fd159, %fd158, %p84;
	ld.global.f64 	%fd161, [%rd102+-10240];
	setp.lt.f64 	%p85, %fd160, %fd161;
	selp.f64 	%fd162, %fd161, %fd160, %p85;
	ld.global.f64 	%fd163, [%rd102+-8192];
	setp.lt.f64 	%p86, %fd162, %fd163;
	selp.f64 	%fd164, %fd163, %fd162, %p86;
	ld.global.f64 	%fd165, [%rd102+-6144];
	setp.lt.f64 	%p87, %fd164, %fd165;
	selp.f64 	%fd166, %fd165, %fd164, %p87;
	ld.global.f64 	%fd167, [%rd102+-4096];
	setp.lt.f64 	%p88, %fd166, %fd167;
	selp.f64 	%fd168, %fd167, %fd166, %p88;
	ld.global.f64 	%fd169, [%rd102+-2048];
	setp.lt.f64 	%p89, %fd168, %fd169;
	selp.f64 	%fd170, %fd169, %fd168, %p89;
	ld.global.f64 	%fd171, [%rd102];
	setp.lt.f64 	%p90, %fd170, %fd171;
	selp.f64 	%fd172, %fd171, %fd170, %p90;
	ld.global.f64 	%fd173, [%rd102+2048];
	setp.lt.f64 	%p91, %fd172, %fd173;
	selp.f64 	%fd174, %fd173, %fd172, %p91;
	ld.global.f64 	%fd175, [%rd102+4096];
	setp.lt.f64 	%p92, %fd174, %fd175;
	selp.f64 	%fd176, %fd175, %fd174, %p92;
	ld.global.f64 	%fd177, [%rd102+6144];
	setp.lt.f64 	%p93, %fd176, %fd177;
	selp.f64 	%fd178, %fd177, %fd176, %p93;
	ld.global.f64 	%fd179, [%rd102+8192];
	setp.lt.f64 	%p94, %fd178, %fd179;
	selp.f64 	%fd180, %fd179, %fd178, %p94;
	ld.global.f64 	%fd181, [%rd102+10240];
	setp.lt.f64 	%p95, %fd180, %fd181;
	selp.f64 	%fd182, %fd181, %fd180, %p95;
	ld.global.f64 	%fd183, [%rd102+12288];
	setp.lt.f64 	%p96, %fd182, %fd183;
	selp.f64 	%fd184, %fd183, %fd182, %p96;
	ld.global.f64 	%fd185, [%rd102+14336];
	setp.lt.f64 	%p97, %fd184, %fd185;
	selp.f64 	%fd293, %fd185, %fd184, %p97;
	add.s32 	%r268, %r268, 4096;
	add.s32 	%r266, %r266, 16;
	add.s64 	%rd102, %rd102, 32768;
	setp.ne.s32 	%p98, %r266, 0;
	@%p98 bra 	$L__BB12_6;
$L__BB12_7:
	setp.eq.s32 	%p99, %r9, 0;
	@%p99 bra 	$L__BB12_16;
	and.b32  	%r16, %r8, 7;
	setp.lt.u32 	%p100, %r9, 8;
	@%p100 bra 	$L__BB12_10;
	cvt.s64.s32 	%rd67, %r268;
	add.s64 	%rd68, %rd67, %rd4;
	shl.b64 	%rd69, %rd68, 3;
	add.s64 	%rd70, %rd2, %rd69;
	ld.global.f64 	%fd187, [%rd70];
	setp.lt.f64 	%p101, %fd293, %fd187;
	selp.f64 	%fd188, %fd187, %fd293, %p101;
	ld.global.f64 	%fd189, [%rd70+2048];
	setp.lt.f64 	%p102, %fd188, %fd189;
	selp.f64 	%fd190, %fd189, %fd188, %p102;
	ld.global.f64 	%fd191, [%rd70+4096];
	setp.lt.f64 	%p103, %fd190, %fd191;
	selp.f64 	%fd192, %fd191, %fd190, %p103;
	ld.global.f64 	%fd193, [%rd70+6144];
	setp.lt.f64 	%p104, %fd192, %fd193;
	selp.f64 	%fd194, %fd193, %fd192, %p104;
	ld.global.f64 	%fd195, [%rd70+8192];
	setp.lt.f64 	%p105, %fd194, %fd195;
	selp.f64 	%fd196, %fd195, %fd194, %p105;
	ld.global.f64 	%fd197, [%rd70+10240];
	setp.lt.f64 	%p106, %fd196, %fd197;
	selp.f64 	%fd198, %fd197, %fd196, %p106;
	ld.global.f64 	%fd199, [%rd70+12288];
	setp.lt.f64 	%p107, %fd198, %fd199;
	selp.f64 	%fd200, %fd199, %fd198, %p107;
	ld.global.f64 	%fd201, [%rd70+14336];
	setp.lt.f64 	%p108, %fd200, %fd201;
	selp.f64 	%fd293, %fd201, %fd200, %p108;
	add.s32 	%r268, %r268, 2048;
$L__BB12_10:
	setp.eq.s32 	%p109, %r16, 0;
	@%p109 bra 	$L__BB12_16;
	and.b32  	%r19, %r8, 3;
	setp.lt.u32 	%p110, %r16, 4;
	@%p110 bra 	$L__BB12_13;
	cvt.s64.s32 	%rd71, %r268;
	add.s64 	%rd72, %rd71, %rd4;
	shl.b64 	%rd73, %rd72, 3;
	add.s64 	%rd74, %rd2, %rd73;
	ld.global.f64 	%fd203, [%rd74];
	setp.lt.f64 	%p111, %fd293, %fd203;
	selp.f64 	%fd204, %fd203, %fd293, %p111;
	ld.global.f64 	%fd205, [%rd74+2048];
	setp.lt.f64 	%p112, %fd204, %fd205;
	selp.f64 	%fd206, %fd205, %fd204, %p112;
	ld.global.f64 	%fd207, [%rd74+4096];
	setp.lt.f64 	%p113, %fd206, %fd207;
	selp.f64 	%fd208, %fd207, %fd206, %p113;
	ld.global.f64 	%fd209, [%rd74+6144];
	setp.lt.f64 	%p114, %fd208, %fd209;
	selp.f64 	%fd293, %fd209, %fd208, %p114;
	add.s32 	%r268, %r268, 1024;
$L__BB12_13:
	setp.eq.s32 	%p115, %r19, 0;
	@%p115 bra 	$L__BB12_16;
	mul.wide.u32 	%rd75, %r2, 16384;
	add.s64 	%rd9, %rd2, %rd75;
	neg.s32 	%r271, %r19;
$L__BB12_15:
	.pragma "nounroll";
	mul.wide.s32 	%rd76, %r268, 8;
	add.s64 	%rd77, %rd9, %rd76;
	ld.global.f64 	%fd210, [%rd77];
	setp.lt.f64 	%p116, %fd293, %fd210;
	selp.f64 	%fd293, %fd210, %fd293, %p116;
	add.s32 	%r268, %r268, 256;
	add.s32 	%r271, %r271, 1;
	setp.ne.s32 	%p117, %r271, 0;
	@%p117 bra 	$L__BB12_15;
$L__BB12_16:
	setp.lt.s32 	%p118, %r4, 256;
	@%p118 bra 	$L__BB12_21;
	// begin inline asm
	mov.u32 %r209, %laneid;
	// end inline asm
	mov.b64 	%rd88, %fd293;
	mov.b64 	{%r211, %r216}, %rd88;
	mov.b32 	%r217, 1;
	mov.b32 	%r258, 31;
	mov.b32 	%r259, -1;
	// begin inline asm
	shfl.sync.down.b32 %r210, %r211, %r217, %r258, %r259;
	// end inline asm
	// begin inline asm
	shfl.sync.down.b32 %r215, %r216, %r217, %r258, %r259;
	// end inline asm
	mov.b64 	%rd89, {%r210, %r215};
	mov.b64 	%fd258, %rd89;
	setp.gt.s32 	%p146, %r209, 30;
	setp.lt.f64 	%p147, %fd293, %fd258;
	selp.f64 	%fd259, %fd258, %fd293, %p147;
	selp.f64 	%fd260, %fd293, %fd259, %p146;
	mov.b64 	%rd90, %fd260;
	mov.b64 	{%r221, %r226}, %rd90;
	mov.b32 	%r227, 2;
	// begin inline asm
	shfl.sync.down.b32 %r220, %r221, %r227, %r258, %r259;
	// end inline asm
	// begin inline asm
	shfl.sync.down.b32 %r225, %r226, %r227, %r258, %r259;
	// end inline asm
	mov.b64 	%rd91, {%r220, %r225};
	mov.b64 	%fd261, %rd91;
	setp.gt.s32 	%p148, %r209, 29;
	setp.lt.f64 	%p149, %fd260, %fd261;
	selp.f64 	%fd262, %fd261, %fd260, %p149;
	selp.f64 	%fd263, %fd260, %fd262, %p148;
	mov.b64 	%rd92, %fd263;
	mov.b64 	{%r231, %r236}, %rd92;
	mov.b32 	%r237, 4;
	// begin inline asm
	shfl.sync.down.b32 %r230, %r231, %r237, %r258, %r259;
	// end inline asm
	// begin inline asm
	shfl.sync.down.b32 %r235, %r236, %r237, %r258, %r259;
	// end inline asm
	mov.b64 	%rd93, {%r230, %r235};
	mov.b64 	%fd264, %rd93;
	setp.gt.s32 	%p150, %r209, 27;
	setp.lt.f64 	%p151, %fd263, %fd264;
	selp.f64 	%fd265, %fd264, %fd263, %p151;
	selp.f64 	%fd266, %fd263, %fd265, %p150;
	mov.b64 	%rd94, %fd266;
	mov.b64 	{%r241, %r246}, %rd94;
	mov.b32 	%r247, 8;
	// begin inline asm
	shfl.sync.down.b32 %r240, %r241, %r247, %r258, %r259;
	// end inline asm
	// begin inline asm
	shfl.sync.down.b32 %r245, %r246, %r247, %r258, %r259;
	// end inline asm
	mov.b64 	%rd95, {%r240, %r245};
	mov.b64 	%fd267, %rd95;
	setp.gt.s32 	%p152, %r209, 23;
	setp.lt.f64 	%p153, %fd266, %fd267;
	selp.f64 	%fd268, %fd267, %fd266, %p153;
	selp.f64 	%fd269, %fd266, %fd268, %p152;
	mov.b64 	%rd96, %fd269;
	mov.b64 	{%r251, %r256}, %rd96;
	mov.b32 	%r257, 16;
	// begin inline asm
	shfl.sync.down.b32 %r250, %r251, %r257, %r258, %r259;
	// end inline asm
	// begin inline asm
	shfl.sync.down.b32 %r255, %r256, %r257, %r258, %r259;
	// end inline asm
	mov.b64 	%rd97, {%r250, %r255};
	mov.b64 	%fd270, %rd97;
	setp.gt.s32 	%p154, %r209, 15;
	setp.lt.f64 	%p155, %fd269, %fd270;
	selp.f64 	%fd16, %fd270, %fd269, %p155;
	selp.f64 	%fd304, %fd269, %fd16, %p154;
	setp.ne.s32 	%p156, %r209, 0;
	@%p156 bra 	$L__BB12_19;
	shr.u32 	%r260, %r5, 2;
	and.b32  	%r261, %r260, 248;
	mov.u32 	%r262, _ZZN3cub18CUB_300001_SM_10006detail6reduce18DeviceReduceKernelINS2_10policy_hubIdyN4cuda3__47maximumIdEEE10Policy1000EN6thrust24THRUST_300001_SM_1000_NS6detail15normal_iteratorINSC_10device_ptrIdEEEEyS8_dNS5_3std3__410__identityEEEvT0_PT3_T1_NS0_13GridEvenShareISO_EET2_T4_E12temp_storage;
	add.s32 	%r263, %r262, %r261;
	st.shared.f64 	[%r263+8], %fd16;
$L__BB12_19:
	bar.sync 	0;
	setp.ne.s32 	%p157, %r5, 0;
	@%p157 bra 	$L__BB12_46;
	ld.shared.f64 	%fd271, [_ZZN3cub18CUB_300001_SM_10006detail6reduce18DeviceReduceKernelINS2_10policy_hubIdyN4cuda3__47maximumIdEEE10Policy1000EN6thrust24THRUST_300001_SM_1000_NS6detail15normal_iteratorINSC_10device_ptrIdEEEEyS8_dNS5_3std3__410__identityEEEvT0_PT3_T1_NS0_13GridEvenShareISO_EET2_T4_E12temp_storage+16];
	setp.lt.f64 	%p158, %fd304, %fd271;
	selp.f64 	%fd272, %fd271, %fd304, %p158;
	ld.shared.f64 	%fd273, [_ZZN3cub18CUB_300001_SM_10006detail6reduce18DeviceReduceKernelINS2_10policy_hubIdyN4cuda3__47maximumIdEEE10Policy1000EN6thrust24THRUST_300001_SM_1000_NS6detail15normal_iteratorINSC_10device_ptrIdEEEEyS8_dNS5_3std3__410__identityEEEvT0_PT3_T1_NS0_13GridEvenShareISO_EET2_T4_E12temp_storage+24];
	setp.lt.f64 	%p159, %fd272, %fd273;
	selp.f64 	%fd274, %fd273, %fd272, %p159;
	ld.shared.f64 	%fd275, [_ZZN3cub18CUB_300001_SM_10006detail6reduce18DeviceReduceKernelINS2_10policy_hubIdyN4cuda3__47maximumIdEEE10Policy1000EN6thrust24THRUST_300001_SM_1000_NS6detail15normal_iteratorINSC_10device_ptrIdEEEEyS8_dNS5_3std3__410__identityEEEvT0_PT3_T1_NS0_13GridEvenShareISO_EET2_T4_E12temp_storage+32];
	setp.lt.f64 	%p160, %fd274, %fd275;
	selp.f64 	%fd276, %fd275, %fd274, %p160;
	ld.shared.f64 	%fd277, [_ZZN3cub18CUB_300001_SM_10006detail6reduce18DeviceReduceKernelINS2_10policy_hubIdyN4cuda3__47maximumIdEEE10Policy1000EN6thrust24THRUST_300001_SM_1000_NS6detail15normal_iteratorINSC_10device_ptrIdEEEEyS8_dNS5_3std3__410__identityEEEvT0_PT3_T1_NS0_13GridEvenShareISO_EET2_T4_E12temp_storage+40];
	setp.lt.f64 	%p161, %fd276, %fd277;
	selp.f64 	%fd278, %fd277, %fd276, %p161;
	ld.shared.f64 	%fd279, [_ZZN3cub18CUB_300001_SM_10006detail6reduce18DeviceReduceKernelINS2_10policy_hubIdyN4cuda3__47maximumIdEEE10Policy1000EN6thrust24THRUST_300001_SM_1000_NS6detail15normal_iteratorINSC_10device_ptrIdEEEEyS8_dNS5_3std3__410__identityEEEvT0_PT3_T1_NS0_13GridEvenShareISO_EET2_T4_E12temp_storage+48];
	setp.lt.f64 	%p162, %fd278, %fd279;
	selp.f64 	%fd280, %fd279, %fd278, %p162;
	ld.shared.f64 	%fd281, [_ZZN3cub18CUB_300001_SM_10006detail6reduce18DeviceReduceKernelINS2_10policy_hubIdyN4cuda3__47maximumIdEEE10Policy1000EN6thrust24THRUST_300001_SM_1000_NS6detail15normal_iteratorINSC_10device_ptrIdEEEEyS8_dNS5_3std3__410__identityEEEvT0_PT3_T1_NS0_13GridEvenShareISO_EET2_T4_E12temp_storage+56];
	setp.lt.f64 	%p163, %fd280, %fd281;
	selp.f64 	%fd282, %fd281, %fd280, %p163;
	ld.shared.f64 	%fd283, [_ZZN3cub18CUB_300001_SM_10006detail6reduce18DeviceReduceKernelINS2_10policy_hubIdyN4cuda3__47maximumIdEEE10Policy1000EN6thrust24THRUST_300001_SM_1000_NS6detail15normal_iteratorINSC_10device_ptrIdEEEEyS8_dNS5_3std3__410__identityEEEvT0_PT3_T1_NS0_13GridEvenShareISO_EET2_T4_E12temp_storage+64];
	setp.lt.f64 	%p164, %fd282, %fd283;
	selp.f64 	%fd304, %fd283, %fd282, %p164;
	bra.uni 	$L__BB12_46;
$L__BB12_21:
	// begin inline asm
	mov.u32 %r146, %laneid;
	// end inline asm
	and.b32  	%r197, %r5, 992;
	add.s32 	%r198, %r197, 32;
	setp.gt.s32 	%p119, %r198, %r4;
	not.b32 	%r199, %r197;
	add.s32 	%r200, %r4, %r199;
	selp.b32 	%r195, %r200, 31, %p119;
	mov.b64 	%rd78, %fd293;
	mov.b64 	{%r148, %r153}, %rd78;
	mov.b32 	%r154, 1;
	mov.b32 	%r196, -1;
	// begin inline asm
	shfl.sync.down.b32 %r147, %r148, %r154, %r195, %r196;
	// end inline asm
	// begin inline asm
	shfl.sync.down.b32 %r152, %r153, %r154, %r195, %r196;
	// end inline asm
	mov.b64 	%rd79, {%r147, %r152};
	mov.b64 	%fd211, %rd79;
	setp.lt.s32 	%p120, %r146, %r195;
	setp.lt.f64 	%p121, %fd293, %fd211;
	selp.f64 	%fd212, %fd211, %fd293, %p121;
	selp.f64 	%fd213, %fd212, %fd293, %p120;
	mov.b64 	%rd80, %fd213;
	mov.b64 	{%r158, %r163}, %rd80;
	mov.b32 	%r164, 2;
	// begin inline asm
	shfl.sync.down.b32 %r157, %r158, %r164, %r195, %r196;
	// end inline asm
	// begin inline asm
	shfl.sync.down.b32 %r162, %r163, %r164, %r195, %r196;
	// end inline asm
	mov.b64 	%rd81, {%r157, %r162};
	mov.b64 	%fd214, %rd81;
	add.s32 	%r201, %r146, 2;
	setp.gt.s32 	%p122, %r201, %r195;
	setp.lt.f64 	%p123, %fd213, %fd214;
	selp.f64 	%fd215, %fd214, %fd213, %p123;
	selp.f64 	%fd216, %fd213, %fd215, %p122;
	mov.b64 	%rd82, %fd216;
	mov.b64 	{%r168, %r173}, %rd82;
	mov.b32 	%r174, 4;
	// begin inline asm
	shfl.sync.down.b32 %r167, %r168, %r174, %r195, %r196;
	// end inline asm
	// begin inline asm
	shfl.sync.down.b32 %r172, %r173, %r174, %r195, %r196;
	// end inline asm
	mov.b64 	%rd83, {%r167, %r172};
	mov.b64 	%fd217, %rd83;
	add.s32 	%r202, %r146, 4;
	setp.gt.s32 	%p124, %r202, %r195;
	setp.lt.f64 	%p125, %fd216, %fd217;
	selp.f64 	%fd218, %fd217, %fd216, %p125;
	selp.f64 	%fd219, %fd216, %fd218, %p124;
	mov.b64 	%rd84, %fd219;
	mov.b64 	{%r178, %r183}, %rd84;
	mov.b32 	%r184, 8;
	// begin inline asm
	shfl.sync.down.b32 %r177, %r178, %r184, %r195, %r196;
	// end inline asm
	// begin inline asm
	shfl.sync.down.b32 %r182, %r183, %r184, %r195, %r196;
	// end inline asm
	mov.b64 	%rd85, {%r177, %r182};
	mov.b64 	%fd220, %rd85;
	add.s32 	%r203, %r146, 8;
	setp.gt.s32 	%p126, %r203, %r195;
	setp.lt.f64 	%p127, %fd219, %fd220;
	selp.f64 	%fd221, %fd220, %fd219, %p127;
	selp.f64 	%fd222, %fd219, %fd221, %p126;
	mov.b64 	%rd86, %fd222;
	mov.b64 	{%r188, %r193}, %rd86;
	mov.b32 	%r194, 16;
	// begin inline asm
	shfl.sync.down.b32 %r187, %r188, %r194, %r195, %r196;
	// end inline asm
	// begin inline asm
	shfl.sync.down.b32 %r192, %r193, %r194, %r195, %r196;
	// end inline asm
	mov.b64 	%rd87, {%r187, %r192};
	mov.b64 	%fd223, %rd87;
	add.s32 	%r204, %r146, 16;
	setp.gt.s32 	%p128, %r204, %r195;
	setp.lt.f64 	%p129, %fd222, %fd223;
	selp.f64 	%fd224, %fd223, %fd222, %p129;
	selp.f64 	%fd304, %fd222, %fd224, %p128;
	setp.ne.s32 	%p130, %r146, 0;
	@%p130 bra 	$L__BB12_23;
	shr.u32 	%r205, %r5, 2;
	and.b32  	%r206, %r205, 248;
	mov.u32 	%r207, _ZZN3cub18CUB_300001_SM_10006detail6reduce18DeviceReduceKernelINS2_10policy_hubIdyN4cuda3__47maximumIdEEE10Policy1000EN6thrust24THRUST_300001_SM_1000_NS6detail15normal_iteratorINSC_10device_ptrIdEEEEyS8_dNS5_3std3__410__identityEEEvT0_PT3_T1_NS0_13GridEvenShareISO_EET2_T4_E12temp_storage;
	add.s32 	%r208, %r207, %r206;
	st.shared.f64 	[%r208+8], %fd304;
$L__BB12_23:
	bar.sync 	0;
	setp.ne.s32 	%p131, %r5, 0;
	@%p131 bra 	$L__BB12_46;
	setp.gt.s32 	%p132, %r4, 32;
	ld.shared.f64 	%fd225, [_ZZN3cub18CUB_300001_SM_10006detail6reduce18DeviceReduceKernelINS2_10policy_hubIdyN4cuda3__47maximumIdEEE10Policy1000EN6thrust24THRUST_300001_SM_1000_NS6detail15normal_iteratorINSC_10device_ptrIdEEEEyS8_dNS5_3std3__410__identityEEEvT0_PT3_T1_NS0_13GridEvenShareISO_EET2_T4_E12temp_storage+16];
	setp.lt.f64 	%p133, %fd304, %fd225;
	selp.f64 	%fd227, %fd225, %fd304, %p133;
	selp.f64 	%fd228, %fd227, %fd304, %p132;
	setp.gt.s32 	%p134, %r4, 64;
	ld.shared.f64 	%fd230, [_ZZN3cub18CUB_300001_SM_10006detail6reduce18DeviceReduceKernelINS2_10policy_hubIdyN4cuda3__47maximumIdEEE10Policy1000EN6thrust24THRUST_300001_SM_1000_NS6detail15normal_iteratorINSC_10device_ptrIdEEEEyS8_dNS5_3std3__410__identityEEEvT0_PT3_T1_NS0_13GridEvenShareISO_EET2_T4_E12temp_storage+24];
	setp.lt.f64 	%p135, %fd228, %fd230;
	selp.f64 	%fd232, %fd230, %fd228, %p135;
	selp.f64 	%fd233, %fd232, %fd228, %p134;
	setp.gt.s32 	%p136, %r4, 96;
	ld.shared.f64 	%fd235, [_ZZN3cub18CUB_300001_SM_10006detail6reduce18DeviceReduceKernelINS2_10policy_hubIdyN4cuda3__47maximumIdEEE10Policy1000EN6thrust24THRUST_300001_SM_1000_NS6detail15normal_iteratorINSC_10device_ptrIdEEEEyS8_dNS5_3std3__410__identityEEEvT0_PT3_T1_NS0_13GridEvenShareISO_EET2_T4_E12temp_storage+32];
	setp.lt.f64 	%p137, %fd233, %fd235;
	selp.f64 	%fd237, %fd235, %fd233, %p137;
	selp.f64 	%fd238, %fd237, %fd233, %p136;
	setp.gt.s32 	%p138, %r4, 128;
	ld.shared.f64 	%fd240, [_ZZN3cub18CUB_300001_SM_10006detail6reduce18DeviceReduceKernelINS2_10policy_hubIdyN4cuda3__47maximumIdEEE10Policy1000EN6thrust24THRUST_300001_SM_1000_NS6detail15normal_iteratorINSC_10device_ptrIdEEEEyS8_dNS5_3std3__410__identityEEEvT0_PT3_T1_NS0_13GridEvenShareISO_EET2_T4_E12temp_storage+40];
	setp.lt.f64 	%p139, %fd238, %fd240;
	selp.f64 	%fd242, %fd240, %fd238, %p139;
	selp.f64 	%fd243, %fd242, %fd238, %p138;
	setp.gt.s32 	%p140, %r4, 160;
	ld.shared.f64 	%fd245, [_ZZN3cub18CUB_300001_SM_10006detail6reduce18DeviceReduceKernelINS2_10policy_hubIdyN4cuda3__47maximumIdEEE10Policy1000EN6thrust24THRUST_300001_SM_1000_NS6detail15normal_iteratorINSC_10device_ptrIdEEEEyS8_dNS5_3std3__410__identityEEEvT0_PT3_T1_NS0_13GridEvenShareISO_EET2_T4_E12temp_storage+48];
	setp.lt.f64 	%p141, %fd243, %fd245;
	selp.f64 	%fd247, %fd245, %fd243, %p141;
	selp.f64 	%fd248, %fd247, %fd243, %p140;
	setp.gt.s32 	%p142, %r4, 192;
	ld.shared.f64 	%fd250, [_ZZN3cub18CUB_300001_SM_10006detail6reduce18DeviceReduceKernelINS2_10policy_hubIdyN4cuda3__47maximumIdEEE10Policy1000EN6thrust24THRUST_300001_SM_1000_NS6detail15normal_iteratorINSC_10device_ptrIdEEEEyS8_dNS5_3std3__410__identityEEEvT0_PT3_T1_NS0_13GridEvenShareISO_EET2_T4_E12temp_storage+56];
	setp.lt.f64 	%p143, %fd248, %fd250;
	selp.f64 	%fd252, %fd250, %fd248, %p143;
	selp.f64 	%fd253, %fd252, %fd248, %p142;
	setp.gt.s32 	%p144, %r4, 224;
	ld.shared.f64 	%fd255, [_ZZN3cub18CUB_300001_SM_10006detail6reduce18DeviceReduceKernelINS2_10policy_hubIdyN4cuda3__47maximumIdEEE10Policy1000EN6thrust24THRUST_300001_SM_1000_NS6detail15normal_iteratorINSC_10device_ptrIdEEEEyS8_dNS5_3std3__410__identityEEEvT0_PT3_T1_NS0_13GridEvenShareISO_EET2_T4_E12temp_storage+64];
	setp.lt.f64 	%p145, %fd253, %fd255;
	selp.f64 	%fd257, %fd255, %fd253, %p145;
	selp.f64 	%fd304, %fd257, %fd253, %p144;
	bra.uni 	$L__BB12_46;
$L__BB12_25:
	cvt.u32.u64 	%r52, %rd4;
	mov.u32 	%r27, %tid.x;
	add.s32 	%r53, %r27, %r52;
	mul.wide.u32 	%rd26, %r53, 8;
	add.s64 	%rd27, %rd2, %rd26;
	ld.global.f64 	%fd41, [%rd27];
	ld.global.f64 	%fd42, [%rd27+2048];
	ld.global.f64 	%fd43, [%rd27+4096];
	ld.global.f64 	%fd44, [%rd27+6144];
	ld.global.f64 	%fd45, [%rd27+8192];
	ld.global.f64 	%fd46, [%rd27+10240];
	ld.global.f64 	%fd47, [%rd27+12288];
	ld.global.f64 	%fd48, [%rd27+14336];
	setp.lt.f64 	%p2, %fd41, %fd42;
	selp.f64 	%fd49, %fd42, %fd41, %p2;
	setp.lt.f64 	%p3, %fd49, %fd43;
	selp.f64 	%fd50, %fd43, %fd49, %p3;
	setp.lt.f64 	%p4, %fd50, %fd44;
	selp.f64 	%fd51, %fd44, %fd50, %p4;
	setp.lt.f64 	%p5, %fd51, %fd45;
	selp.f64 	%fd52, %fd45, %fd51, %p5;
	setp.lt.f64 	%p6, %fd52, %fd46;
	selp.f64 	%fd53, %fd46, %fd52, %p6;
	setp.lt.f64 	%p7, %fd53, %fd47;
	selp.f64 	%fd54, %fd47, %fd53, %p7;
	setp.lt.f64 	%p8, %fd54, %fd48;
	selp.f64 	%fd303, %fd48, %fd54, %p8;
	setp.lt.u64 	%p9, %rd5, %rd3;
	@%p9 bra 	$L__BB12_42;
	cvt.u32.u64 	%r55, %rd3;
	cvt.u64.u32 	%rd28, %r27;
	add.s64 	%rd104, %rd4, %rd3;
	cvt.u32.u64 	%r28, %rd1;
	not.b32 	%r57, %r27;
	add.s32 	%r58, %r57, %r28;
	sub.s32 	%r59, %r58, %r55;
	sub.s32 	%r273, %r59, %r52;
	add.s64 	%rd29, %rd104, %rd28;
	shl.b64 	%rd30, %rd29, 3;
	add.s64 	%rd31, %rd30, %rd2;
	add.s64 	%rd103, %rd31, 16384;
	mov.b32 	%r274, 0;
	mov.u64 	%rd105, %rd4;
$L__BB12_27:
	cvt.s64.s32 	%rd15, %r50;
	add.s64 	%rd105, %rd105, %rd15;
	add.s64 	%rd32, %rd1, -2048;
	setp.gt.u64 	%p10, %rd105, %rd32;
	@%p10 bra 	$L__BB12_29;
	shl.b32 	%r61, %r1, 11;
	cvt.s64.s32 	%rd33, %r61;
	cvt.u64.u32 	%rd34, %r27;
	add.s64 	%rd35, %rd105, %rd34;
	shl.b64 	%rd36, %rd35, 3;
	add.s64 	%rd37, %rd2, %rd36;
	ld.global.f64 	%fd55, [%rd37];
	ld.global.f64 	%fd56, [%rd37+2048];
	ld.global.f64 	%fd57, [%rd37+4096];
	ld.global.f64 	%fd58, [%rd37+6144];
	ld.global.f64 	%fd59, [%rd37+8192];
	ld.global.f64 	%fd60, [%rd37+10240];
	ld.global.f64 	%fd61, [%rd37+12288];
	ld.global.f64 	%fd62, [%rd37+14336];
	setp.lt.f64 	%p11, %fd303, %fd55;
	selp.f64 	%fd63, %fd55, %fd303, %p11;
	setp.lt.f64 	%p12, %fd63, %fd56;
	selp.f64 	%fd64, %fd56, %fd63, %p12;
	setp.lt.f64 	%p13, %fd64, %fd57;
	selp.f64 	%fd65, %fd57, %fd64, %p13;
	setp.lt.f64 	%p14, %fd65, %fd58;
	selp.f64 	%fd66, %fd58, %fd65, %p14;
	setp.lt.f64 	%p15, %fd66, %fd59;
	selp.f64 	%fd67, %fd59, %fd66, %p15;
	setp.lt.f64 	%p16, %fd67, %fd60;
	selp.f64 	%fd68, %fd60, %fd67, %p16;
	setp.lt.f64 	%p17, %fd68, %fd61;
	selp.f64 	%fd69, %fd61, %fd68, %p17;
	setp.lt.f64 	%p18, %fd69, %fd62;
	selp.f64 	%fd303, %fd62, %fd69, %p18;
	sub.s64 	%rd38, %rd1, %rd105;
	setp.lt.u64 	%p19, %rd38, %rd33;
	add.s32 	%r274, %r274, 1;
	add.s64 	%rd104, %rd104, %rd33;
	sub.s32 	%r273, %r273, %r61;
	mul.wide.s32 	%rd39, %r61, 8;
	add.s64 	%rd103, %rd103, %rd39;
	@%p19 bra 	$L__BB12_42;
	bra.uni 	$L__BB12_27;
$L__BB12_29:
	setp.le.u64 	%p20, %rd1, %rd105;
	cvt.u32.u64 	%r62, %rd105;
	cvt.u32.u64 	%r63, %rd1;
	sub.s32 	%r64, %r63, %r62;
	setp.ge.s32 	%p21, %r27, %r64;
	or.pred  	%p22, %p20, %p21;
	@%p22 bra 	$L__BB12_42;
	cvt.u32.u64 	%r66, %rd15;
	cvt.u32.u64 	%r67, %rd4;
	not.b32 	%r68, %r27;
	add.s32 	%r69, %r68, %r28;
	add.s32 	%r70, %r66, %r67;
	sub.s32 	%r71, %r69, %r70;
	mul.lo.s32 	%r72, %r1, %r274;
	shl.b32 	%r73, %r72, 11;
	sub.s32 	%r74, %r71, %r73;
	shr.u32 	%r75, %r74, 8;
	add.s32 	%r34, %r75, 1;
	and.b32  	%r35, %r34, 15;
	setp.lt.u32 	%p23, %r74, 3840;
	mov.u32 	%r277, %r27;
	@%p23 bra 	$L__BB12_33;
	shr.u32 	%r76, %r273, 8;
	add.s32 	%r77, %r76, 1;
	and.b32  	%r78, %r77, 33554416;
	neg.s32 	%r275, %r78;
	mov.u32 	%r277, %r27;
$L__BB12_32:
	.pragma "nounroll";
	ld.global.f64 	%fd71, [%rd103+-16384];
	setp.lt.f64 	%p24, %fd303, %fd71;
	selp.f64 	%fd72, %fd71, %fd303, %p24;
	ld.global.f64 	%fd73, [%rd103+-14336];
	setp.lt.f64 	%p25, %fd72, %fd73;
	selp.f64 	%fd74, %fd73, %fd72, %p25;
	ld.global.f64 	%fd75, [%rd103+-12288];
	setp.lt.f64 	%p26, %fd74, %fd75;
	selp.f64 	%fd76, %fd75, %fd74, %p26;
	ld.global.f64 	%fd77, [%rd103+-10240];
	setp.lt.f64 	%p27, %fd76, %fd77;
	selp.f64 	%fd78, %fd77, %fd76, %p27;
	ld.global.f64 	%fd79, [%rd103+-8192];
	setp.lt.f64 	%p28, %fd78, %fd79;
	selp.f64 	%fd80, %fd79, %fd78, %p28;
	ld.global.f64 	%fd81, [%rd103+-6144];
	setp.lt.f64 	%p29, %fd80, %fd81;
	selp.f64 	%fd82, %fd81, %fd80, %p29;
	ld.global.f64 	%fd83, [%rd103+-4096];
	setp.lt.f64 	%p30, %fd82, %fd83;
	selp.f64 	%fd84, %fd83, %fd82, %p30;
	ld.global.f64 	%fd85, [%rd103+-2048];
	setp.lt.f64 	%p31, %fd84, %fd85;
	selp.f64 	%fd86, %fd85, %fd84, %p31;
	ld.global.f64 	%fd87, [%rd103];
	setp.lt.f64 	%p32, %fd86, %fd87;
	selp.f64 	%fd88, %fd87, %fd86, %p32;
	ld.global.f64 	%fd89, [%rd103+2048];
	setp.lt.f64 	%p33, %fd88, %fd89;
	selp.f64 	%fd90, %fd89, %fd88, %p33;
	ld.global.f64 	%fd91, [%rd103+4096];
	setp.lt.f64 	%p34, %fd90, %fd91;
	selp.f64 	%fd92, %fd91, %fd90, %p34;
	ld.global.f64 	%fd93, [%rd103+6144];
	setp.lt.f64 	%p35, %fd92, %fd93;
	selp.f64 	%fd94, %fd93, %fd92, %p35;
	ld.global.f64 	%fd95, [%rd103+8192];
	setp.lt.f64 	%p36, %fd94, %fd95;
	selp.f64 	%fd96, %fd95, %fd94, %p36;
	ld.global.f64 	%fd97, [%rd103+10240];
	setp.lt.f64 	%p37, %fd96, %fd97;
	selp.f64 	%fd98, %fd97, %fd96, %p37;
	ld.global.f64 	%fd99, [%rd103+12288];
	setp.lt.f64 	%p38, %fd98, %fd99;
	selp.f64 	%fd100, %fd99, %fd98, %p38;
	ld.global.f64 	%fd101, [%rd103+14336];
	setp.lt.f64 	%p39, %fd100, %fd101;
	selp.f64 	%fd303, %fd101, %fd100, %p39;
	add.s32 	%r277, %r277, 4096;
	add.s32 	%r275, %r275, 16;
	add.s64 	%rd103, %rd103, 32768;
	setp.ne.s32 	%p40, %r275, 0;
	@%p40 bra 	$L__BB12_32;
$L__BB12_33:
	setp.eq.s32 	%p41, %r35, 0;
	@%p41 bra 	$L__BB12_42;
	and.b32  	%r42, %r34, 7;
	setp.lt.u32 	%p42, %r35, 8;
	@%p42 bra 	$L__BB12_36;
	cvt.u64.u32 	%rd40, %r277;
	add.s64 	%rd41, %rd105, %rd40;
	shl.b64 	%rd42, %rd41, 3;
	add.s64 	%rd43, %rd2, %rd42;
	ld.global.f64 	%fd103, [%rd43];
	setp.lt.f64 	%p43, %fd303, %fd103;
	selp.f64 	%fd104, %fd103, %fd303, %p43;
	ld.global.f64 	%fd105, [%rd43+2048];
	setp.lt.f64 	%p44, %fd104, %fd105;
	selp.f64 	%fd106, %fd105, %fd104, %p44;
	ld.global.f64 	%fd107, [%rd43+4096];
	setp.lt.f64 	%p45, %fd106, %fd107;
	selp.f64 	%fd108, %fd107, %fd106, %p45;
	ld.global.f64 	%fd109, [%rd43+6144];
	setp.lt.f64 	%p46, %fd108, %fd109;
	selp.f64 	%fd110, %fd109, %fd108, %p46;
	ld.global.f64 	%fd111, [%rd43+8192];
	setp.lt.f64 	%p47, %fd110, %fd111;
	selp.f64 	%fd112, %fd111, %fd110, %p47;
	ld.global.f64 	%fd113, [%rd43+10240];
	setp.lt.f64 	%p48, %fd112, %fd113;
	selp.f64 	%fd114, %fd113, %fd112, %p48;
	ld.global.f64 	%fd115, [%rd43+12288];
	setp.lt.f64 	%p49, %fd114, %fd115;
	selp.f64 	%fd116, %fd115, %fd114, %p49;
	ld.global.f64 	%fd117, [%rd43+14336];
	setp.lt.f64 	%p50, %fd116, %fd117;
	selp.f64 	%fd303, %fd117, %fd116, %p50;
	add.s32 	%r277, %r277, 2048;
$L__BB12_36:
	setp.eq.s32 	%p51, %r42, 0;
	@%p51 bra 	$L__BB12_42;
	setp.lt.u32 	%p52, %r42, 4;
	@%p52 bra 	$L__BB12_39;
	cvt.u64.u32 	%rd44, %r277;
	add.s64 	%rd45, %rd105, %rd44;
	shl.b64 	%rd46, %rd45, 3;
	add.s64 	%rd47, %rd2, %rd46;
	ld.global.f64 	%fd119, [%rd47];
	setp.lt.f64 	%p53, %fd303, %fd119;
	selp.f64 	%fd120, %fd119, %fd303, %p53;
	ld.global.f64 	%fd121, [%rd47+2048];
	setp.lt.f64 	%p54, %fd120, %fd121;
	selp.f64 	%fd122, %fd121, %fd120, %p54;
	ld.global.f64 	%fd123, [%rd47+4096];
	setp.lt.f64 	%p55, %fd122, %fd123;
	selp.f64 	%fd124, %fd123, %fd122, %p55;
	ld.global.f64 	%fd125, [%rd47+6144];
	setp.lt.f64 	%p56, %fd124, %fd125;
	selp.f64 	%fd303, %fd125, %fd124, %p56;
	add.s32 	%r277, %r277, 1024;
$L__BB12_39:
	and.b32  	%r79, %r34, 3;
	setp.eq.s32 	%p57, %r79, 0;
	@%p57 bra 	$L__BB12_42;
	cvt.u64.u32 	%rd48, %r277;
	add.s64 	%rd49, %rd48, %rd104;
	shl.b64 	%rd50, %rd49, 3;
	add.s64 	%rd107, %rd2, %rd50;
	cvt.u16.u32 	%rs1, %r273;
	shr.u16 	%rs2, %rs1, 8;
	add.s16 	%rs3, %rs2, 1;
	cvt.u32.u16 	%r80, %rs3;
	and.b32  	%r81, %r80, 3;
	neg.s32 	%r280, %r81;
$L__BB12_41:
	.pragma "nounroll";
	ld.global.f64 	%fd126, [%rd107];
	setp.lt.f64 	%p58, %fd303, %fd126;
	selp.f64 	%fd303, %fd126, %fd303, %p58;
	add.s64 	%rd107, %rd107, 2048;
	add.s32 	%r280, %r280, 1;
	setp.ne.s32 	%p59, %r280, 0;
	@%p59 bra 	$L__BB12_41;
$L__BB12_42:
	// begin inline asm
	mov.u32 %r82, %laneid;
	// end inline asm
	mov.b64 	%rd51, %fd303;
	mov.b64 	{%r84, %r89}, %rd51;
	mov.b32 	%r90, 1;
	mov.b32 	%r131, 31;
	mov.b32 	%r132, -1;
	// begin inline asm
	shfl.sync.down.b32 %r83, %r84, %r90, %r131, %r132;
	// end inline asm
	// begin inline asm
	shfl.sync.down.b32 %r88, %r89, %r90, %r131, %r132;
	// end inline asm
	mov.b64 	%rd52, {%r83, %r88};
	mov.b64 	%fd127, %rd52;
	setp.gt.s32 	%p60, %r82, 30;
	setp.lt.f64 	%p61, %fd303, %fd127;
	selp.f64 	%fd128, %fd127, %fd303, %p61;
	selp.f64 	%fd129, %fd303, %fd128, %p60;
	mov.b64 	%rd53, %fd129;
	mov.b64 	{%r94, %r99}, %rd53;
	mov.b32 	%r100, 2;
	// begin inline asm
	shfl.sync.down.b32 %r93, %r94, %r100, %r131, %r132;
	// end inline asm
	// begin inline asm
	shfl.sync.down.b32 %r98, %r99, %r100, %r131, %r132;
	// end inline asm
	mov.b64 	%rd54, {%r93, %r98};
	mov.b64 	%fd130, %rd54;
	setp.gt.s32 	%p62, %r82, 29;
	setp.lt.f64 	%p63, %fd129, %fd130;
	selp.f64 	%fd131, %fd130, %fd129, %p63;
	selp.f64 	%fd132, %fd129, %fd131, %p62;
	mov.b64 	%rd55, %fd132;
	mov.b64 	{%r104, %r109}, %rd55;
	mov.b32 	%r110, 4;
	// begin inline asm
	shfl.sync.down.b32 %r103, %r104, %r110, %r131, %r132;
	// end inline asm
	// begin inline asm
	shfl.sync.down.b32 %r108, %r109, %r110, %r131, %r132;
	// end inline asm
	mov.b64 	%rd56, {%r103, %r108};
	mov.b64 	%fd133, %rd56;
	setp.gt.s32 	%p64, %r82, 27;
	setp.lt.f64 	%p65, %fd132, %fd133;
	selp.f64 	%fd134, %fd133, %fd132, %p65;
	selp.f64 	%fd135, %fd132, %fd134, %p64;
	mov.b64 	%rd57, %fd135;
	mov.b64 	{%r114, %r119}, %rd57;
	mov.b32 	%r120, 8;
	// begin inline asm
	shfl.sync.down.b32 %r113, %r114, %r120, %r131, %r132;
	// end inline asm
	// begin inline asm
	shfl.sync.down.b32 %r118, %r119, %r120, %r131, %r132;
	// end inline asm
	mov.b64 	%rd58, {%r113, %r118};
	mov.b64 	%fd136, %rd58;
	setp.gt.s32 	%p66, %r82, 23;
	setp.lt.f64 	%p67, %fd135, %fd136;
	selp.f64 	%fd137, %fd136, %fd135, %p67;
	selp.f64 	%fd138, %fd135, %fd137, %p66;
	mov.b64 	%rd59, %fd138;
	mov.b64 	{%r124, %r129}, %rd59;
	mov.b32 	%r130, 16;
	// begin inline asm
	shfl.sync.down.b32 %r123, %r124, %r130, %r131, %r132;
	// end inline asm
	// begin inline asm
	shfl.sync.down.b32 %r128, %r129, %r130, %r131, %r132;
	// end inline asm
	mov.b64 	%rd60, {%r123, %r128};
	mov.b64 	%fd139, %rd60;
	setp.gt.s32 	%p68, %r82, 15;
	setp.lt.f64 	%p69, %fd138, %fd139;
	selp.f64 	%fd37, %fd139, %fd138, %p69;
	selp.f64 	%fd304, %fd138, %fd37, %p68;
	setp.ne.s32 	%p70, %r82, 0;
	@%p70 bra 	$L__BB12_44;
	shr.u32 	%r133, %r27, 2;
	and.b32  	%r134, %r133, 248;
	mov.u32 	%r135, _ZZN3cub18CUB_300001_SM_10006detail6reduce18DeviceReduceKernelINS2_10policy_hubIdyN4cuda3__47maximumIdEEE10Policy1000EN6thrust24THRUST_300001_SM_1000_NS6detail15normal_iteratorINSC_10device_ptrIdEEEEyS8_dNS5_3std3__410__identityEEEvT0_PT3_T1_NS0_13GridEvenShareISO_EET2_T4_E12temp_storage;
	add.s32 	%r136, %r135, %r134;
	st.shared.f64 	[%r136+8], %fd37;
$L__BB12_44:
	bar.sync 	0;
	setp.ne.s32 	%p71, %r27, 0;
	@%p71 bra 	$L__BB12_46;
	ld.shared.f64 	%fd140, [_ZZN3cub18CUB_300001_SM_10006detail6reduce18DeviceReduceKernelINS2_10policy_hubIdyN4cuda3__47maximumIdEEE10Policy1000EN6thrust24THRUST_300001_SM_1000_NS6detail15normal_iteratorINSC_10device_ptrIdEEEEyS8_dNS5_3std3__410__identityEEEvT0_PT3_T1_NS0_13GridEvenShareISO_EET2_T4_E12temp_storage+16];
	setp.lt.f64 	%p72, %fd304, %fd140;
	selp.f64 	%fd141, %fd140, %fd304, %p72;
	ld.shared.f64 	%fd142, [_ZZN3cub18CUB_300001_SM_10006detail6reduce18DeviceReduceKernelINS2_10policy_hubIdyN4cuda3__47maximumIdEEE10Policy1000EN6thrust24THRUST_300001_SM_1000_NS6detail15normal_iteratorINSC_10device_ptrIdEEEEyS8_dNS5_3std3__410__identityEEEvT0_PT3_T1_NS0_13GridEvenShareISO_EET2_T4_E12temp_storage+24];
	setp.lt.f64 	%p73, %fd141, %fd142;
	selp.f64 	%fd143, %fd142, %fd141, %p73;
	ld.shared.f64 	%fd144, [_ZZN3cub18CUB_300001_SM_10006detail6reduce18DeviceReduceKernelINS2_10policy_hubIdyN4cuda3__47maximumIdEEE10Policy1000EN6thrust24THRUST_300001_SM_1000_NS6detail15normal_iteratorINSC_10device_ptrIdEEEEyS8_dNS5_3std3__410__identityEEEvT0_PT3_T1_NS0_13GridEvenShareISO_EET2_T4_E12temp_storage+32];
	setp.lt.f64 	%p74, %fd143, %fd144;
	selp.f64 	%fd145, %fd144, %fd143, %p74;
	ld.shared.f64 	%fd146, [_ZZN3cub18CUB_300001_SM_10006detail6reduce18DeviceReduceKernelINS2_10policy_hubIdyN4cuda3__47maximumIdEEE10Policy1000EN6thrust24THRUST_300001_SM_1000_NS6detail15normal_iteratorINSC_10device_ptrIdEEEEyS8_dNS5_3std3__410__identityEEEvT0_PT3_T1_NS0_13GridEvenShareISO_EET2_T4_E12temp_storage+40];
	setp.lt.f64 	%p75, %fd145, %fd146;
	selp.f64 	%fd147, %fd146, %fd145, %p75;
	ld.shared.f64 	%fd148, [_ZZN3cub18CUB_300001_SM_10006detail6reduce18DeviceReduceKernelINS2_10policy_hubIdyN4cuda3__47maximumIdEEE10Policy1000EN6thrust24THRUST_300001_SM_1000_NS6detail15normal_iteratorINSC_10device_ptrIdEEEEyS8_dNS5_3std3__410__identityEEEvT0_PT3_T1_NS0_13GridEvenShareISO_EET2_T4_E12temp_storage+48];
	setp.lt.f64 	%p76, %fd147, %fd148;
	selp.f64 	%fd149, %fd148, %fd147, %p76;
	ld.shared.f64 	%fd150, [_ZZN3cub18CUB_300001_SM_10006detail6reduce18DeviceReduceKernelINS2_10policy_hubIdyN4cuda3__47maximumIdEEE10Policy1000EN6thrust24THRUST_300001_SM_1000_NS6detail15normal_iteratorINSC_10device_ptrIdEEEEyS8_dNS5_3std3__410__identityEEEvT0_PT3_T1_NS0_13GridEvenShareISO_EET2_T4_E12temp_storage+56];
	setp.lt.f64 	%p77, %fd149, %fd150;
	selp.f64 	%fd151, %fd150, %fd149, %p77;
	ld.shared.f64 	%fd152, [_ZZN3cub18CUB_300001_SM_10006detail6reduce18DeviceReduceKernelINS2_10policy_hubIdyN4cuda3__47maximumIdEEE10Policy1000EN6thrust24THRUST_300001_SM_1000_NS6detail15normal_iteratorINSC_10device_ptrIdEEEEyS8_dNS5_3std3__410__identityEEEvT0_PT3_T1_NS0_13GridEvenShareISO_EET2_T4_E12temp_storage+64];
	setp.lt.f64 	%p78, %fd151, %fd152;
	selp.f64 	%fd304, %fd152, %fd151, %p78;
$L__BB12_46:
	mov.u32 	%r264, %tid.x;
	setp.ne.s32 	%p165, %r264, 0;
	@%p165 bra 	$L__BB12_48;
	ld.param.u64 	%rd101, [_ZN3cub18CUB_300001_SM_10006detail6reduce18DeviceReduceKernelINS2_10policy_hubIdyN4cuda3__47maximumIdEEE10Policy1000EN6thrust24THRUST_300001_SM_1000_NS6detail15normal_iteratorINSC_10device_ptrIdEEEEyS8_dNS5_3std3__410__identityEEEvT0_PT3_T1_NS0_13GridEvenShareISO_EET2_T4__param_1];
	cvta.to.global.u64 	%rd98, %rd101;
	mul.wide.u32 	%rd99, %r2, 8;
	add.s64 	%rd100, %rd98, %rd99;
	st.global.f64 	[%rd100], %fd304;
$L__BB12_48:
	ret;

}
	// .globl	_ZN3cub18CUB_300001_SM_10006detail6reduce28DeviceReduceSingleTileKernelINS2_10policy_hubIdyN4cuda3__47maximumIdEEE10Policy1000EPdSB_iS8_ddNS5_3std3__410__identityEEEvT0_T1_T2_T3_T4_T6_
.visible .entry _ZN3cub18CUB_300001_SM_10006detail6reduce28DeviceReduceSingleTileKernelINS2_10policy_hubIdyN4cuda3__47maximumIdEEE10Policy1000EPdSB_iS8_ddNS5_3std3__410__identityEEEvT0_T1_T2_T3_T4_T6_(
	.param .u64 .ptr .align 1 _ZN3cub18CUB_300001_SM_10006detail6reduce28DeviceReduceSingleTileKernelINS2_10policy_hubIdyN4cuda3__47maximumIdEEE10Policy1000EPdSB_iS8_ddNS5_3std3__410__identityEEEvT0_T1_T2_T3_T4_T6__param_0,
	.param .u64 .ptr .align 1 _ZN3cub18CUB_300001_SM_10006detail6reduce28DeviceReduceSingleTileKernelINS2_10policy_hubIdyN4cuda3__47maximumIdEEE10Policy1000EPdSB_iS8_ddNS5_3std3__410__identityEEEvT0_T1_T2_T3_T4_T6__param_1,
	.param .u32 _ZN3cub18CUB_300001_SM_10006detail6reduce28DeviceReduceSingleTileKernelINS2_10policy_hubIdyN4cuda3__47maximumIdEEE10Policy1000EPdSB_iS8_ddNS5_3std3__410__identityEEEvT0_T1_T2_T3_T4_T6__param_2,
	.param .align 1 .b8 _ZN3cub18CUB_300001_SM_10006detail6reduce28DeviceReduceSingleTileKernelINS2_10policy_hubIdyN4cuda3__47maximumIdEEE10Policy1000EPdSB_iS8_ddNS5_3std3__410__identityEEEvT0_T1_T2_T3_T4_T6__param_3[1],
	.param .f64 _ZN3cub18CUB_300001_SM_10006detail6reduce28DeviceReduceSingleTileKernelINS2_10policy_hubIdyN4cuda3__47maximumIdEEE10Policy1000EPdSB_iS8_ddNS5_3std3__410__identityEEEvT0_T1_T2_T3_T4_T6__param_4,
	.param .align 1 .b8 _ZN3cub18CUB_300001_SM_10006detail6reduce28DeviceReduceSingleTileKernelINS2_10policy_hubIdyN4cuda3__47maximumIdEEE10Policy1000EPdSB_iS8_ddNS5_3std3__410__identityEEEvT0_T1_T2_T3_T4_T6__param_5[1]
)
.maxntid 256
.minnctapersm 1
{
	.reg .pred 	%p<220>;
	.reg .b32 	%r<472>;
	.reg .b64 	%rd<206>;
	.reg .b64 	%fd<381>;
	// demoted variable
	.shared .align 8 .b8 _ZZN3cub18CUB_300001_SM_10006detail6reduce28DeviceReduceSingleTileKernelINS2_10policy_hubIdyN4cuda3__47maximumIdEEE10Policy1000EPdSB_iS8_ddNS5_3std3__410__identityEEEvT0_T1_T2_T3_T4_T6_E12temp_storage[80];
	ld.param.u64 	%rd15, [_ZN3cub18CUB_300001_SM_10006detail6reduce28DeviceReduceSingleTileKernelINS2_10policy_hubIdyN4cuda3__47maximumIdEEE10Policy1000EPdSB_iS8_ddNS5_3std3__410__identityEEEvT0_T1_T2_T3_T4_T6__param_0];
	ld.param.u64 	%rd16, [_ZN3cub18CUB_300001_SM_10006detail6reduce28DeviceReduceSingleTileKernelINS2_10policy_hubIdyN4cuda3__47maximumIdEEE10Policy1000EPdSB_iS8_ddNS5_3std3__410__identityEEEvT0_T1_T2_T3_T4_T6__param_1];
	ld.param.u32 	%r68, [_ZN3cub18CUB_300001_SM_10006detail6reduce28DeviceReduceSingleTileKernelINS2_10policy_hubIdyN4cuda3__47maximumIdEEE10Policy1000EPdSB_iS8_ddNS5_3std3__410__identityEEEvT0_T1_T2_T3_T4_T6__param_2];
	ld.param.f64 	%fd58, [_ZN3cub18CUB_300001_SM_10006detail6reduce28DeviceReduceSingleTileKernelINS2_10policy_hubIdyN4cuda3__47maximumIdEEE10Policy1000EPdSB_iS8_ddNS5_3std3__410__identityEEEvT0_T1_T2_T3_T4_T6__param_4];
	cvta.to.global.u64 	%rd1, %rd16;
	setp.ne.s32 	%p1, %r68, 0;
	@%p1 bra 	$L__BB13_3;
	mov.u32 	%r445, %tid.x;
	setp.ne.s32 	%p219, %r445, 0;
	@%p219 bra 	$L__BB13_74;
	st.global.f64 	[%rd1], %fd58;
	bra.uni 	$L__BB13_74;
$L__BB13_3:
	and.b64  	%rd17, %rd15, 31;
	setp.ne.s64 	%p2, %rd17, 0;
	@%p2 bra 	$L__BB13_38;
	setp.gt.s32 	%p110, %r68, 2047;
	@%p110 bra 	$L__BB13_22;
	mov.u32 	%r1, %tid.x;
	setp.ge.s32 	%p159, %r1, %r68;
	mov.f64 	%fd359, 0d0000000000000000;
	mov.u32 	%r449, %r1;
	@%p159 bra 	$L__BB13_7;
	mul.wide.u32 	%rd169, %r1, 8;
	add.s64 	%rd168, %rd15, %rd169;
	// begin inline asm
	ld.global.nc.u64 %rd167, [%rd168];
	// end inline asm
	mov.b64 	%fd359, %rd167;
	add.s32 	%r449, %r1, 256;
$L__BB13_7:
	setp.ge.s32 	%p160, %r449, %r68;
	@%p160 bra 	$L__BB13_13;
	not.b32 	%r321, %r449;
	add.s32 	%r4, %r68, %r321;
	and.b32  	%r322, %r4, 768;
	setp.eq.s32 	%p161, %r322, 768;
	@%p161 bra 	$L__BB13_11;
	mul.wide.u32 	%rd170, %r449, 8;
	add.s64 	%rd202, %rd15, %rd170;
	shr.u32 	%r323, %r4, 8;
	add.s32 	%r324, %r323, 1;
	and.b32  	%r325, %r324, 3;
	neg.s32 	%r447, %r325;
$L__BB13_10:
	.pragma "nounroll";
	// begin inline asm
	ld.global.nc.u64 %rd171, [%rd202];
	// end inline asm
	mov.b64 	%fd272, %rd171;
	setp.lt.f64 	%p162, %fd359, %fd272;
	selp.f64 	%fd359, %fd272, %fd359, %p162;
	add.s32 	%r449, %r449, 256;
	add.s64 	%rd202, %rd202, 2048;
	add.s32 	%r447, %r447, 1;
	setp.ne.s32 	%p163, %r447, 0;
	@%p163 bra 	$L__BB13_10;
$L__BB13_11:
	setp.lt.u32 	%p164, %r4, 768;
	@%p164 bra 	$L__BB13_13;
$L__BB13_12:
	mul.wide.s32 	%rd181, %r449, 8;
	add.s64 	%rd174, %rd15, %rd181;
	// begin inline asm
	ld.global.nc.u64 %rd173, [%rd174];
	// end inline asm
	mov.b64 	%fd273, %rd173;
	setp.lt.f64 	%p165, %fd359, %fd273;
	selp.f64 	%fd274, %fd273, %fd359, %p165;
	add.s64 	%rd176, %rd174, 2048;
	// begin inline asm
	ld.global.nc.u64 %rd175, [%rd176];
	// end inline asm
	mov.b64 	%fd275, %rd175;
	setp.lt.f64 	%p166, %fd274, %fd275;
	selp.f64 	%fd276, %fd275, %fd274, %p166;
	add.s64 	%rd178, %rd174, 4096;
	// begin inline asm
	ld.global.nc.u64 %rd177, [%rd178];
	// end inline asm
	mov.b64 	%fd277, %rd177;
	setp.lt.f64 	%p167, %fd276, %fd277;
	selp.f64 	%fd278, %fd277, %fd276, %p167;
	add.s64 	%rd180, %rd174, 6144;
	// begin inline asm
	ld.global.nc.u64 %rd179, [%rd180];
	// end inline asm
	mov.b64 	%fd279, %rd179;
	setp.lt.f64 	%p168, %fd278, %fd279;
	selp.f64 	%fd359, %fd279, %fd278, %p168;
	add.s32 	%r449, %r449, 1024;
	setp.lt.s32 	%p169, %r449, %r68;
	@%p169 bra 	$L__BB13_12;
$L__BB13_13:
	setp.lt.s32 	%p170, %r68, 256;
	@%p170 bra 	$L__BB13_18;
	// begin inline asm
	mov.u32 %r389, %laneid;
	// end inline asm
	mov.b64 	%rd192, %fd359;
	mov.b64 	{%r391, %r396}, %rd192;
	mov.b32 	%r397, 1;
	mov.b32 	%r438, 31;
	mov.b32 	%r439, -1;
	// begin inline asm
	shfl.sync.down.b32 %r390, %r391, %r397, %r438, %r439;
	// end inline asm
	// begin inline asm
	shfl.sync.down.b32 %r395, %r396, %r397, %r438, %r439;
	// end inline asm
	mov.b64 	%rd193, {%r390, %r395};
	mov.b64 	%fd327, %rd193;
	setp.gt.s32 	%p198, %r389, 30;
	setp.lt.f64 	%p199, %fd359, %fd327;
	selp.f64 	%fd328, %fd327, %fd359, %p199;
	selp.f64 	%fd329, %fd359, %fd328, %p198;
	mov.b64 	%rd194, %fd329;
	mov.b64 	{%r401, %r406}, %rd194;
	mov.b32 	%r407, 2;
	// begin inline asm
	shfl.sync.down.b32 %r400, %r401, %r407, %r438, %r439;
	// end inline asm
	// begin inline asm
	shfl.sync.down.b32 %r405, %r406, %r407, %r438, %r439;
	// end inline asm
	mov.b64 	%rd195, {%r400, %r405};
	mov.b64 	%fd330, %rd195;
	setp.gt.s32 	%p200, %r389, 29;
	setp.lt.f64 	%p201, %fd329, %fd330;
	selp.f64 	%fd331, %fd330, %fd329, %p201;
	selp.f64 	%fd332, %fd329, %fd331, %p200;
	mov.b64 	%rd196, %fd332;
	mov.b64 	{%r411, %r416}, %rd196;
	mov.b32 	%r417, 4;
	// begin inline asm
	shfl.sync.down.b32 %r410, %r411, %r417, %r438, %r439;
	// end inline asm
	// begin inline asm
	shfl.sync.down.b32 %r415, %r416, %r417, %r438, %r439;
	// end inline asm
	mov.b64 	%rd197, {%r410, %r415};
	mov.b64 	%fd333, %rd197;
	setp.gt.s32 	%p202, %r389, 27;
	setp.lt.f64 	%p203, %fd332, %fd333;
	selp.f64 	%fd334, %fd333, %fd332, %p203;
	selp.f64 	%fd335, %fd332, %fd334, %p202;
	mov.b64 	%rd198, %fd335;
	mov.b64 	{%r421, %r426}, %rd198;
	mov.b32 	%r427, 8;
	// begin inline asm
	shfl.sync.down.b32 %r420, %r421, %r427, %r438, %r439;
	// end inline asm
	// begin inline asm
	shfl.sync.down.b32 %r425, %r426, %r427, %r438, %r439;
	// end inline asm
	mov.b64 	%rd199, {%r420, %r425};
	mov.b64 	%fd336, %rd199;
	setp.gt.s32 	%p204, %r389, 23;
	setp.lt.f64 	%p205, %fd335, %fd336;
	selp.f64 	%fd337, %fd336, %fd335, %p205;
	selp.f64 	%fd338, %fd335, %fd337, %p204;
	mov.b64 	%rd200, %fd338;
	mov.b64 	{%r431, %r436}, %rd200;
	mov.b32 	%r437, 16;
	// begin inline asm
	shfl.sync.down.b32 %r430, %r431, %r437, %r438, %r439;
	// end inline asm
	// begin inline asm
	shfl.sync.down.b32 %r435, %r436, %r437, %r438, %r439;
	// end inline asm
	mov.b64 	%rd201, {%r430, %r435};
	mov.b64 	%fd339, %rd201;
	setp.gt.s32 	%p206, %r389, 15;
	setp.lt.f64 	%p207, %fd338, %fd339;
	selp.f64 	%fd10, %fd339, %fd338, %p207;
	selp.f64 	%fd380, %fd338, %fd10, %p206;
	setp.ne.s32 	%p208, %r389, 0;
	@%p208 bra 	$L__BB13_16;
	shr.u32 	%r440, %r1, 2;
	and.b32  	%r441, %r440, 248;
	mov.u32 	%r442, _ZZN3cub18CUB_300001_SM_10006detail6reduce28DeviceReduceSingleTileKernelINS2_10policy_hubIdyN4cuda3__47maximumIdEEE10Policy1000EPdSB_iS8_ddNS5_3std3__410__identityEEEvT0_T1_T2_T3_T4_T6_E12temp_storage;
	add.s32 	%r443, %r442, %r441;
	st.shared.f64 	[%r443+8], %fd10;
$L__BB13_16:
	bar.sync 	0;
	setp.ne.s32 	%p209, %r1, 0;
	@%p209 bra 	$L__BB13_72;
	ld.shared.f64 	%fd340, [_ZZN3cub18CUB_300001_SM_10006detail6reduce28DeviceReduceSingleTileKernelINS2_10policy_hubIdyN4cuda3__47maximumIdEEE10Policy1000EPdSB_iS8_ddNS5_3std3__410__identityEEEvT0_T1_T2_T3_T4_T6_E12temp_storage+16];
	setp.lt.f64 	%p210, %fd380, %fd340;
	selp.f64 	%fd341, %fd340, %fd380, %p210;
	ld.shared.f64 	%fd342, [_ZZN3cub18CUB_300001_SM_10006detail6reduce28DeviceReduceSingleTileKernelINS2_10policy_hubIdyN4cuda3__47maximumIdEEE10Policy1000EPdSB_iS8_ddNS5_3std3__410__identityEEEvT0_T1_T2_T3_T4_T6_E12temp_storage+24];
	setp.lt.f64 	%p211, %fd341, %fd342;
	selp.f64 	%fd343, %fd342, %fd341, %p211;
	ld.shared.f64 	%fd344, [_ZZN3cub18CUB_300001_SM_10006detail6reduce28DeviceReduceSingleTileKernelINS2_10policy_hubIdyN4cuda3__47maximumIdEEE10Policy1000EPdSB_iS8_ddNS5_3std3__410__identityEEEvT0_T1_T2_T3_T4_T6_E12temp_storage+32];
	setp.lt.f64 	%p212, %fd343, %fd344;
	selp.f64 	%fd345, %fd344, %fd343, %p212;
	ld.shared.f64 	%fd346, [_ZZN3cub18CUB_300001_SM_10006detail6reduce28DeviceReduceSingleTileKernelINS2_10policy_hubIdyN4cuda3__47maximumIdEEE10Policy1000EPdSB_iS8_ddNS5_3std3__410__identityEEEvT0_T1_T2_T3_T4_T6_E12temp_storage+40];
	setp.lt.f64 	%p213, %fd345, %fd346;
	selp.f64 	%fd347, %fd346, %fd345, %p213;
	ld.shared.f64 	%fd348, [_ZZN3cub18CUB_300001_SM_10006detail6reduce28DeviceReduceSingleTileKernelINS2_10policy_hubIdyN4cuda3__47maximumIdEEE10Policy1000EPdSB_iS8_ddNS5_3std3__410__identityEEEvT0_T1_T2_T3_T4_T6_E12temp_storage+48];
	setp.lt.f64 	%p214, %fd347, %fd348;
	selp.f64 	%fd349, %fd348, %fd347, %p214;
	ld.shared.f64 	%fd350, [_ZZN3cub18CUB_300001_SM_10006detail6reduce28DeviceReduceSingleTileKernelINS2_10policy_hubIdyN4cuda3__47maximumIdEEE10Policy1000EPdSB_iS8_ddNS5_3std3__410__identityEEEvT0_T1_T2_T3_T4_T6_E12temp_storage+56];
	setp.lt.f64 	%p215, %fd349, %fd350;
	selp.f64 	%fd351, %fd350, %fd349, %p215;
	ld.shared.f64 	%fd352, [_ZZN3cub18CUB_300001_SM_10006detail6reduce28DeviceReduceSingleTileKernelINS2_10policy_hubIdyN4cuda3__47maximumIdEEE10Policy1000EPdSB_iS8_ddNS5_3std3__410__identityEEEvT0_T1_T2_T3_T4_T6_E12temp_storage+64];
	setp.lt.f64 	%p216, %fd351, %fd352;
	selp.f64 	%fd380, %fd352, %fd351, %p216;
	bra.uni 	$L__BB13_72;
$L__BB13_18:
	// begin inline asm
	mov.u32 %r326, %laneid;
	// end inline asm
	and.b32  	%r377, %r1, 992;
	add.s32 	%r378, %r377, 32;
	setp.gt.s32 	%p171, %r378, %r68;
	not.b32 	%r379, %r377;
	add.s32 	%r380, %r68, %r379;
	selp.b32 	%r375, %r380, 31, %p171;
	mov.b64 	%rd182, %fd359;
	mov.b64 	{%r328, %r333}, %rd182;
	mov.b32 	%r334, 1;
	mov.b32 	%r376, -1;
	// begin inline asm
	shfl.sync.down.b32 %r327, %r328, %r334, %r375, %r376;
	// end inline asm
	// begin inline asm
	shfl.sync.down.b32 %r332, %r333, %r334, %r375, %r376;
	// end inline asm
	mov.b64 	%rd183, {%r327, %r332};
	mov.b64 	%fd280, %rd183;
	setp.lt.s32 	%p172, %r326, %r375;
	setp.lt.f64 	%p173, %fd359, %fd280;
	selp.f64 	%fd281, %fd280, %fd359, %p173;
	selp.f64 	%fd282, %fd281, %fd359, %p172;
	mov.b64 	%rd184, %fd282;
	mov.b64 	{%r338, %r343}, %rd184;
	mov.b32 	%r344, 2;
	// begin inline asm
	shfl.sync.down.b32 %r337, %r338, %r344, %r375, %r376;
	// end inline asm
	// begin inline asm
	shfl.sync.down.b32 %r342, %r343, %r344, %r375, %r376;
	// end inline asm
	mov.b64 	%rd185, {%r337, %r342};
	mov.b64 	%fd283, %rd185;
	add.s32 	%r381, %r326, 2;
	setp.gt.s32 	%p174, %r381, %r375;
	setp.lt.f64 	%p175, %fd282, %fd283;
	selp.f64 	%fd284, %fd283, %fd282, %p175;
	selp.f64 	%fd285, %fd282, %fd284, %p174;
	mov.b64 	%rd186, %fd285;
	mov.b64 	{%r348, %r353}, %rd186;
	mov.b32 	%r354, 4;
	// begin inline asm
	shfl.sync.down.b32 %r347, %r348, %r354, %r375, %r376;
	// end inline asm
	// begin inline asm
	shfl.sync.down.b32 %r352, %r353, %r354, %r375, %r376;
	// end inline asm
	mov.b64 	%rd187, {%r347, %r352};
	mov.b64 	%fd286, %rd187;
	add.s32 	%r382, %r326, 4;
	setp.gt.s32 	%p176, %r382, %r375;
	setp.lt.f64 	%p177, %fd285, %fd286;
	selp.f64 	%fd287, %fd286, %fd285, %p177;
	selp.f64 	%fd288, %fd285, %fd287, %p176;
	mov.b64 	%rd188, %fd288;
	mov.b64 	{%r358, %r363}, %rd188;
	mov.b32 	%r364, 8;
	// begin inline asm
	shfl.sync.down.b32 %r357, %r358, %r364, %r375, %r376;
	// end inline asm
	// begin inline asm
	shfl.sync.down.b32 %r362, %r363, %r364, %r375, %r376;
	// end inline asm
	mov.b64 	%rd189, {%r357, %r362};
	mov.b64 	%fd289, %rd189;
	add.s32 	%r383, %r326, 8;
	setp.gt.s32 	%p178, %r383, %r375;
	setp.lt.f64 	%p179, %fd288, %fd289;
	selp.f64 	%fd290, %fd289, %fd288, %p179;
	selp.f64 	%fd291, %fd288, %fd290, %p178;
	mov.b64 	%rd190, %fd291;
	mov.b64 	{%r368, %r373}, %rd190;
	mov.b32 	%r374, 16;
	// begin inline asm
	shfl.sync.down.b32 %r367, %r368, %r374, %r375, %r376;
	// end inline asm
	// begin inline asm
	shfl.sync.down.b32 %r372, %r373, %r374, %r375, %r376;
	// end inline asm
	mov.b64 	%rd191, {%r367, %r372};
	mov.b64 	%fd292, %rd191;
	add.s32 	%r384, %r326, 16;
	setp.gt.s32 	%p180, %r384, %r375;
	setp.lt.f64 	%p181, %fd291, %fd292;
	selp.f64 	%fd293, %fd292, %fd291, %p181;
	selp.f64 	%fd380, %fd291, %fd293, %p180;
	setp.ne.s32 	%p182, %r326, 0;
	@%p182 bra 	$L__BB13_20;
	shr.u32 	%r385, %r1, 2;
	and.b32  	%r386, %r385, 248;
	mov.u32 	%r387, _ZZN3cub18CUB_300001_SM_10006detail6reduce28DeviceReduceSingleTileKernelINS2_10policy_hubIdyN4cuda3__47maximumIdEEE10Policy1000EPdSB_iS8_ddNS5_3std3__410__identityEEEvT0_T1_T2_T3_T4_T6_E12temp_storage;
	add.s32 	%r388, %r387, %r386;
	st.shared.f64 	[%r388+8], %fd380;
$L__BB13_20:
	bar.sync 	0;
	setp.ne.s32 	%p183, %r1, 0;
	@%p183 bra 	$L__BB13_72;
	setp.gt.s32 	%p184, %r68, 32;
	ld.shared.f64 	%fd294, [_ZZN3cub18CUB_300001_SM_10006detail6reduce28DeviceReduceSingleTileKernelINS2_10policy_hubIdyN4cuda3__47maximumIdEEE10Policy1000EPdSB_iS8_ddNS5_3std3__410__identityEEEvT0_T1_T2_T3_T4_T6_E12temp_storage+16];
	setp.lt.f64 	%p185, %fd380, %fd294;
	selp.f64 	%fd296, %fd294, %fd380, %p185;
	selp.f64 	%fd297, %fd296, %fd380, %p184;
	setp.gt.s32 	%p186, %r68, 64;
	ld.shared.f64 	%fd299, [_ZZN3cub18CUB_300001_SM_10006detail6reduce28DeviceReduceSingleTileKernelINS2_10policy_hubIdyN4cuda3__47maximumIdEEE10Policy1000EPdSB_iS8_ddNS5_3std3__410__identityEEEvT0_T1_T2_T3_T4_T6_E12temp_storage+24];
	setp.lt.f64 	%p187, %fd297, %fd299;
	selp.f64 	%fd301, %fd299, %fd297, %p187;
	selp.f64 	%fd302, %fd301, %fd297, %p186;
	setp.gt.s32 	%p188, %r68, 96;
	ld.shared.f64 	%fd304, [_ZZN3cub18CUB_300001_SM_10006detail6reduce28DeviceReduceSingleTileKernelINS2_10policy_hubIdyN4cuda3__47maximumIdEEE10Policy1000EPdSB_iS8_ddNS5_3std3__410__identityEEEvT0_T1_T2_T3_T4_T6_E12temp_storage+32];
	setp.lt.f64 	%p189, %fd302, %fd304;
	selp.f64 	%fd306, %fd304, %fd302, %p189;
	selp.f64 	%fd307, %fd306, %fd302, %p188;
	setp.gt.s32 	%p190, %r68, 128;
	ld.shared.f64 	%fd309, [_ZZN3cub18CUB_300001_SM_10006detail6reduce28DeviceReduceSingleTileKernelINS2_10policy_hubIdyN4cuda3__47maximumIdEEE10Policy1000EPdSB_iS8_ddNS5_3std3__410__identityEEEvT0_T1_T2_T3_T4_T6_E12temp_storage+40];
	setp.lt.f64 	%p191, %fd307, %fd309;
	selp.f64 	%fd311, %fd309, %fd307, %p191;
	selp.f64 	%fd312, %fd311, %fd307, %p190;
	setp.gt.s32 	%p192, %r68, 160;
	ld.shared.f64 	%fd314, [_ZZN3cub18CUB_300001_SM_10006detail6reduce28DeviceReduceSingleTileKernelINS2_10policy_hubIdyN4cuda3__47maximumIdEEE10Policy1000EPdSB_iS8_ddNS5_3std3__410__identityEEEvT0_T1_T2_T3_T4_T6_E12temp_storage+48];
	setp.lt.f64 	%p193, %fd312, %fd314;
	selp.f64 	%fd316, %fd314, %fd312, %p193;
	selp.f64 	%fd317, %fd316, %fd312, %p192;
	setp.gt.s32 	%p194, %r68, 192;
	ld.shared.f64 	%fd319, [_ZZN3cub18CUB_300001_SM_10006detail6reduce28DeviceReduceSingleTileKernelINS2_10policy_hubIdyN4cuda3__47maximumIdEEE10Policy1000EPdSB_iS8_ddNS5_3std3__410__identityEEEvT0_T1_T2_T3_T4_T6_E12temp_storage+56];
	setp.lt.f64 	%p195, %fd317, %fd319;
	selp.f64 	%fd321, %fd319, %fd317, %p195;
	selp.f64 	%fd322, %fd321, %fd317, %p194;
	setp.gt.s32 	%p196, %r68, 224;
	ld.shared.f64 	%fd324, [_ZZN3cub18CUB_300001_SM_10006detail6reduce28DeviceReduceSingleTileKernelINS2_10policy_hubIdyN4cuda3__47maximumIdEEE10Policy1000EPdSB_iS8_ddNS5_3std3__410__identityEEEvT0_T1_T2_T3_T4_T6_E12temp_storage+64];
	setp.lt.f64 	%p197, %fd322, %fd324;
	selp.f64 	%fd326, %fd324, %fd322, %p197;
	selp.f64 	%fd380, %fd326, %fd322, %p196;
	bra.uni 	$L__BB13_72;
$L__BB13_22:
	mov.u32 	%r13, %tid.x;
	shl.b32 	%r14, %r13, 2;
	mul.wide.u32 	%rd126, %r14, 8;
	add.s64 	%rd116, %rd15, %rd126;
	// begin inline asm
	ld.global.nc.v2.u64 {%rd114, %rd115}, [%rd116];
	// end inline asm
	add.s64 	%rd119, %rd116, 16;
	// begin inline asm
	ld.global.nc.v2.u64 {%rd117, %rd118}, [%rd119];
	// end inline asm
	mov.b64 	%fd206, %rd114;
	mov.b64 	%fd207, %rd115;
	mov.b64 	%fd208, %rd117;
	mov.b64 	%fd209, %rd118;
	add.s64 	%rd122, %rd116, 8192;
	// begin inline asm
	ld.global.nc.v2.u64 {%rd120, %rd121}, [%rd122];
	// end inline asm
	add.s64 	%rd125, %rd116, 8208;
	// begin inline asm
	ld.global.nc.v2.u64 {%rd123, %rd124}, [%rd125];
	// end inline asm
	mov.b64 	%fd210, %rd120;
	mov.b64 	%fd211, %rd121;
	mov.b64 	%fd212, %rd123;
	mov.b64 	%fd213, %rd124;
	setp.lt.f64 	%p111, %fd206, %fd207;
	selp.f64 	%fd214, %fd207, %fd206, %p111;
	setp.lt.f64 	%p112, %fd214, %fd208;
	selp.f64 	%fd215, %fd208, %fd214, %p112;
	setp.lt.f64 	%p113, %fd215, %fd209;
	selp.f64 	%fd216, %fd209, %fd215, %p113;
	setp.lt.f64 	%p114, %fd216, %fd210;
	selp.f64 	%fd217, %fd210, %fd216, %p114;
	setp.lt.f64 	%p115, %fd217, %fd211;
	selp.f64 	%fd218, %fd211, %fd217, %p115;
	setp.lt.f64 	%p116, %fd218, %fd212;
	selp.f64 	%fd219, %fd212, %fd218, %p116;
	setp.lt.f64 	%p117, %fd219, %fd213;
	selp.f64 	%fd366, %fd213, %fd219, %p117;
	setp.lt.u32 	%p118, %r68, 4096;
	mov.b32 	%r452, 2048;
	@%p118 bra 	$L__BB13_26;
	add.s32 	%r15, %r68, -2048;
	mov.b32 	%r452, 2048;
$L__BB13_24:
	add.s32 	%r258, %r452, %r14;
	mul.wide.u32 	%rd139, %r258, 8;
	add.s64 	%rd129, %rd15, %rd139;
	// begin inline asm
	ld.global.nc.v2.u64 {%rd127, %rd128}, [%rd129];
	// end inline asm
	add.s64 	%rd132, %rd129, 16;
	// begin inline asm
	ld.global.nc.v2.u64 {%rd130, %rd131}, [%rd132];
	// end inline asm
	mov.b64 	%fd220, %rd127;
	mov.b64 	%fd221, %rd128;
	mov.b64 	%fd222, %rd130;
	mov.b64 	%fd223, %rd131;
	add.s64 	%rd135, %rd129, 8192;
	// begin inline asm
	ld.global.nc.v2.u64 {%rd133, %rd134}, [%rd135];
	// end inline asm
	add.s64 	%rd138, %rd129, 8208;
	// begin inline asm
	ld.global.nc.v2.u64 {%rd136, %rd137}, [%rd138];
	// end inline asm
	mov.b64 	%fd224, %rd133;
	mov.b64 	%fd225, %rd134;
	mov.b64 	%fd226, %rd136;
	mov.b64 	%fd227, %rd137;
	setp.lt.f64 	%p119, %fd366, %fd220;
	selp.f64 	%fd228, %fd220, %fd366, %p119;
	setp.lt.f64 	%p120, %fd228, %fd221;
	selp.f64 	%fd229, %fd221, %fd228, %p120;
	setp.lt.f64 	%p121, %fd229, %fd222;
	selp.f64 	%fd230, %fd222, %fd229, %p121;
	setp.lt.f64 	%p122, %fd230, %fd223;
	selp.f64 	%fd231, %fd223, %fd230, %p122;
	setp.lt.f64 	%p123, %fd231, %fd224;
	selp.f64 	%fd232, %fd224, %fd231, %p123;
	setp.lt.f64 	%p124, %fd232, %fd225;
	selp.f64 	%fd233, %fd225, %fd232, %p124;
	setp.lt.f64 	%p125, %fd233, %fd226;
	selp.f64 	%fd234, %fd226, %fd233, %p125;
	setp.lt.f64 	%p126, %fd234, %fd227;
	selp.f64 	%fd366, %fd227, %fd234, %p126;
	sub.s32 	%r259, %r68, %r452;
	setp.lt.s32 	%p127, %r259, 2048;
	@%p127 bra 	$L__BB13_34;
	add.s32 	%r452, %r452, 2048;
	setp.le.s32 	%p128, %r452, %r15;
	@%p128 bra 	$L__BB13_24;
$L__BB13_26:
	setp.le.s32 	%p129, %r68, %r452;
	@%p129 bra 	$L__BB13_34;
	sub.s32 	%r19, %r68, %r452;
	setp.ge.s32 	%p130, %r13, %r19;
	@%p130 bra 	$L__BB13_34;
	not.b32 	%r260, %r13;
	add.s32 	%r261, %r68, %r260;
	sub.s32 	%r20, %r261, %r452;
	and.b32  	%r262, %r20, 768;
	setp.eq.s32 	%p131, %r262, 768;
	mov.u32 	%r456, %r13;
	@%p131 bra 	$L__BB13_31;
	add.s32 	%r454, %r13, %r452;
	shr.u32 	%r263, %r20, 8;
	add.s32 	%r264, %r263, 1;
	and.b32  	%r265, %r264, 3;
	neg.s32 	%r453, %r265;
	mov.u32 	%r456, %r13;
$L__BB13_30:
	.pragma "nounroll";
	mul.wide.u32 	%rd142, %r454, 8;
	add.s64 	%rd141, %rd15, %rd142;
	// begin inline asm
	ld.global.nc.u64 %rd140, [%rd141];
	// end inline asm
	mov.b64 	%fd236, %rd140;
	setp.lt.f64 	%p132, %fd366, %fd236;
	selp.f64 	%fd366, %fd236, %fd366, %p132;
	add.s32 	%r456, %r456, 256;
	add.s32 	%r454, %r454, 256;
	add.s32 	%r453, %r453, 1;
	setp.ne.s32 	%p133, %r453, 0;
	@%p133 bra 	$L__BB13_30;
$L__BB13_31:
	setp.lt.u32 	%p134, %r20, 768;
	@%p134 bra 	$L__BB13_34;
	cvt.u64.u32 	%rd143, %r456;
	cvt.u64.u32 	%rd144, %r452;
	add.s64 	%rd145, %rd143, %rd144;
	shl.b64 	%rd146, %rd145, 3;
	add.s64 	%rd147, %rd146, %rd15;
	add.s64 	%rd203, %rd147, 4096;
	add.s32 	%r457, %r456, %r452;
$L__BB13_33:
	mul.wide.u32 	%rd156, %r457, 8;
	add.s64 	%rd149, %rd15, %rd156;
	// begin inline asm
	ld.global.nc.u64 %rd148, [%rd149];
	// end inline asm
	mov.b64 	%fd237, %rd148;
	setp.lt.f64 	%p135, %fd366, %fd237;
	selp.f64 	%fd238, %fd237, %fd366, %p135;
	add.s64 	%rd151, %rd203, -2048;
	// begin inline asm
	ld.global.nc.u64 %rd150, [%rd151];
	// end inline asm
	mov.b64 	%fd239, %rd150;
	setp.lt.f64 	%p136, %fd238, %fd239;
	selp.f64 	%fd240, %fd239, %fd238, %p136;
	// begin inline asm
	ld.global.nc.u64 %rd152, [%rd203];
	// end inline asm
	mov.b64 	%fd241, %rd152;
	setp.lt.f64 	%p137, %fd240, %fd241;
	selp.f64 	%fd242, %fd241, %fd240, %p137;
	add.s64 	%rd155, %rd203, 2048;
	// begin inline asm
	ld.global.nc.u64 %rd154, [%rd155];
	// end inline asm
	mov.b64 	%fd243, %rd154;
	setp.lt.f64 	%p138, %fd242, %fd243;
	selp.f64 	%fd366, %fd243, %fd242, %p138;
	add.s32 	%r456, %r456, 1024;
	add.s64 	%rd203, %rd203, 8192;
	add.s32 	%r457, %r457, 1024;
	setp.lt.s32 	%p139, %r456, %r19;
	@%p139 bra 	$L__BB13_33;
$L__BB13_34:
	// begin inline asm
	mov.u32 %r266, %laneid;
	// end inline asm
	mov.b64 	%rd157, %fd366;
	mov.b64 	{%r268, %r273}, %rd157;
	mov.b32 	%r274, 1;
	mov.b32 	%r315, 31;
	mov.b32 	%r316, -1;
	// begin inline asm
	shfl.sync.down.b32 %r267, %r268, %r274, %r315, %r316;
	// end inline asm
	// begin inline asm
	shfl.sync.down.b32 %r272, %r273, %r274, %r315, %r316;
	// end inline asm
	mov.b64 	%rd158, {%r267, %r272};
	mov.b64 	%fd244, %rd158;
	setp.gt.s32 	%p140, %r266, 30;
	setp.lt.f64 	%p141, %fd366, %fd244;
	selp.f64 	%fd245, %fd244, %fd366, %p141;
	selp.f64 	%fd246, %fd366, %fd245, %p140;
	mov.b64 	%rd159, %fd246;
	mov.b64 	{%r278, %r283}, %rd159;
	mov.b32 	%r284, 2;
	// begin inline asm
	shfl.sync.down.b32 %r277, %r278, %r284, %r315, %r316;
	// end inline asm
	// begin inline asm
	shfl.sync.down.b32 %r282, %r283, %r284, %r315, %r316;
	// end inline asm
	mov.b64 	%rd160, {%r277, %r282};
	mov.b64 	%fd247, %rd160;
	setp.gt.s32 	%p142, %r266, 29;
	setp.lt.f64 	%p143, %fd246, %fd247;
	selp.f64 	%fd248, %fd247, %fd246, %p143;
	selp.f64 	%fd249, %fd246, %fd248, %p142;
	mov.b64 	%rd161, %fd249;
	mov.b64 	{%r288, %r293}, %rd161;
	mov.b32 	%r294, 4;
	// begin inline asm
	shfl.sync.down.b32 %r287, %r288, %r294, %r315, %r316;
	// end inline asm
	// begin inline asm
	shfl.sync.down.b32 %r292, %r293, %r294, %r315, %r316;
	// end inline asm
	mov.b64 	%rd162, {%r287, %r292};
	mov.b64 	%fd250, %rd162;
	setp.gt.s32 	%p144, %r266, 27;
	setp.lt.f64 	%p145, %fd249, %fd250;
	selp.f64 	%fd251, %fd250, %fd249, %p145;
	selp.f64 	%fd252, %fd249, %fd251, %p144;
	mov.b64 	%rd163, %fd252;
	mov.b64 	{%r298, %r303}, %rd163;
	mov.b32 	%r304, 8;
	// begin inline asm
	shfl.sync.down.b32 %r297, %r298, %r304, %r315, %r316;
	// end inline asm
	// begin inline asm
	shfl.sync.down.b32 %r302, %r303, %r304, %r315, %r316;
	// end inline asm
	mov.b64 	%rd164, {%r297, %r302};
	mov.b64 	%fd253, %rd164;
	setp.gt.s32 	%p146, %r266, 23;
	setp.lt.f64 	%p147, %fd252, %fd253;
	selp.f64 	%fd254, %fd253, %fd252, %p147;
	selp.f64 	%fd255, %fd252, %fd254, %p146;
	mov.b64 	%rd165, %fd255;
	mov.b64 	{%r308, %r313}, %rd165;
	mov.b32 	%r314, 16;
	// begin inline asm
	shfl.sync.down.b32 %r307, %r308, %r314, %r315, %r316;
	// end inline asm
	// begin inline asm
	shfl.sync.down.b32 %r312, %r313, %r314, %r315, %r316;
	// end inline asm
	mov.b64 	%rd166, {%r307, %r312};
	mov.b64 	%fd256, %rd166;
	setp.gt.s32 	%p148, %r266, 15;
	setp.lt.f64 	%p149, %fd255, %fd256;
	selp.f64 	%fd26, %fd256, %fd255, %p149;
	selp.f64 	%fd380, %fd255, %fd26, %p148;
	setp.ne.s32 	%p150, %r266, 0;
	@%p150 bra 	$L__BB13_36;
	shr.u32 	%r317, %r13, 2;
	and.b32  	%r318, %r317, 248;
	mov.u32 	%r319, _ZZN3cub18CUB_300001_SM_10006detail6reduce28DeviceReduceSingleTileKernelINS2_10policy_hubIdyN4cuda3__47maximumIdEEE10Policy1000EPdSB_iS8_ddNS5_3std3__410__identityEEEvT0_T1_T2_T3_T4_T6_E12temp_storage;
	add.s32 	%r320, %r319, %r318;
	st.shared.f64 	[%r320+8], %fd26;
$L__BB13_36:
	bar.sync 	0;
	setp.ne.s32 	%p151, %r13, 0;
	@%p151 bra 	$L__BB13_72;
	ld.shared.f64 	%fd257, [_ZZN3cub18CUB_300001_SM_10006detail6reduce28DeviceReduceSingleTileKernelINS2_10policy_hubIdyN4cuda3__47maximumIdEEE10Policy1000EPdSB_iS8_ddNS5_3std3__410__identityEEEvT0_T1_T2_T3_T4_T6_E12temp_storage+16];
	setp.lt.f64 	%p152, %fd380, %fd257;
	selp.f64 	%fd258, %fd257, %fd380, %p152;
	ld.shared.f64 	%fd259, [_ZZN3cub18CUB_300001_SM_10006detail6reduce28DeviceReduceSingleTileKernelINS2_10policy_hubIdyN4cuda3__47maximumIdEEE10Policy1000EPdSB_iS8_ddNS5_3std3__410__identityEEEvT0_T1_T2_T3_T4_T6_E12temp_storage+24];
	setp.lt.f64 	%p153, %fd258, %fd259;
	selp.f64 	%fd260, %fd259, %fd258, %p153;
	ld.shared.f64 	%fd261, [_ZZN3cub18CUB_300001_SM_10006detail6reduce28DeviceReduceSingleTileKernelINS2_10policy_hubIdyN4cuda3__47maximumIdEEE10Policy1000EPdSB_iS8_ddNS5_3std3__410__identityEEEvT0_T1_T2_T3_T4_T6_E12temp_storage+32];
	setp.lt.f64 	%p154, %fd260, %fd261;
	selp.f64 	%fd262, %fd261, %fd260, %p154;
	ld.shared.f64 	%fd263, [_ZZN3cub18CUB_300001_SM_10006detail6reduce28DeviceReduceSingleTileKernelINS2_10policy_hubIdyN4cuda3__47maximumIdEEE10Policy1000EPdSB_iS8_ddNS5_3std3__410__identityEEEvT0_T1_T2_T3_T4_T6_E12temp_storage+40];
	setp.lt.f64 	%p155, %fd262, %fd263;
	selp.f64 	%fd264, %fd263, %fd262, %p155;
	ld.shared.f64 	%fd265, [_ZZN3cub18CUB_300001_SM_10006detail6reduce28DeviceReduceSingleTileKernelINS2_10policy_hubIdyN4cuda3__47maximumIdEEE10Policy1000EPdSB_iS8_ddNS5_3std3__410__identityEEEvT0_T1_T2_T3_T4_T6_E12temp_storage+48];
	setp.lt.f64 	%p156, %fd264, %fd265;
	selp.f64 	%fd266, %fd265, %fd264, %p156;
	ld.shared.f64 	%fd267, [_ZZN3cub18CUB_300001_SM_10006detail6reduce28DeviceReduceSingleTileKernelINS2_10policy_hubIdyN4cuda3__47maximumIdEEE10Policy1000EPdSB_iS8_ddNS5_3std3__410__identityEEEvT0_T1_T2_T3_T4_T6_E12temp_storage+56];
	setp.lt.f64 	%p157, %fd266, %fd267;
	selp.f64 	%fd268, %fd267, %fd266, %p157;
	ld.shared.f64 	%fd269, [_ZZN3cub18CUB_300001_SM_10006detail6reduce28DeviceReduceSingleTileKernelINS2_10policy_hubIdyN4cuda3__47maximumIdEEE10Policy1000EPdSB_iS8_ddNS5_3std3__410__identityEEEvT0_T1_T2_T3_T4_T6_E12temp_storage+64];
	setp.lt.f64 	%p158, %fd268, %fd269;
	selp.f64 	%fd380, %fd269, %fd268, %p158;
	bra.uni 	$L__BB13_72;
$L__BB13_38:
	setp.gt.s32 	%p3, %r68, 2047;
	@%p3 bra 	$L__BB13_56;
	mov.u32 	%r35, %tid.x;
	setp.ge.s32 	%p52, %r35, %r68;
	mov.f64 	%fd372, 0d0000000000000000;
	mov.u32 	%r462, %r35;
	@%p52 bra 	$L__BB13_41;
	mul.wide.u32 	%rd81, %r35, 8;
	add.s64 	%rd80, %rd15, %rd81;
	// begin inline asm
	ld.global.nc.u64 %rd79, [%rd80];
	// end inline asm
	mov.b64 	%fd372, %rd79;
	add.s32 	%r462, %r35, 256;
$L__BB13_41:
	setp.ge.s32 	%p53, %r462, %r68;
	@%p53 bra 	$L__BB13_47;
	not.b32 	%r133, %r462;
	add.s32 	%r38, %r68, %r133;
	and.b32  	%r134, %r38, 768;
	setp.eq.s32 	%p54, %r134, 768;
	@%p54 bra 	$L__BB13_45;
	mul.wide.u32 	%rd82, %r462, 8;
	add.s64 	%rd204, %rd15, %rd82;
	shr.u32 	%r135, %r38, 8;
	add.s32 	%r136, %r135, 1;
	and.b32  	%r137, %r136, 3;
	neg.s32 	%r460, %r137;
$L__BB13_44:
	.pragma "nounroll";
	// begin inline asm
	ld.global.nc.u64 %rd83, [%rd204];
	// end inline asm
	mov.b64 	%fd125, %rd83;
	setp.lt.f64 	%p55, %fd372, %fd125;
	selp.f64 	%fd372, %fd125, %fd372, %p55;
	add.s32 	%r462, %r462, 256;
	add.s64 	%rd204, %rd204, 2048;
	add.s32 	%r460, %r460, 1;
	setp.ne.s32 	%p56, %r460, 0;
	@%p56 bra 	$L__BB13_44;
$L__BB13_45:
	setp.lt.u32 	%p57, %r38, 768;
	@%p57 bra 	$L__BB13_47;
$L__BB13_46:
	mul.wide.s32 	%rd93, %r462, 8;
	add.s64 	%rd86, %rd15, %rd93;
	// begin inline asm
	ld.global.nc.u64 %rd85, [%rd86];
	// end inline asm
	mov.b64 	%fd126, %rd85;
	setp.lt.f64 	%p58, %fd372, %fd126;
	selp.f64 	%fd127, %fd126, %fd372, %p58;
	add.s64 	%rd88, %rd86, 2048;
	// begin inline asm
	ld.global.nc.u64 %rd87, [%rd88];
	// end inline asm
	mov.b64 	%fd128, %rd87;
	setp.lt.f64 	%p59, %fd127, %fd128;
	selp.f64 	%fd129, %fd128, %fd127, %p59;
	add.s64 	%rd90, %rd86, 4096;
	// begin inline asm
	ld.global.nc.u64 %rd89, [%rd90];
	// end inline asm
	mov.b64 	%fd130, %rd89;
	setp.lt.f64 	%p60, %fd129, %fd130;
	selp.f64 	%fd131, %fd130, %fd129, %p60;
	add.s64 	%rd92, %rd86, 6144;
	// begin inline asm
	ld.global.nc.u64 %rd91, [%rd92];
	// end inline asm
	mov.b64 	%fd132, %rd91;
	setp.lt.f64 	%p61, %fd131, %fd132;
	selp.f64 	%fd372, %fd132, %fd131, %p61;
	add.s32 	%r462, %r462, 1024;
	setp.lt.s32 	%p62, %r462, %r68;
	@%p62 bra 	$L__BB13_46;
$L__BB13_47:
	setp.lt.s32 	%p63, %r68, 256;
	@%p63 bra 	$L__BB13_52;
	// begin inline asm
	mov.u32 %r201, %laneid;
	// end inline asm
	mov.b64 	%rd104, %fd372;
	mov.b64 	{%r203, %r208}, %rd104;
	mov.b32 	%r209, 1;
	mov.b32 	%r250, 31;
	mov.b32 	%r251, -1;
	// begin inline asm
	shfl.sync.down.b32 %r202, %r203, %r209, %r250, %r251;
	// end inline asm
	// begin inline asm
	shfl.sync.down.b32 %r207, %r208, %r209, %r250, %r251;
	// end inline asm
	mov.b64 	%rd105, {%r202, %r207};
	mov.b64 	%fd180, %rd105;
	setp.gt.s32 	%p91, %r201, 30;
	setp.lt.f64 	%p92, %fd372, %fd180;
	selp.f64 	%fd181, %fd180, %fd372, %p92;
	selp.f64 	%fd182, %fd372, %fd181, %p91;
	mov.b64 	%rd106, %fd182;
	mov.b64 	{%r213, %r218}, %rd106;
	mov.b32 	%r219, 2;
	// begin inline asm
	shfl.sync.down.b32 %r212, %r213, %r219, %r250, %r251;
	// end inline asm
	// begin inline asm
	shfl.sync.down.b32 %r217, %r218, %r219, %r250, %r251;
	// end inline asm
	mov.b64 	%rd107, {%r212, %r217};
	mov.b64 	%fd183, %rd107;
	setp.gt.s32 	%p93, %r201, 29;
	setp.lt.f64 	%p94, %fd182, %fd183;
	selp.f64 	%fd184, %fd183, %fd182, %p94;
	selp.f64 	%fd185, %fd182, %fd184, %p93;
	mov.b64 	%rd108, %fd185;
	mov.b64 	{%r223, %r228}, %rd108;
	mov.b32 	%r229, 4;
	// begin inline asm
	shfl.sync.down.b32 %r222, %r223, %r229, %r250, %r251;
	// end inline asm
	// begin inline asm
	shfl.sync.down.b32 %r227, %r228, %r229, %r250, %r251;
	// end inline asm
	mov.b64 	%rd109, {%r222, %r227};
	mov.b64 	%fd186, %rd109;
	setp.gt.s32 	%p95, %r201, 27;
	setp.lt.f64 	%p96, %fd185, %fd186;
	selp.f64 	%fd187, %fd186, %fd185, %p96;
	selp.f64 	%fd188, %fd185, %fd187, %p95;
	mov.b64 	%rd110, %fd188;
	mov.b64 	{%r233, %r238}, %rd110;
	mov.b32 	%r239, 8;
	// begin inline asm
	shfl.sync.down.b32 %r232, %r233, %r239, %r250, %r251;
	// end inline asm
	// begin inline asm
	shfl.sync.down.b32 %r237, %r238, %r239, %r250, %r251;
	// end inline asm
	mov.b64 	%rd111, {%r232, %r237};
	mov.b64 	%fd189, %rd111;
	setp.gt.s32 	%p97, %r201, 23;
	setp.lt.f64 	%p98, %fd188, %fd189;
	selp.f64 	%fd190, %fd189, %fd188, %p98;
	selp.f64 	%fd191, %fd188, %fd190, %p97;
	mov.b64 	%rd112, %fd191;
	mov.b64 	{%r243, %r248}, %rd112;
	mov.b32 	%r249, 16;
	// begin inline asm
	shfl.sync.down.b32 %r242, %r243, %r249, %r250, %r251;
	// end inline asm
	// begin inline asm
	shfl.sync.down.b32 %r247, %r248, %r249, %r250, %r251;
	// end inline asm
	mov.b64 	%rd113, {%r242, %r247};
	mov.b64 	%fd192, %rd113;
	setp.gt.s32 	%p99, %r201, 15;
	setp.lt.f64 	%p100, %fd191, %fd192;
	selp.f64 	%fd38, %fd192, %fd191, %p100;
	selp.f64 	%fd380, %fd191, %fd38, %p99;
	setp.ne.s32 	%p101, %r201, 0;
	@%p101 bra 	$L__BB13_50;
	shr.u32 	%r252, %r35, 2;
	and.b32  	%r253, %r252, 248;
	mov.u32 	%r254, _ZZN3cub18CUB_300001_SM_10006detail6reduce28DeviceReduceSingleTileKernelINS2_10policy_hubIdyN4cuda3__47maximumIdEEE10Policy1000EPdSB_iS8_ddNS5_3std3__410__identityEEEvT0_T1_T2_T3_T4_T6_E12temp_storage;
	add.s32 	%r255, %r254, %r253;
	st.shared.f64 	[%r255+8], %fd38;
$L__BB13_50:
	bar.sync 	0;
	setp.ne.s32 	%p102, %r35, 0;
	@%p102 bra 	$L__BB13_72;
	ld.shared.f64 	%fd193, [_ZZN3cub18CUB_300001_SM_10006detail6reduce28DeviceReduceSingleTileKernelINS2_10policy_hubIdyN4cuda3__47maximumIdEEE10Policy1000EPdSB_iS8_ddNS5_3std3__410__identityEEEvT0_T1_T2_T3_T4_T6_E12temp_storage+16];
	setp.lt.f64 	%p103, %fd380, %fd193;
	selp.f64 	%fd194, %fd193, %fd380, %p103;
	ld.shared.f64 	%fd195, [_ZZN3cub18CUB_300001_SM_10006detail6reduce28DeviceReduceSingleTileKernelINS2_10policy_hubIdyN4cuda3__47maximumIdEEE10Policy1000EPdSB_iS8_ddNS5_3std3__410__identityEEEvT0_T1_T2_T3_T4_T6_E12temp_storage+24];
	setp.lt.f64 	%p104, %fd194, %fd195;
	selp.f64 	%fd196, %fd195, %fd194, %p104;
	ld.shared.f64 	%fd197, [_ZZN3cub18CUB_300001_SM_10006detail6reduce28DeviceReduceSingleTileKernelINS2_10policy_hubIdyN4cuda3__47maximumIdEEE10Policy1000EPdSB_iS8_ddNS5_3std3__410__identityEEEvT0_T1_T2_T3_T4_T6_E12temp_storage+32];
	setp.lt.f64 	%p105, %fd196, %fd197;
	selp.f64 	%fd198, %fd197, %fd196, %p105;
	ld.shared.f64 	%fd199, [_ZZN3cub18CUB_300001_SM_10006detail6reduce28DeviceReduceSingleTileKernelINS2_10policy_hubIdyN4cuda3__47maximumIdEEE10Policy1000EPdSB_iS8_ddNS5_3std3__410__identityEEEvT0_T1_T2_T3_T4_T6_E12temp_storage+40];
	setp.lt.f64 	%p106, %fd198, %fd199;
	selp.f64 	%fd200, %fd199, %fd198, %p106;
	ld.shared.f64 	%fd201, [_ZZN3cub18CUB_300001_SM_10006detail6reduce28DeviceReduceSingleTileKernelINS2_10policy_hubIdyN4cuda3__47maximumIdEEE10Policy1000EPdSB_iS8_ddNS5_3std3__410__identityEEEvT0_T1_T2_T3_T4_T6_E12temp_storage+48];
	setp.lt.f64 	%p107, %fd200, %fd201;
	selp.f64 	%fd202, %fd201, %fd200, %p107;
	ld.shared.f64 	%fd203, [_ZZN3cub18CUB_300001_SM_10006detail6reduce28DeviceReduceSingleTileKernelINS2_10policy_hubIdyN4cuda3__47maximumIdEEE10Policy1000EPdSB_iS8_ddNS5_3std3__410__identityEEEvT0_T1_T2_T3_T4_T6_E12temp_storage+56];
	setp.lt.f64 	%p108, %fd202, %fd203;
	selp.f64 	%fd204, %fd203, %fd202, %p108;
	ld.shared.f64 	%fd205, [_ZZN3cub18CUB_300001_SM_10006detail6reduce28DeviceReduceSingleTileKernelINS2_10policy_hubIdyN4cuda3__47maximumIdEEE10Policy1000EPdSB_iS8_ddNS5_3std3__410__identityEEEvT0_T1_T2_T3_T4_T6_E12temp_storage+64];
	setp.lt.f64 	%p109, %fd204, %fd205;
	selp.f64 	%fd380, %fd205, %fd204, %p109;
	bra.uni 	$L__BB13_72;
$L__BB13_52:
	// begin inline asm
	mov.u32 %r138, %laneid;
	// end inline asm
	and.b32  	%r189, %r35, 992;
	add.s32 	%r190, %r189, 32;
	setp.gt.s32 	%p64, %r190, %r68;
	not.b32 	%r191, %r189;
	add.s32 	%r192, %r68, %r191;
	selp.b32 	%r187, %r192, 31, %p64;
	mov.b64 	%rd94, %fd372;
	mov.b64 	{%r140, %r145}, %rd94;
	mov.b32 	%r146, 1;
	mov.b32 	%r188, -1;
	// begin inline asm
	shfl.sync.down.b32 %r139, %r140, %r146, %r187, %r188;
	// end inline asm
	// begin inline asm
	shfl.sync.down.b32 %r144, %r145, %r146, %r187, %r188;
	// end inline asm
	mov.b64 	%rd95, {%r139, %r144};
	mov.b64 	%fd133, %rd95;
	setp.lt.s32 	%p65, %r138, %r187;
	setp.lt.f64 	%p66, %fd372, %fd133;
	selp.f64 	%fd134, %fd133, %fd372, %p66;
	selp.f64 	%fd135, %fd134, %fd372, %p65;
	mov.b64 	%rd96, %fd135;
	mov.b64 	{%r150, %r155}, %rd96;
	mov.b32 	%r156, 2;
	// begin inline asm
	shfl.sync.down.b32 %r149, %r150, %r156, %r187, %r188;
	// end inline asm
	// begin inline asm
	shfl.sync.down.b32 %r154, %r155, %r156, %r187, %r188;
	// end inline asm
	mov.b64 	%rd97, {%r149, %r154};
	mov.b64 	%fd136, %rd97;
	add.s32 	%r193, %r138, 2;
	setp.gt.s32 	%p67, %r193, %r187;
	setp.lt.f64 	%p68, %fd135, %fd136;
	selp.f64 	%fd137, %fd136, %fd135, %p68;
	selp.f64 	%fd138, %fd135, %fd137, %p67;
	mov.b64 	%rd98, %fd138;
	mov.b64 	{%r160, %r165}, %rd98;
	mov.b32 	%r166, 4;
	// begin inline asm
	shfl.sync.down.b32 %r159, %r160, %r166, %r187, %r188;
	// end inline asm
	// begin inline asm
	shfl.sync.down.b32 %r164, %r165, %r166, %r187, %r188;
	// end inline asm
	mov.b64 	%rd99, {%r159, %r164};
	mov.b64 	%fd139, %rd99;
	add.s32 	%r194, %r138, 4;
	setp.gt.s32 	%p69, %r194, %r187;
	setp.lt.f64 	%p70, %fd138, %fd139;
	selp.f64 	%fd140, %fd139, %fd138, %p70;
	selp.f64 	%fd141, %fd138, %fd140, %p69;
	mov.b64 	%rd100, %fd141;
	mov.b64 	{%r170, %r175}, %rd100;
	mov.b32 	%r176, 8;
	// begin inline asm
	shfl.sync.down.b32 %r169, %r170, %r176, %r187, %r188;
	// end inline asm
	// begin inline asm
	shfl.sync.down.b32 %r174, %r175, %r176, %r187, %r188;
	// end inline asm
	mov.b64 	%rd101, {%r169, %r174};
	mov.b64 	%fd142, %rd101;
	add.s32 	%r195, %r138, 8;
	setp.gt.s32 	%p71, %r195, %r187;
	setp.lt.f64 	%p72, %fd141, %fd142;
	selp.f64 	%fd143, %fd142, %fd141, %p72;
	selp.f64 	%fd144, %fd141, %fd143, %p71;
	mov.b64 	%rd102, %fd144;
	mov.b64 	{%r180, %r185}, %rd102;
	mov.b32 	%r186, 16;
	// begin inline asm
	shfl.sync.down.b32 %r179, %r180, %r186, %r187, %r188;
	// end inline asm
	// begin inline asm
	shfl.sync.down.b32 %r184, %r185, %r186, %r187, %r188;
	// end inline asm
	mov.b64 	%rd103, {%r179, %r184};
	mov.b64 	%fd145, %rd103;
	add.s32 	%r196, %r138, 16;
	setp.gt.s32 	%p73, %r196, %r187;
	setp.lt.f64 	%p74, %fd144, %fd145;
	selp.f64 	%fd146, %fd145, %fd144, %p74;
	selp.f64 	%fd380, %fd144, %fd146, %p73;
	setp.ne.s32 	%p75, %r138, 0;
	@%p75 bra 	$L__BB13_54;
	shr.u32 	%r197, %r35, 2;
	and.b32  	%r198, %r197, 248;
	mov.u32 	%r199, _ZZN3cub18CUB_300001_SM_10006detail6reduce28DeviceReduceSingleTileKernelINS2_10policy_hubIdyN4cuda3__47maximumIdEEE10Policy1000EPdSB_iS8_ddNS5_3std3__410__identityEEEvT0_T1_T2_T3_T4_T6_E12temp_storage;
	add.s32 	%r200, %r199, %r198;
	st.shared.f64 	[%r200+8], %fd380;
$L__BB13_54:
	bar.sync 	0;
	setp.ne.s32 	%p76, %r35, 0;
	@%p76 bra 	$L__BB13_72;
	setp.gt.s32 	%p77, %r68, 32;
	ld.shared.f64 	%fd147, [_ZZN3cub18CUB_300001_SM_10006detail6reduce28DeviceReduceSingleTileKernelINS2_10policy_hubIdyN4cuda3__47maximumIdEEE10Policy1000EPdSB_iS8_ddNS5_3std3__410__identityEEEvT0_T1_T2_T3_T4_T6_E12temp_storage+16];
	setp.lt.f64 	%p78, %fd380, %fd147;
	selp.f64 	%fd149, %fd147, %fd380, %p78;
	selp.f64 	%fd150, %fd149, %fd380, %p77;
	setp.gt.s32 	%p79, %r68, 64;
	ld.shared.f64 	%fd152, [_ZZN3cub18CUB_300001_SM_10006detail6reduce28DeviceReduceSingleTileKernelINS2_10policy_hubIdyN4cuda3__47maximumIdEEE10Policy1000EPdSB_iS8_ddNS5_3std3__410__identityEEEvT0_T1_T2_T3_T4_T6_E12temp_storage+24];
	setp.lt.f64 	%p80, %fd150, %fd152;
	selp.f64 	%fd154, %fd152, %fd150, %p80;
	selp.f64 	%fd155, %fd154, %fd150, %p79;
	setp.gt.s32 	%p81, %r68, 96;
	ld.shared.f64 	%fd157, [_ZZN3cub18CUB_300001_SM_10006detail6reduce28DeviceReduceSingleTileKernelINS2_10policy_hubIdyN4cuda3__47maximumIdEEE10Policy1000EPdSB_iS8_ddNS5_3std3__410__identityEEEvT0_T1_T2_T3_T4_T6_E12temp_storage+32];
	setp.lt.f64 	%p82, %fd155, %fd157;
	selp.f64 	%fd159, %fd157, %fd155, %p82;
	selp.f64 	%fd160, %fd159, %fd155, %p81;
	setp.gt.s32 	%p83, %r68, 128;
	ld.shared.f64 	%fd162, [_ZZN3cub18CUB_300001_SM_10006detail6reduce28DeviceReduceSingleTileKernelINS2_10policy_hubIdyN4cuda3__47maximumIdEEE10Policy1000EPdSB_iS8_ddNS5_3std3__410__identityEEEvT0_T1_T2_T3_T4_T6_E12temp_storage+40];
	setp.lt.f64 	%p84, %fd160, %fd162;
	selp.f64 	%fd164, %fd162, %fd160, %p84;
	selp.f64 	%fd165, %fd164, %fd160, %p83;
	setp.gt.s32 	%p85, %r68, 160;
	ld.shared.f64 	%fd167, [_ZZN3cub18CUB_300001_SM_10006detail6reduce28DeviceReduceSingleTileKernelINS2_10policy_hubIdyN4cuda3__47maximumIdEEE10Policy1000EPdSB_iS8_ddNS5_3std3__410__identityEEEvT0_T1_T2_T3_T4_T6_E12temp_storage+48];
	setp.lt.f64 	%p86, %fd165, %fd167;
	selp.f64 	%fd169, %fd167, %fd165, %p86;
	selp.f64 	%fd170, %fd169, %fd165, %p85;
	setp.gt.s32 	%p87, %r68, 192;
	ld.shared.f64 	%fd172, [_ZZN3cub18CUB_300001_SM_10006detail6reduce28DeviceReduceSingleTileKernelINS2_10policy_hubIdyN4cuda3__47maximumIdEEE10Policy1000EPdSB_iS8_ddNS5_3std3__410__identityEEEvT0_T1_T2_T3_T4_T6_E12temp_storage+56];
	setp.lt.f64 	%p88, %fd170, %fd172;
	selp.f64 	%fd174, %fd172, %fd170, %p88;
	selp.f64 	%fd175, %fd174, %fd170, %p87;
	setp.gt.s32 	%p89, %r68, 224;
	ld.shared.f64 	%fd177, [_ZZN3cub18CUB_300001_SM_10006detail6reduce28DeviceReduceSingleTileKernelINS2_10policy_hubIdyN4cuda3__47maximumIdEEE10Policy1000EPdSB_iS8_ddNS5_3std3__410__identityEEEvT0_T1_T2_T3_T4_T6_E12temp_storage+64];
	setp.lt.f64 	%p90, %fd175, %fd177;
	selp.f64 	%fd179, %fd177, %fd175, %p90;
	selp.f64 	%fd380, %fd179, %fd175, %p89;
	bra.uni 	$L__BB13_72;
$L__BB13_56:
	mov.u32 	%r47, %tid.x;
	mul.wide.u32 	%rd34, %r47, 8;
	add.s64 	%rd19, %rd15, %rd34;
	// begin inline asm
	ld.global.nc.u64 %rd18, [%rd19];
	// end inline asm
	mov.b64 	%fd59, %rd18;
	add.s64 	%rd21, %rd19, 2048;
	// begin inline asm
	ld.global.nc.u64 %rd20, [%rd21];
	// end inline asm
	mov.b64 	%fd60, %rd20;
	add.s64 	%rd23, %rd19, 4096;
	// begin inline asm
	ld.global.nc.u64 %rd22, [%rd23];
	// end inline asm
	mov.b64 	%fd61, %rd22;
	add.s64 	%rd25, %rd19, 6144;
	// begin inline asm
	ld.global.nc.u64 %rd24, [%rd25];
	// end inline asm
	mov.b64 	%fd62, %rd24;
	add.s64 	%rd27, %rd19, 8192;
	// begin inline asm
	ld.global.nc.u64 %rd26, [%rd27];
	// end inline asm
	mov.b64 	%fd63, %rd26;
	add.s64 	%rd29, %rd19, 10240;
	// begin inline asm
	ld.global.nc.u64 %rd28, [%rd29];
	// end inline asm
	mov.b64 	%fd64, %rd28;
	add.s64 	%rd31, %rd19, 12288;
	// begin inline asm
	ld.global.nc.u64 %rd30, [%rd31];
	// end inline asm
	mov.b64 	%fd65, %rd30;
	add.s64 	%rd33, %rd19, 14336;
	// begin inline asm
	ld.global.nc.u64 %rd32, [%rd33];
	// end inline asm
	mov.b64 	%fd66, %rd32;
	setp.lt.f64 	%p4, %fd59, %fd60;
	selp.f64 	%fd67, %fd60, %fd59, %p4;
	setp.lt.f64 	%p5, %fd67, %fd61;
	selp.f64 	%fd68, %fd61, %fd67, %p5;
	setp.lt.f64 	%p6, %fd68, %fd62;
	selp.f64 	%fd69, %fd62, %fd68, %p6;
	setp.lt.f64 	%p7, %fd69, %fd63;
	selp.f64 	%fd70, %fd63, %fd69, %p7;
	setp.lt.f64 	%p8, %fd70, %fd64;
	selp.f64 	%fd71, %fd64, %fd70, %p8;
	setp.lt.f64 	%p9, %fd71, %fd65;
	selp.f64 	%fd72, %fd65, %fd71, %p9;
	setp.lt.f64 	%p10, %fd72, %fd66;
	selp.f64 	%fd379, %fd66, %fd72, %p10;
	setp.lt.u32 	%p11, %r68, 4096;
	mov.b32 	%r465, 2048;
	@%p11 bra 	$L__BB13_60;
	add.s32 	%r48, %r68, -2048;
	mov.b32 	%r465, 2048;
$L__BB13_58:
	mul.wide.s32 	%rd51, %r465, 8;
	add.s64 	%rd36, %rd19, %rd51;
	// begin inline asm
	ld.global.nc.u64 %rd35, [%rd36];
	// end inline asm
	mov.b64 	%fd73, %rd35;
	add.s64 	%rd38, %rd36, 2048;
	// begin inline asm
	ld.global.nc.u64 %rd37, [%rd38];
	// end inline asm
	mov.b64 	%fd74, %rd37;
	add.s64 	%rd40, %rd36, 4096;
	// begin inline asm
	ld.global.nc.u64 %rd39, [%rd40];
	// end inline asm
	mov.b64 	%fd75, %rd39;
	add.s64 	%rd42, %rd36, 6144;
	// begin inline asm
	ld.global.nc.u64 %rd41, [%rd42];
	// end inline asm
	mov.b64 	%fd76, %rd41;
	add.s64 	%rd44, %rd36, 8192;
	// begin inline asm
	ld.global.nc.u64 %rd43, [%rd44];
	// end inline asm
	mov.b64 	%fd77, %rd43;
	add.s64 	%rd46, %rd36, 10240;
	// begin inline asm
	ld.global.nc.u64 %rd45, [%rd46];
	// end inline asm
	mov.b64 	%fd78, %rd45;
	add.s64 	%rd48, %rd36, 12288;
	// begin inline asm
	ld.global.nc.u64 %rd47, [%rd48];
	// end inline asm
	mov.b64 	%fd79, %rd47;
	add.s64 	%rd50, %rd36, 14336;
	// begin inline asm
	ld.global.nc.u64 %rd49, [%rd50];
	// end inline asm
	mov.b64 	%fd80, %rd49;
	setp.lt.f64 	%p12, %fd379, %fd73;
	selp.f64 	%fd81, %fd73, %fd379, %p12;
	setp.lt.f64 	%p13, %fd81, %fd74;
	selp.f64 	%fd82, %fd74, %fd81, %p13;
	setp.lt.f64 	%p14, %fd82, %fd75;
	selp.f64 	%fd83, %fd75, %fd82, %p14;
	setp.lt.f64 	%p15, %fd83, %fd76;
	selp.f64 	%fd84, %fd76, %fd83, %p15;
	setp.lt.f64 	%p16, %fd84, %fd77;
	selp.f64 	%fd85, %fd77, %fd84, %p16;
	setp.lt.f64 	%p17, %fd85, %fd78;
	selp.f64 	%fd86, %fd78, %fd85, %p17;
	setp.lt.f64 	%p18, %fd86, %fd79;
	selp.f64 	%fd87, %fd79, %fd86, %p18;
	setp.lt.f64 	%p19, %fd87, %fd80;
	selp.f64 	%fd379, %fd80, %fd87, %p19;
	sub.s32 	%r71, %r68, %r465;
	setp.lt.s32 	%p20, %r71, 2048;
	@%p20 bra 	$L__BB13_68;
	add.s32 	%r465, %r465, 2048;
	setp.le.s32 	%p21, %r465, %r48;
	@%p21 bra 	$L__BB13_58;
$L__BB13_60:
	setp.le.s32 	%p22, %r68, %r465;
	@%p22 bra 	$L__BB13_68;
	sub.s32 	%r52, %r68, %r465;
	setp.ge.s32 	%p23, %r47, %r52;
	@%p23 bra 	$L__BB13_68;
	not.b32 	%r72, %r47;
	add.s32 	%r73, %r68, %r72;
	sub.s32 	%r53, %r73, %r465;
	and.b32  	%r74, %r53, 768;
	setp.eq.s32 	%p24, %r74, 768;
	mov.u32 	%r469, %r47;
	@%p24 bra 	$L__BB13_65;
	add.s32 	%r467, %r47, %r465;
	shr.u32 	%r75, %r53, 8;
	add.s32 	%r76, %r75, 1;
	and.b32  	%r77, %r76, 3;
	neg.s32 	%r466, %r77;
	mov.u32 	%r469, %r47;
$L__BB13_64:
	.pragma "nounroll";
	mul.wide.u32 	%rd54, %r467, 8;
	add.s64 	%rd53, %rd15, %rd54;
	// begin inline asm
	ld.global.nc.u64 %rd52, [%rd53];
	// end inline asm
	mov.b64 	%fd89, %rd52;
	setp.lt.f64 	%p25, %fd379, %fd89;
	selp.f64 	%fd379, %fd89, %fd379, %p25;
	add.s32 	%r469, %r469, 256;
	add.s32 	%r467, %r467, 256;
	add.s32 	%r466, %r466, 1;
	setp.ne.s32 	%p26, %r466, 0;
	@%p26 bra 	$L__BB13_64;
$L__BB13_65:
	setp.lt.u32 	%p27, %r53, 768;
	@%p27 bra 	$L__BB13_68;
	cvt.u64.u32 	%rd55, %r469;
	cvt.u64.u32 	%rd56, %r465;
	add.s64 	%rd57, %rd55, %rd56;
	shl.b64 	%rd58, %rd57, 3;
	add.s64 	%rd59, %rd58, %rd15;
	add.s64 	%rd205, %rd59, 4096;
	add.s32 	%r470, %r469, %r465;
$L__BB13_67:
	mul.wide.u32 	%rd68, %r470, 8;
	add.s64 	%rd61, %rd15, %rd68;
	// begin inline asm
	ld.global.nc.u64 %rd60, [%rd61];
	// end inline asm
	mov.b64 	%fd90, %rd60;
	setp.lt.f64 	%p28, %fd379, %fd90;
	selp.f64 	%fd91, %fd90, %fd379, %p28;
	add.s64 	%rd63, %rd205, -2048;
	// begin inline asm
	ld.global.nc.u64 %rd62, [%rd63];
	// end inline asm
	mov.b64 	%fd92, %rd62;
	setp.lt.f64 	%p29, %fd91, %fd92;
	selp.f64 	%fd93, %fd92, %fd91, %p29;
	// begin inline asm
	ld.global.nc.u64 %rd64, [%rd205];
	// end inline asm
	mov.b64 	%fd94, %rd64;
	setp.lt.f64 	%p30, %fd93, %fd94;
	selp.f64 	%fd95, %fd94, %fd93, %p30;
	add.s64 	%rd67, %rd205, 2048;
	// begin inline asm
	ld.global.nc.u64 %rd66, [%rd67];
	// end inline asm
	mov.b64 	%fd96, %rd66;
	setp.lt.f64 	%p31, %fd95, %fd96;
	selp.f64 	%fd379, %fd96, %fd95, %p31;
	add.s32 	%r469, %r469, 1024;
	add.s64 	%rd205, %rd205, 8192;
	add.s32 	%r470, %r470, 1024;
	setp.lt.s32 	%p32, %r469, %r52;
	@%p32 bra 	$L__BB13_67;
$L__BB13_68:
	// begin inline asm
	mov.u32 %r78, %laneid;
	// end inline asm
	mov.b64 	%rd69, %fd379;
	mov.b64 	{%r80, %r85}, %rd69;
	mov.b32 	%r86, 1;
	mov.b32 	%r127, 31;
	mov.b32 	%r128, -1;
	// begin inline asm
	shfl.sync.down.b32 %r79, %r80, %r86, %r127, %r128;
	// end inline asm
	// begin inline asm
	shfl.sync.down.b32 %r84, %r85, %r86, %r127, %r128;
	// end inline asm
	mov.b64 	%rd70, {%r79, %r84};
	mov.b64 	%fd97, %rd70;
	setp.gt.s32 	%p33, %r78, 30;
	setp.lt.f64 	%p34, %fd379, %fd97;
	selp.f64 	%fd98, %fd97, %fd379, %p34;
	selp.f64 	%fd99, %fd379, %fd98, %p33;
	mov.b64 	%rd71, %fd99;
	mov.b64 	{%r90, %r95}, %rd71;
	mov.b32 	%r96, 2;
	// begin inline asm
	shfl.sync.down.b32 %r89, %r90, %r96, %r127, %r128;
	// end inline asm
	// begin inline asm
	shfl.sync.down.b32 %r94, %r95, %r96, %r127, %r128;
	// end inline asm
	mov.b64 	%rd72, {%r89, %r94};
	mov.b64 	%fd100, %rd72;
	setp.gt.s32 	%p35, %r78, 29;
	setp.lt.f64 	%p36, %fd99, %fd100;
	selp.f64 	%fd101, %fd100, %fd99, %p36;
	selp.f64 	%fd102, %fd99, %fd101, %p35;
	mov.b64 	%rd73, %fd102;
	mov.b64 	{%r100, %r105}, %rd73;
	mov.b32 	%r106, 4;
	// begin inline asm
	shfl.sync.down.b32 %r99, %r100, %r106, %r127, %r128;
	// end inline asm
	// begin inline asm
	shfl.sync.down.b32 %r104, %r105, %r106, %r127, %r128;
	// end inline asm
	mov.b64 	%rd74, {%r99, %r104};
	mov.b64 	%fd103, %rd74;
	setp.gt.s32 	%p37, %r78, 27;
	setp.lt.f64 	%p38, %fd102, %fd103;
	selp.f64 	%fd104, %fd103, %fd102, %p38;
	selp.f64 	%fd105, %fd102, %fd104, %p37;
	mov.b64 	%rd75, %fd105;
	mov.b64 	{%r110, %r115}, %rd75;
	mov.b32 	%r116, 8;
	// begin inline asm
	shfl.sync.down.b32 %r109, %r110, %r116, %r127, %r128;
	// end inline asm
	// begin inline asm
	shfl.sync.down.b32 %r114, %r115, %r116, %r127, %r128;
	// end inline asm
	mov.b64 	%rd76, {%r109, %r114};
	mov.b64 	%fd106, %rd76;
	setp.gt.s32 	%p39, %r78, 23;
	setp.lt.f64 	%p40, %fd105, %fd106;
	selp.f64 	%fd107, %fd106, %fd105, %p40;
	selp.f64 	%fd108, %fd105, %fd107, %p39;
	mov.b64 	%rd77, %fd108;
	mov.b64 	{%r120, %r125}, %rd77;
	mov.b32 	%r126, 16;
	// begin inline asm
	shfl.sync.down.b32 %r119, %r120, %r126, %r127, %r128;
	// end inline asm
	// begin inline asm
	shfl.sync.down.b32 %r124, %r125, %r126, %r127, %r128;
	// end inline asm
	mov.b64 	%rd78, {%r119, %r124};
	mov.b64 	%fd109, %rd78;
	setp.gt.s32 	%p41, %r78, 15;
	setp.lt.f64 	%p42, %fd108, %fd109;
	selp.f64 	%fd54, %fd109, %fd108, %p42;
	selp.f64 	%fd380, %fd108, %fd54, %p41;
	setp.ne.s32 	%p43, %r78, 0;
	@%p43 bra 	$L__BB13_70;
	shr.u32 	%r129, %r47, 2;
	and.b32  	%r130, %r129, 248;
	mov.u32 	%r131, _ZZN3cub18CUB_300001_SM_10006detail6reduce28DeviceReduceSingleTileKernelINS2_10policy_hubIdyN4cuda3__47maximumIdEEE10Policy1000EPdSB_iS8_ddNS5_3std3__410__identityEEEvT0_T1_T2_T3_T4_T6_E12temp_storage;
	add.s32 	%r132, %r131, %r130;
	st.shared.f64 	[%r132+8], %fd54;
$L__BB13_70:
	bar.sync 	0;
	setp.ne.s32 	%p44, %r47, 0;
	@%p44 bra 	$L__BB13_72;
	ld.shared.f64 	%fd110, [_ZZN3cub18CUB_300001_SM_10006detail6reduce28DeviceReduceSingleTileKernelINS2_10policy_hubIdyN4cuda3__47maximumIdEEE10Policy1000EPdSB_iS8_ddNS5_3std3__410__identityEEEvT0_T1_T2_T3_T4_T6_E12temp_storage+16];
	setp.lt.f64 	%p45, %fd380, %fd110;
	selp.f64 	%fd111, %fd110, %fd380, %p45;
	ld.shared.f64 	%fd112, [_ZZN3cub18CUB_300001_SM_10006detail6reduce28DeviceReduceSingleTileKernelINS2_10policy_hubIdyN4cuda3__47maximumIdEEE10Policy1000EPdSB_iS8_ddNS5_3std3__410__identityEEEvT0_T1_T2_T3_T4_T6_E12temp_storage+24];
	setp.lt.f64 	%p46, %fd111, %fd112;
	selp.f64 	%fd113, %fd112, %fd111, %p46;
	ld.shared.f64 	%fd114, [_ZZN3cub18CUB_300001_SM_10006detail6reduce28DeviceReduceSingleTileKernelINS2_10policy_hubIdyN4cuda3__47maximumIdEEE10Policy1000EPdSB_iS8_ddNS5_3std3__410__identityEEEvT0_T1_T2_T3_T4_T6_E12temp_storage+32];
	setp.lt.f64 	%p47, %fd113, %fd114;
	selp.f64 	%fd115, %fd114, %fd113, %p47;
	ld.shared.f64 	%fd116, [_ZZN3cub18CUB_300001_SM_10006detail6reduce28DeviceReduceSingleTileKernelINS2_10policy_hubIdyN4cuda3__47maximumIdEEE10Policy1000EPdSB_iS8_ddNS5_3std3__410__identityEEEvT0_T1_T2_T3_T4_T6_E12temp_storage+40];
	setp.lt.f64 	%p48, %fd115, %fd116;
	selp.f64 	%fd117, %fd116, %fd115, %p48;
	ld.shared.f64 	%fd118, [_ZZN3cub18CUB_300001_SM_10006detail6reduce28DeviceReduceSingleTileKernelINS2_10policy_hubIdyN4cuda3__47maximumIdEEE10Policy1000EPdSB_iS8_ddNS5_3std3__410__identityEEEvT0_T1_T2_T3_T4_T6_E12temp_storage+48];
	setp.lt.f64 	%p49, %fd117, %fd118;
	selp.f64 	%fd119, %fd118, %fd117, %p49;
	ld.shared.f64 	%fd120, [_ZZN3cub18CUB_300001_SM_10006detail6reduce28DeviceReduceSingleTileKernelINS2_10policy_hubIdyN4cuda3__47maximumIdEEE10Policy1000EPdSB_iS8_ddNS5_3std3__410__identityEEEvT0_T1_T2_T3_T4_T6_E12temp_storage+56];
	setp.lt.f64 	%p50, %fd119, %fd120;
	selp.f64 	%fd121, %fd120, %fd119, %p50;
	ld.shared.f64 	%fd122, [_ZZN3cub18CUB_300001_SM_10006detail6reduce28DeviceReduceSingleTileKernelINS2_10policy_hubIdyN4cuda3__47maximumIdEEE10Policy1000EPdSB_iS8_ddNS5_3std3__410__identityEEEvT0_T1_T2_T3_T4_T6_E12temp_storage+64];
	setp.lt.f64 	%p51, %fd121, %fd122;
	selp.f64 	%fd380, %fd122, %fd121, %p51;
$L__BB13_72:
	mov.u32 	%r444, %tid.x;
	setp.ne.s32 	%p217, %r444, 0;
	@%p217 bra 	$L__BB13_74;
	setp.lt.f64 	%p218, %fd58, %fd380;
	selp.f64 	%fd353, %fd380, %fd58, %p218;
	st.global.f64 	[%rd1], %fd353;
$L__BB13_74:
	ret;

}


// ===== COMPILED SASS (sm_100) =====

	.target	sm_100

	.elftype	@"ET_EXEC"


//--------------------- .note.nv.tkinfo           --------------------------
	.section	.note.nv.tkinfo,"",@"SHT_NOTE"
	.sectionflags	@"SHF_NOTE_NV_TKINFO"
	.tkinfo
        /*0018*/ 	.word	0x00000002
        /*0030*/ 	.string	""
        /*0030*/ 	.string	"ptxas"
        /*0030*/ 	.string	"Cuda compilation tools, release 13.0, V13.0.88"
        /*0030*/ 	.string	"Build cuda_13.0.r13.0/compiler.36424714_0"
        /*0030*/ 	.string	"-arch sm_100 -m 64 "



//--------------------- .note.nv.cuinfo           --------------------------
	.section	.note.nv.cuinfo,"",@"SHT_NOTE"
	.sectionflags	@"SHF_NOTE_NV_CUINFO"
        /*0018*/ 	.short	0x0002
        /*001a*/ 	.short	0x0064
        /*001c*/ 	.short	0x0082
	.zero		2


//--------------------- .nv.info                  --------------------------
	.section	.nv.info,"",@"SHT_CUDA_INFO"
	.align	4


	//----- nvinfo : EIATTR_REGCOUNT
	.align		4
        /*0000*/ 	.byte	0x04, 0x2f
        /*0002*/ 	.short	(.L_44 - .L_43)
	.align		4
.L_43:
        /*0004*/ 	.word	index@(_Z13init_parallelPd)
        /*0008*/ 	.word	0x0000001c


	//----- nvinfo : EIATTR_FRAME_SIZE
	.align		4
.L_44:
        /*000c*/ 	.byte	0x04, 0x11
        /*000e*/ 	.short	(.L_46 - .L_45)
	.align		4
.L_45:
        /*0010*/ 	.word	index@($__internal_0_$__cuda_sm20_div_rn_f64_full)
        /*0014*/ 	.word	0x00000000


	//----- nvinfo : EIATTR_FRAME_SIZE
	.align		4
.L_46:
        /*0018*/ 	.byte	0x04, 0x11
        /*001a*/ 	.short	(.L_48 - .L_47)
	.align		4
.L_47:
        /*001c*/ 	.word	index@(_Z13init_parallelPd)
        /*0020*/ 	.word	0x00000000


	//----- nvinfo : EIATTR_REGCOUNT
	.align		4
.L_48:
        /*0024*/ 	.byte	0x04, 0x2f
        /*0026*/ 	.short	(.L_50 - .L_49)
	.align		4
.L_49:
        /*0028*/ 	.word	index@(_Z2f1Pdi)
        /*002c*/ 	.word	0x0000000a


	//----- nvinfo : EIATTR_FRAME_SIZE
	.align		4
.L_50:
        /*0030*/ 	.byte	0x04, 0x11
        /*0032*/ 	.short	(.L_52 - .L_51)
	.align		4
.L_51:
        /*0034*/ 	.word	index@(_Z2f1Pdi)
        /*0038*/ 	.word	0x00000000


	//----- nvinfo : EIATTR_REGCOUNT
	.align		4
.L_52:
        /*003c*/ 	.byte	0x04, 0x2f
        /*003e*/ 	.short	(.L_54 - .L_53)
	.align		4
.L_53:
        /*0040*/ 	.word	index@(_Z2f2Pdi)
        /*0044*/ 	.word	0x0000000a


	//----- nvinfo : EIATTR_FRAME_SIZE
	.align		4
.L_54:
        /*0048*/ 	.byte	0x04, 0x11
        /*004a*/ 	.short	(.L_56 - .L_55)
	.align		4
.L_55:
        /*004c*/ 	.word	index@(_Z2f2Pdi)
        /*0050*/ 	.word	0x00000000


	//----- nvinfo : EIATTR_REGCOUNT
	.align		4
.L_56:
        /*0054*/ 	.byte	0x04, 0x2f
        /*0056*/ 	.short	(.L_58 - .L_57)
	.align		4
.L_57:
        /*0058*/ 	.word	index@(_Z2f3Pdi)
        /*005c*/ 	.word	0x0000000e


	//----- nvinfo : EIATTR_FRAME_SIZE
	.align		4
.L_58:
        /*0060*/ 	.byte	0x04, 0x11
        /*0062*/ 	.short	(.L_60 - .L_59)
	.align		4
.L_59:
        /*0064*/ 	.word	index@(_Z2f3Pdi)
        /*0068*/ 	.word	0x00000000


	//----- nvinfo : EIATTR_REGCOUNT
	.align		4
.L_60:
        /*006c*/ 	.byte	0x04, 0x2f
        /*006e*/ 	.short	(.L_62 - .L_61)
	.align		4
.L_61:
        /*0070*/ 	.word	index@(_Z4f_cpPdS_)
        /*0074*/ 	.word	0x0000000a


	//----- nvinfo : EIATTR_FRAME_SIZE
	.align		4
.L_62:
        /*0078*/ 	.byte	0x04, 0x11
        /*007a*/ 	.short	(.L_64 - .L_63)
	.align		4
.L_63:
        /*007c*/ 	.word	index@(_Z4f_cpPdS_)
        /*0080*/ 	.word	0x00000000


	//----- nvinfo : EIATTR_REGCOUNT
	.align		4
.L_64:
        /*0084*/ 	.byte	0x04, 0x2f
        /*0086*/ 	.short	(.L_66 - .L_65)
	.align		4
.L_65:
        /*0088*/ 	.word	index@(_Z2f4PdS_S_)
        /*008c*/ 	.word	0x00000010


	//----- nvinfo : EIATTR_FRAME_SIZE
	.align		4
.L_66:
        /*0090*/ 	.byte	0x04, 0x11
        /*0092*/ 	.short	(.L_68 - .L_67)
	.align		4
.L_67:
        /*0094*/ 	.word	index@(_Z2f4PdS_S_)
        /*0098*/ 	.word	0x00000000


	//----- nvinfo : EIATTR_REGCOUNT
	.align		4
.L_68:
        /*009c*/ 	.byte	0x04, 0x2f
        /*009e*/ 	.short	(.L_70 - .L_69)
	.align		4
.L_69:
        /*00a0*/ 	.word	index@(_ZN3cub18CUB_300001_SM_10006detail11EmptyKernelIvEEvv)
        /*00a4*/ 	.word	0x00000004


	//----- nvinfo : EIATTR_FRAME_SIZE
	.align		4
.L_70:
        /*00a8*/ 	.byte	0x04, 0x11
        /*00aa*/ 	.short	(.L_72 - .L_71)
	.align		4
.L_71:
        /*00ac*/ 	.word	index@(_ZN3cub18CUB_300001_SM_10006detail11EmptyKernelIvEEvv)
        /*00b0*/ 	.word	0x00000000


	//----- nvinfo : EIATTR_REGCOUNT
	.align		4
.L_72:
        /*00b4*/ 	.byte	0x04, 0x2f
        /*00b6*/ 	.short	(.L_74 - .L_73)
	.align		4
.L_73:
        /*00b8*/ 	.word	index@(_ZN3cub18CUB_300001_SM_10006detail8for_each13static_kernelINS2_12policy_hub_t12policy_500_tEmN6thrust24THRUST_300001_SM_1000_NS8cuda_cub20__uninitialized_fill7functorINS7_10device_ptrIdEEdEEEEvT0_T1_)
        /*00bc*/ 	.word	0x00000009


	//----- nvinfo : EIATTR_FRAME_SIZE
	.align		4
.L_74:
        /*00c0*/ 	.byte	0x04, 0x11
        /*00c2*/ 	.short	(.L_76 - .L_75)
	.align		4
.L_75:
        /*00c4*/ 	.word	index@(_ZN3cub18CUB_300001_SM_10006detail8for_each13static_kernelINS2_12policy_hub_t12policy_500_tEmN6thrust24THRUST_300001_SM_1000_NS8cuda_cub20__uninitialized_fill7functorINS7_10device_ptrIdEEdEEEEvT0_T1_)
        /*00c8*/ 	.word	0x00000000


	//----- nvinfo : EIATTR_REGCOUNT
	.align		4
.L_76:
        /*00cc*/ 	.byte	0x04, 0x2f
        /*00ce*/ 	.short	(.L_78 - .L_77)
	.align		4
.L_77:
        /*00d0*/ 	.word	index@(_ZN3cub18CUB_300001_SM_10006detail6reduce28DeviceReduceSingleTileKernelINS2_10policy_hubIdjN4cuda3__47maximumIdEEE10Policy1000EN6thrust24THRUST_300001_SM_1000_NS6detail15normal_iteratorINSC_10device_ptrIdEEEEPdjS8_ddNS5_3std3__410__identityEEEvT0_T1_T2_T3_T4_T6_)
        /*00d4*/ 	.word	0x0000002d


	//----- nvinfo : EIATTR_FRAME_SIZE
	.align		4
.L_78:
        /*00d8*/ 	.byte	0x04, 0x11
        /*00da*/ 	.short	(.L_80 - .L_79)
	.align		4
.L_79:
        /*00dc*/ 	.word	index@(_ZN3cub18CUB_300001_SM_10006detail6reduce28DeviceReduceSingleTileKernelINS2_10policy_hubIdjN4cuda3__47maximumIdEEE10Policy1000EN6thrust24THRUST_300001_SM_1000_NS6detail15normal_iteratorINSC_10device_ptrIdEEEEPdjS8_ddNS5_3std3__410__identityEEEvT0_T1_T2_T3_T4_T6_)
        /*00e0*/ 	.word	0x00000000


	//----- nvinfo : EIATTR_REGCOUNT
	.align		4
.L_80:
        /*00e4*/ 	.byte	0x04, 0x2f
        /*00e6*/ 	.short	(.L_82 - .L_81)
	.align		4
.L_81:
        /*00e8*/ 	.word	index@(_ZN3cub18CUB_300001_SM_10006detail6reduce18DeviceReduceKernelINS2_10policy_hubIdjN4cuda3__47maximumIdEEE10Policy1000EN6thrust24THRUST_300001_SM_1000_NS6detail15normal_iteratorINSC_10device_ptrIdEEEEjS8_dNS5_3std3__410__identityEEEvT0_PT3_T1_NS0_13GridEvenShareISO_EET2_T4_)
        /*00ec*/ 	.word	0x0000001d


	//----- nvinfo : EIATTR_FRAME_SIZE
	.align		4
.L_82:
        /*00f0*/ 	.byte	0x04, 0x11
        /*00f2*/ 	.short	(.L_84 - .L_83)
	.align		4
.L_83:
        /*00f4*/ 	.word	index@(_ZN3cub18CUB_300001_SM_10006detail6reduce18DeviceReduceKernelINS2_10policy_hubIdjN4cuda3__47maximumIdEEE10Policy1000EN6thrust24THRUST_300001_SM_1000_NS6detail15normal_iteratorINSC_10device_ptrIdEEEEjS8_dNS5_3std3__410__identityEEEvT0_PT3_T1_NS0_13GridEvenShareISO_EET2_T4_)
        /*00f8*/ 	.word	0x00000000


	//----- nvinfo : EIATTR_REGCOUNT
	.align		4
.L_84:
        /*00fc*/ 	.byte	0x04, 0x2f
        /*00fe*/ 	.short	(.L_86 - .L_85)
	.align		4
.L_85:
        /*0100*/ 	.word	index@(_ZN3cub18CUB_300001_SM_10006detail6reduce28DeviceReduceSingleTileKernelINS2_10policy_hubIdjN4cuda3__47maximumIdEEE10Policy1000EPdSB_iS8_ddNS5_3std3__410__identityEEEvT0_T1_T2_T3_T4_T6_)
        /*0104*/ 	.word	0x00000030


	//----- nvinfo : EIATTR_FRAME_SIZE
	.align		4
.L_86:
        /*0108*/ 	.byte	0x04, 0x11
        /*010a*/ 	.short	(.L_88 - .L_87)
	.align		4
.L_87:
        /*010c*/ 	.word	index@(_ZN3cub18CUB_300001_SM_10006detail6reduce28DeviceReduceSingleTileKernelINS2_10policy_hubIdjN4cuda3__47maximumIdEEE10Policy1000EPdSB_iS8_ddNS5_3std3__410__identityEEEvT0_T1_T2_T3_T4_T6_)
        /*0110*/ 	.word	0x00000000


	//----- nvinfo : EIATTR_REGCOUNT
	.align		4
.L_88:
        /*0114*/ 	.byte	0x04, 0x2f
        /*0116*/ 	.short	(.L_90 - .L_89)
	.align		4
.L_89:
        /*0118*/ 	.word	index@(_ZN3cub18CUB_300001_SM_10006detail6reduce28DeviceReduceSingleTileKernelINS2_10policy_hubIdyN4cuda3__47maximumIdEEE10Policy1000EN6thrust24THRUST_300001_SM_1000_NS6detail15normal_iteratorINSC_10device_ptrIdEEEEPdyS8_ddNS5_3std3__410__identityEEEvT0_T1_T2_T3_T4_T6_)
        /*011c*/ 	.word	0x0000002e


	//----- nvinfo : EIATTR_FRAME_SIZE
	.align		4
.L_90:
        /*0120*/ 	.byte	0x04, 0x11
        /*0122*/ 	.short	(.L_92 - .L_91)
	.align		4
.L_91:
        /*0124*/ 	.word	index@(_ZN3cub18CUB_300001_SM_10006detail6reduce28DeviceReduceSingleTileKernelINS2_10policy_hubIdyN4cuda3__47maximumIdEEE10Policy1000EN6thrust24THRUST_300001_SM_1000_NS6detail15normal_iteratorINSC_10device_ptrIdEEEEPdyS8_ddNS5_3std3__410__identityEEEvT0_T1_T2_T3_T4_T6_)
        /*0128*/ 	.word	0x00000000


	//----- nvinfo : EIATTR_REGCOUNT
	.align		4
.L_92:
        /*012c*/ 	.byte	0x04, 0x2f
        /*012e*/ 	.short	(.L_94 - .L_93)
	.align		4
.L_93:
        /*0130*/ 	.word	index@(_ZN3cub18CUB_300001_SM_10006detail6reduce18DeviceReduceKernelINS2_10policy_hubIdyN4cuda3__47maximumIdEEE10Policy1000EN6thrust24THRUST_300001_SM_1000_NS6detail15normal_iteratorINSC_10device_ptrIdEEEEyS8_dNS5_3std3__410__identityEEEvT0_PT3_T1_NS0_13GridEvenShareISO_EET2_T4_)
        /*0134*/ 	.word	0x0000001e


	//----- nvinfo : EIATTR_FRAME_SIZE
	.align		4
.L_94:
        /*0138*/ 	.byte	0x04, 0x11
        /*013a*/ 	.short	(.L_96 - .L_95)
	.align		4
.L_95:
        /*013c*/ 	.word	index@(_ZN3cub18CUB_300001_SM_10006detail6reduce18DeviceReduceKernelINS2_10policy_hubIdyN4cuda3__47maximumIdEEE10Policy1000EN6thrust24THRUST_300001_SM_1000_NS6detail15normal_iteratorINSC_10device_ptrIdEEEEyS8_dNS5_3std3__410__identityEEEvT0_PT3_T1_NS0_13GridEvenShareISO_EET2_T4_)
        /*0140*/ 	.word	0x00000000


	//----- nvinfo : EIATTR_REGCOUNT
	.align		4
.L_96:
        /*0144*/ 	.byte	0x04, 0x2f
        /*0146*/ 	.short	(.L_98 - .L_97)
	.align		4
.L_97:
        /*0148*/ 	.word	index@(_ZN3cub18CUB_300001_SM_10006detail6reduce28DeviceReduceSingleTileKernelINS2_10policy_hubIdyN4cuda3__47maximumIdEEE10Policy1000EPdSB_iS8_ddNS5_3std3__410__identityEEEvT0_T1_T2_T3_T4_T6_)
        /*014c*/ 	.word	0x00000030


	//----- nvinfo : EIATTR_FRAME_SIZE
	.align		4
.L_98:
        /*0150*/ 	.byte	0x04, 0x11
        /*0152*/ 	.short	(.L_100 - .L_99)
	.align		4
.L_99:
        /*0154*/ 	.word	index@(_ZN3cub18CUB_300001_SM_10006detail6reduce28DeviceReduceSingleTileKernelINS2_10policy_hubIdyN4cuda3__47maximumIdEEE10Policy1000EPdSB_iS8_ddNS5_3std3__410__identityEEEvT0_T1_T2_T3_T4_T6_)
        /*0158*/ 	.word	0x00000000


	//----- nvinfo : EIATTR_MIN_STACK_SIZE
	.align		4
.L_100:
        /*015c*/ 	.byte	0x04, 0x12
        /*015e*/ 	.short	(.L_102 - .L_101)
	.align		4
.L_101:
        /*0160*/ 	.word	index@(_ZN3cub18CUB_300001_SM_10006detail6reduce28DeviceReduceSingleTileKernelINS2_10policy_hubIdyN4cuda3__47maximumIdEEE10Policy1000EPdSB_iS8_ddNS5_3std3__410__identityEEEvT0_T1_T2_T3_T4_T6_)
        /*0164*/ 	.word	0x00000000


	//----- nvinfo : EIATTR_MIN_STACK_SIZE
	.align		4
.L_102:
        /*0168*/ 	.byte	0x04, 0x12
        /*016a*/ 	.short	(.L_104 - .L_103)
	.align		4
.L_103:
        /*016c*/ 	.word	index@(_ZN3cub18CUB_300001_SM_10006detail6reduce18DeviceReduceKernelINS2_10policy_hubIdyN4cuda3__47maximumIdEEE10Policy1000EN6thrust24THRUST_300001_SM_1000_NS6detail15normal_iteratorINSC_10device_ptrIdEEEEyS8_dNS5_3std3__410__identityEEEvT0_PT3_T1_NS0_13GridEvenShareISO_EET2_T4_)
        /*0170*/ 	.word	0x00000000


	//----- nvinfo : EIATTR_MIN_STACK_SIZE
	.align		4
.L_104:
        /*0174*/ 	.byte	0x04, 0x12
        /*0176*/ 	.short	(.L_106 - .L_105)
	.align		4
.L_105:
        /*0178*/ 	.word	index@(_ZN3cub18CUB_300001_SM_10006detail6reduce28DeviceReduceSingleTileKernelINS2_10policy_hubIdyN4cuda3__47maximumIdEEE10Policy1000EN6thrust24THRUST_300001_SM_1000_NS6detail15normal_iteratorINSC_10device_ptrIdEEEEPdyS8_ddNS5_3std3__410__identityEEEvT0_T1_T2_T3_T4_T6_)
        /*017c*/ 	.word	0x00000000


	//----- nvinfo : EIATTR_MIN_STACK_SIZE
	.align		4
.L_106:
        /*0180*/ 	.byte	0x04, 0x12
        /*0182*/ 	.short	(.L_108 - .L_107)
	.align		4
.L_107:
        /*0184*/ 	.word	index@(_ZN3cub18CUB_300001_SM_10006detail6reduce28DeviceReduceSingleTileKernelINS2_10policy_hubIdjN4cuda3__47maximumIdEEE10Policy1000EPdSB_iS8_ddNS5_3std3__410__identityEEEvT0_T1_T2_T3_T4_T6_)
        /*0188*/ 	.word	0x00000000


	//----- nvinfo : EIATTR_MIN_STACK_SIZE
	.align		4
.L_108:
        /*018c*/ 	.byte	0x04, 0x12
        /*018e*/ 	.short	(.L_110 - .L_109)
	.align		4
.L_109:
        /*0190*/ 	.word	index@(_ZN3cub18CUB_300001_SM_10006detail6reduce18DeviceReduceKernelINS2_10policy_hubIdjN4cuda3__47maximumIdEEE10Policy1000EN6thrust24THRUST_300001_SM_1000_NS6detail15normal_iteratorINSC_10device_ptrIdEEEEjS8_dNS5_3std3__410__identityEEEvT0_PT3_T1_NS0_13GridEvenShareISO_EET2_T4_)
        /*0194*/ 	.word	0x00000000


	//----- nvinfo : EIATTR_MIN_STACK_SIZE
	.align		4
.L_110:
        /*0198*/ 	.byte	0x04, 0x12
        /*019a*/ 	.short	(.L_112 - .L_111)
	.align		4
.L_111:
        /*019c*/ 	.word	index@(_ZN3cub18CUB_300001_SM_10006detail6reduce28DeviceReduceSingleTileKernelINS2_10policy_hubIdjN4cuda3__47maximumIdEEE10Policy1000EN6thrust24THRUST_300001_SM_1000_NS6detail15normal_iteratorINSC_10device_ptrIdEEEEPdjS8_ddNS5_3std3__410__identityEEEvT0_T1_T2_T3_T4_T6_)
        /*01a0*/ 	.word	0x00000000


	//----- nvinfo : EIATTR_MIN_STACK_SIZE
	.align		4
.L_112:
        /*01a4*/ 	.byte	0x04, 0x12
        /*01a6*/ 	.short	(.L_114 - .L_113)
	.align		4
.L_113:
        /*01a8*/ 	.word	index@(_ZN3cub18CUB_300001_SM_10006detail8for_each13static_kernelINS2_12policy_hub_t12policy_500_tEmN6thrust24THRUST_300001_SM_1000_NS8cuda_cub20__uninitialized_fill7functorINS7_10device_ptrIdEEdEEEEvT0_T1_)
        /*01ac*/ 	.word	0x00000000


	//----- nvinfo : EIATTR_MIN_STACK_SIZE
	.align		4
.L_114:
        /*01b0*/ 	.byte	0x04, 0x12
        /*01b2*/ 	.short	(.L_116 - .L_115)
	.align		4
.L_115:
        /*01b4*/ 	.word	index@(_ZN3cub18CUB_300001_SM_10006detail11EmptyKernelIvEEvv)
        /*01b8*/ 	.word	0x00000000


	//----- nvinfo : EIATTR_MIN_STACK_SIZE
	.align		4
.L_116:
        /*01bc*/ 	.byte	0x04, 0x12
        /*01be*/ 	.short	(.L_118 - .L_117)
	.align		4
.L_117:
        /*01c0*/ 	.word	index@(_Z2f4PdS_S_)
        /*01c4*/ 	.word	0x00000000


	//----- nvinfo : EIATTR_MIN_STACK_SIZE
	.align		4
.L_118:
        /*01c8*/ 	.byte	0x04, 0x12
        /*01ca*/ 	.short	(.L_120 - .L_119)
	.align		4
.L_119:
        /*01cc*/ 	.word	index@(_Z4f_cpPdS_)
        /*01d0*/ 	.word	0x00000000


	//----- nvinfo : EIATTR_MIN_STACK_SIZE
	.align		4
.L_120:
        /*01d4*/ 	.byte	0x04, 0x12
        /*01d6*/ 	.short	(.L_122 - .L_121)
	.align		4
.L_121:
        /*01d8*/ 	.word	index@(_Z2f3Pdi)
        /*01dc*/ 	.word	0x00000000


	//----- nvinfo : EIATTR_MIN_STACK_SIZE
	.align		4
.L_122:
        /*01e0*/ 	.byte	0x04, 0x12
        /*01e2*/ 	.short	(.L_124 - .L_123)
	.align		4
.L_123:
        /*01e4*/ 	.word	index@(_Z2f2Pdi)
        /*01e8*/ 	.word	0x00000000


	//----- nvinfo : EIATTR_MIN_STACK_SIZE
	.align		4
.L_124:
        /*01ec*/ 	.byte	0x04, 0x12
        /*01ee*/ 	.short	(.L_126 - .L_125)
	.align		4
.L_125:
        /*01f0*/ 	.word	index@(_Z2f1Pdi)
        /*01f4*/ 	.word	0x00000000


	//----- nvinfo : EIATTR_MIN_STACK_SIZE
	.align		4
.L_126:
        /*01f8*/ 	.byte	0x04, 0x12
        /*01fa*/ 	.short	(.L_128 - .L_127)
	.align		4
.L_127:
        /*01fc*/ 	.word	index@(_Z13init_parallelPd)
        /*0200*/ 	.word	0x00000000
.L_128:


//--------------------- .nv.compat                --------------------------
	.section	.nv.compat,"",@"SHT_CUDA_COMPAT_INFO"
	.align	4
        /*0000*/ 	.byte	0x02, 0x09, 0x00, 0x00, 0x02, 0x02, 0x01, 0x00, 0x02, 0x05, 0x05, 0x00, 0x03, 0x07, 0x01, 0x01
        /*0010*/ 	.byte	0x02, 0x03, 0x00, 0x00, 0x02, 0x06, 0x01, 0x00, 0x04, 0x0b, 0x08, 0x00, 0x01, 0x00, 0x00, 0x00
        /*0020*/ 	.byte	0x00, 0x00, 0x00, 0x00


//--------------------- .nv.info._ZN3cub18CUB_300001_SM_10006detail6reduce28DeviceReduceSingleTileKernelINS2_10policy_hubIdyN4cuda3__47maximumIdEEE10Policy1000EPdSB_iS8_ddNS5_3std3__410__identityEEEvT0_T1_T2_T3_T4_T6_ --------------------------
	.section	.nv.info._ZN3cub18CUB_300001_SM_10006detail6reduce28DeviceReduceSingleTileKernelINS2_10policy_hubIdyN4cuda3__47maximumIdEEE10Policy1000EPdSB_iS8_ddNS5_3std3__410__identityEEEvT0_T1_T2_T3_T4_T6_,"",@"SHT_CUDA_INFO"
	.sectionflags	@""
	.align	4


	//----- nvinfo : EIATTR_CUDA_API_VERSION
	.align		4
        /*0000*/ 	.byte	0x04, 0x37
        /*0002*/ 	.short	(.L_130 - .L_129)
.L_129:
        /*0004*/ 	.word	0x00000082


	//----- nvinfo : EIATTR_KPARAM_INFO
	.align		4
.L_130:
        /*0008*/ 	.byte	0x04, 0x17
        /*000a*/ 	.short	(.L_132 - .L_131)
.L_131:
        /*000c*/ 	.word	0x00000000
        /*0010*/ 	.short	0x0005
        /*0012*/ 	.short	0x0020
        /*0014*/ 	.byte	0x00, 0xf0, 0x05, 0x00


	//----- nvinfo : EIATTR_KPARAM_INFO
	.align		4
.L_132:
        /*0018*/ 	.byte	0x04, 0x17
        /*001a*/ 	.short	(.L_134 - .L_133)
.L_133:
        /*001c*/ 	.word	0x00000000
        /*0020*/ 	.short	0x0004
        /*0022*/ 	.short	0x0018
        /*0024*/ 	.byte	0x00, 0xf0, 0x21, 0x00


	//----- nvinfo : EIATTR_KPARAM_INFO
	.align		4
.L_134:
        /*0028*/ 	.byte	0x04, 0x17
        /*002a*/ 	.short	(.L_136 - .L_135)
.L_135:
        /*002c*/ 	.word	0x00000000
        /*0030*/ 	.short	0x0003
        /*0032*/ 	.short	0x0014
        /*0034*/ 	.byte	0x00, 0xf0, 0x05, 0x00


	//----- nvinfo : EIATTR_KPARAM_INFO
	.align		4
.L_136:
        /*0038*/ 	.byte	0x04, 0x17
        /*003a*/ 	.short	(.L_138 - .L_137)
.L_137:
        /*003c*/ 	.word	0x00000000
        /*0040*/ 	.short	0x0002
        /*0042*/ 	.short	0x0010
        /*0044*/ 	.byte	0x00, 0xf0, 0x11, 0x00


	//----- nvinfo : EIATTR_KPARAM_INFO
	.align		4
.L_138:
        /*0048*/ 	.byte	0x04, 0x17
        /*004a*/ 	.short	(.L_140 - .L_139)
.L_139:
        /*004c*/ 	.word	0x00000000
        /*0050*/ 	.short	0x0001
        /*0052*/ 	.short	0x0008
        /*0054*/ 	.byte	0x00, 0xf5, 0x21, 0x00


	//----- nvinfo : EIATTR_KPARAM_INFO
	.align		4
.L_140:
        /*0058*/ 	.byte	0x04, 0x17
        /*005a*/ 	.short	(.L_142 - .L_141)
.L_141:
        /*005c*/ 	.word	0x00000000
        /*0060*/ 	.short	0x0000
        /*0062*/ 	.short	0x0000
        /*0064*/ 	.byte	0x00, 0xf5, 0x21, 0x00


	//----- nvinfo : EIATTR_SPARSE_MMA_MASK
	.align		4
.L_142:
        /*0068*/ 	.byte	0x03, 0x50
        /*006a*/ 	.short	0x0000


	//----- nvinfo : EIATTR_MAXREG_COUNT
	.align		4
        /*006c*/ 	.byte	0x03, 0x1b
        /*006e*/ 	.short	0x00ff


	//----- nvinfo : EIATTR_NUM_BARRIERS
	.align		4
        /*0070*/ 	.byte	0x02, 0x4c
        /*0072*/ 	.byte	0x01
	.zero		1


	//----- nvinfo : EIATTR_MERCURY_ISA_VERSION
	.align		4
        /*0074*/ 	.byte	0x03, 0x5f
        /*0076*/ 	.short	0x0101


	//----- nvinfo : EIATTR_COOP_GROUP_MASK_REGIDS
	.align		4
        /*0078*/ 	.byte	0x04, 0x29
        /*007a*/ 	.short	(.L_144 - .L_143)


	//   ....[0]....
.L_143:
        /*007c*/ 	.word	0xffffffff


	//   ....[1]....
        /*0080*/ 	.word	0xffffffff


	//   ....[2]....
        /*0084*/ 	.word	0xffffffff


	//   ....[3]....
        /*0088*/ 	.word	0xffffffff


	//   ....[4]....
        /*008c*/ 	.word	0xffffffff


	//   ....[5]....
        /*0090*/ 	.word	0xffffffff


	//   ....[6]....
        /*0094*/ 	.word	0xffffffff


	//   ....[7]....
        /*0098*/ 	.word	0xffffffff


	//   ....[8]....
        /*009c*/ 	.word	0xffffffff


	//   ....[9]....
        /*00a0*/ 	.word	0xffffffff


	//   ....[10]....
        /*00a4*/ 	.word	0xffffffff


	//   ....[11]....
        /*00a8*/ 	.word	0xffffffff


	//   ....[12]....
        /*00ac*/ 	.word	0xffffffff


	//   ....[13]....
        /*00b0*/ 	.word	0xffffffff


	//   ....[14]....
        /*00b4*/ 	.word	0xffffffff


	//   ....[15]....
        /*00b8*/ 	.word	0xffffffff


	//   ....[16]....
        /*00bc*/ 	.word	0xffffffff


	//   ....[17]....
        /*00c0*/ 	.word	0xffffffff


	//   ....[18]....
        /*00c4*/ 	.word	0xffffffff


	//   ....[19]....
        /*00c8*/ 	.word	0xffffffff


	//   ....[20]....
        /*00cc*/ 	.word	0xffffffff


	//   ....[21]....
        /*00d0*/ 	.word	0xffffffff


	//   ....[22]....
        /*00d4*/ 	.word	0xffffffff


	//   ....[23]....
        /*00d8*/ 	.word	0xffffffff


	//   ....[24]....
        /*00dc*/ 	.word	0xffffffff


	//   ....[25]....
        /*00e0*/ 	.word	0xffffffff


	//   ....[26]....
        /*00e4*/ 	.word	0xffffffff


	//   ....[27]....
        /*00e8*/ 	.word	0xffffffff


	//   ....[28]....
        /*00ec*/ 	.word	0xffffffff


	//   ....[29]....
        /*00f0*/ 	.word	0xffffffff


	//   ....[30]....
        /*00f4*/ 	.word	0xffffffff


	//   ....[31]....
        /*00f8*/ 	.word	0xffffffff


	//   ....[32]....
        /*00fc*/ 	.word	0xffffffff


	//   ....[33]....
        /*0100*/ 	.word	0xffffffff


	//   ....[34]....
        /*0104*/ 	.word	0xffffffff


	//   ....[35]....
        /*0108*/ 	.word	0xffffffff


	//   ....[36]....
        /*010c*/ 	.word	0xffffffff


	//   ....[37]....
        /*0110*/ 	.word	0xffffffff


	//   ....[38]....
        /*0114*/ 	.word	0xffffffff


	//   ....[39]....
        /*0118*/ 	.word	0xffffffff


	//   ....[40]....
        /*011c*/ 	.word	0xffffffff


	//   ....[41]....
        /*0120*/ 	.word	0xffffffff


	//   ....[42]....
        /*0124*/ 	.word	0xffffffff


	//   ....[43]....
        /*0128*/ 	.word	0xffffffff


	//   ....[44]....
        /*012c*/ 	.word	0xffffffff


	//   ....[45]....
        /*0130*/ 	.word	0xffffffff


	//   ....[46]....
        /*0134*/ 	.word	0xffffffff


	//   ....[47]....
        /*0138*/ 	.word	0xffffffff


	//   ....[48]....
        /*013c*/ 	.word	0xffffffff


	//   ....[49]....
        /*0140*/ 	.word	0xffffffff


	//   ....[50]....
        /*0144*/ 	.word	0xffffffff


	//   ....[51]....
        /*0148*/ 	.word	0xffffffff


	//   ....[52]....
        /*014c*/ 	.word	0xffffffff


	//   ....[53]....
        /*0150*/ 	.word	0xffffffff


	//   ....[54]....
        /*0154*/ 	.word	0xffffffff


	//   ....[55]....
        /*0158*/ 	.word	0xffffffff


	//   ....[56]....
        /*015c*/ 	.word	0xffffffff


	//   ....[57]....
        /*0160*/ 	.word	0xffffffff


	//   ....[58]....
        /*0164*/ 	.word	0xffffffff


	//   ....[59]....
        /*0168*/ 	.word	0xffffffff


	//----- nvinfo : EIATTR_COOP_GROUP_INSTR_OFFSETS
	.align		4
.L_144:
        /*016c*/ 	.byte	0x04, 0x28
        /*016e*/ 	.short	(.L_146 - .L_145)


	//   ....[0]....
.L_145:
        /*0170*/ 	.word	0x00000d30


	//   ....[1]....
        /*0174*/ 	.word	0x00000d40


	//   ....[2]....
        /*0178*/ 	.word	0x00000dd0


	//   ....[3]....
        /*017c*/ 	.word	0x00000e10


	//   ....[4]....
        /*0180*/ 	.word	0x00000e80


	//   ....[5]....
        /*0184*/ 	.word	0x00000ea0


	//   ....[6]....
        /*0188*/ 	.word	0x00000ef0


	//   ....[7]....
        /*018c*/ 	.word	0x00000f10


	//   ....[8]....
        /*0190*/ 	.word	0x00000f60


	//   ....[9]....
        /*0194*/ 	.word	0x00000f80


	//   ....[10]....
        /*0198*/ 	.word	0x00001280


	//   ....[11]....
        /*019c*/ 	.word	0x00001290


	//   ....[12]....
        /*01a0*/ 	.word	0x00001320


	//   ....[13]....
        /*01a4*/ 	.word	0x00001350


	//   ....[14]....
        /*01a8*/ 	.word	0x000013b0


	//   ....[15]....
        /*01ac*/ 	.word	0x000013e0


	//   ....[16]....
        /*01b0*/ 	.word	0x00001440


	//   ....[17]....
        /*01b4*/ 	.word	0x00001480


	//   ....[18]....
        /*01b8*/ 	.word	0x000014f0


	//   ....[19]....
        /*01bc*/ 	.word	0x00001530


	//   ....[20]....
        /*01c0*/ 	.word	0x00002960


	//   ....[21]....
        /*01c4*/ 	.word	0x00002970


	//   ....[22]....
        /*01c8*/ 	.word	0x00002a00


	//   ....[23]....
        /*01cc*/ 	.word	0x00002a30


	//   ....[24]....
        /*01d0*/ 	.word	0x00002aa0


	//   ....[25]....
        /*01d4*/ 	.word	0x00002ac0


	//   ....[26]....
        /*01d8*/ 	.word	0x00002b20


	//   ....[27]....
        /*01dc*/ 	.word	0x00002b30


	//   ....[28]....
        /*01e0*/ 	.word	0x00002b80


	//   ....[29]....
        /*01e4*/ 	.word	0x00002b90


	//   ....[30]....
        /*01e8*/ 	.word	0x00003a20


	//   ....[31]....
        /*01ec*/ 	.word	0x00003a30


	//   ....[32]....
        /*01f0*/ 	.word	0x00003ac0


	//   ....[33]....
        /*01f4*/ 	.word	0x00003b00


	//   ....[34]....
        /*01f8*/ 	.word	0x00003b80


	//   ....[35]....
        /*01fc*/ 	.word	0x00003bc0


	//   ....[36]....
        /*0200*/ 	.word	0x00003c20


	//   ....[37]....
        /*0204*/ 	.word	0x00003c50


	//   ....[38]....
        /*0208*/ 	.word	0x00003ca0


	//   ....[39]....
        /*020c*/ 	.word	0x00003cd0


	//   ....[40]....
        /*0210*/ 	.word	0x00003fb0


	//   ....[41]....
        /*0214*/ 	.word	0x00003fc0


	//   ....[42]....
        /*0218*/ 	.word	0x00004050


	//   ....[43]....
        /*021c*/ 	.word	0x00004080


	//   ....[44]....
        /*0220*/ 	.word	0x000040d0


	//   ....[45]....
        /*0224*/ 	.word	0x00004100


	//   ....[46]....
        /*0228*/ 	.word	0x00004170


	//   ....[47]....
        /*022c*/ 	.word	0x000041b0


	//   ....[48]....
        /*0230*/ 	.word	0x00004220


	//   ....[49]....
        /*0234*/ 	.word	0x00004250


	//   ....[50]....
        /*0238*/ 	.word	0x00005700


	//   ....[51]....
        /*023c*/ 	.word	0x00005710


	//   ....[52]....
        /*0240*/ 	.word	0x000057a0


	//   ....[53]....
        /*0244*/ 	.word	0x000057e0


	//   ....[54]....
        /*0248*/ 	.word	0x00005860


	//   ....[55]....
        /*024c*/ 	.word	0x000058a0


	//   ....[56]....
        /*0250*/ 	.word	0x00005900


	//   ....[57]....
        /*0254*/ 	.word	0x00005930


	//   ....[58]....
        /*0258*/ 	.word	0x00005980


	//   ....[59]....
        /*025c*/ 	.word	0x000059b0


	//----- nvinfo : EIATTR_VRC_CTA_INIT_COUNT
	.align		4
.L_146:
        /*0260*/ 	.byte	0x02, 0x4a
	.zero		1
	.zero		1


	//----- nvinfo : EIATTR_EXIT_INSTR_OFFSETS
	.align		4
        /*0264*/ 	.byte	0x04, 0x1c
        /*0266*/ 	.short	(.L_148 - .L_147)


	//   ....[0]....
.L_147:
        /*0268*/ 	.word	0x00000080


	//   ....[1]....
        /*026c*/ 	.word	0x000000c0


	//   ....[2]....
        /*0270*/ 	.word	0x00005c20


	//   ....[3]....
        /*0274*/ 	.word	0x00005ca0


	//----- nvinfo : EIATTR_MAX_THREADS
	.align		4
.L_148:
        /*0278*/ 	.byte	0x04, 0x05
        /*027a*/ 	.short	(.L_150 - .L_149)
.L_149:
        /*027c*/ 	.word	0x00000100
        /*0280*/ 	.word	0x00000001
        /*0284*/ 	.word	0x00000001


	//----- nvinfo : EIATTR_CRS_STACK_SIZE
	.align		4
.L_150:
        /*0288*/ 	.byte	0x04, 0x1e
        /*028a*/ 	.short	(.L_152 - .L_151)
.L_151:
        /*028c*/ 	.word	0x00000000


	//----- nvinfo : EIATTR_CBANK_PARAM_SIZE
	.align		4
.L_152:
        /*0290*/ 	.byte	0x03, 0x19
        /*0292*/ 	.short	0x0021


	//----- nvinfo : EIATTR_PARAM_CBANK
	.align		4
        /*0294*/ 	.byte	0x04, 0x0a
        /*0296*/ 	.short	(.L_154 - .L_153)
	.align		4
.L_153:
        /*0298*/ 	.word	index@(.nv.constant0._ZN3cub18CUB_300001_SM_10006detail6reduce28DeviceReduceSingleTileKernelINS2_10policy_hubIdyN4cuda3__47maximumIdEEE10Policy1000EPdSB_iS8_ddNS5_3std3__410__identityEEEvT0_T1_T2_T3_T4_T6_)
        /*029c*/ 	.short	0x0380
        /*029e*/ 	.short	0x0021


	//----- nvinfo : EIATTR_SW_WAR
	.align		4
.L_154:
        /*02a0*/ 	.byte	0x04, 0x36
        /*02a2*/ 	.short	(.L_156 - .L_155)
.L_155:
        /*02a4*/ 	.word	0x00000008
.L_156:


//--------------------- .nv.info._ZN3cub18CUB_300001_SM_10006detail6reduce18DeviceReduceKernelINS2_10policy_hubIdyN4cuda3__47maximumIdEEE10Policy1000EN6thrust24THRUST_300001_SM_1000_NS6detail15normal_iteratorINSC_10device_ptrIdEEEEyS8_dNS5_3std3__410__identityEEEvT0_PT3_T1_NS0_13GridEvenShareISO_EET2_T4_ --------------------------
	.section	.nv.info._ZN3cub18CUB_300001_SM_10006detail6reduce18DeviceReduceKernelINS2_10policy_hubIdyN4cuda3__47maximumIdEEE10Policy1000EN6thrust24THRUST_300001_SM_1000_NS6detail15normal_iteratorINSC_10device_ptrIdEEEEyS8_dNS5_3std3__410__identityEEEvT0_PT3_T1_NS0_13GridEvenShareISO_EET2_T4_,"",@"SHT_CUDA_INFO"
	.sectionflags	@""
	.align	4


	//----- nvinfo : EIATTR_CUDA_API_VERSION
	.align		4
        /*0000*/ 	.byte	0x04, 0x37
        /*0002*/ 	.short	(.L_158 - .L_157)
.L_157:
        /*0004*/ 	.word	0x00000082


	//----- nvinfo : EIATTR_KPARAM_INFO
	.align		4
.L_158:
        /*0008*/ 	.byte	0x04, 0x17
        /*000a*/ 	.short	(.L_160 - .L_159)
.L_159:
        /*000c*/ 	.word	0x00000000
        /*0010*/ 	.short	0x0005
        /*0012*/ 	.short	0x0061
        /*0014*/ 	.byte	0x00, 0xf0, 0x05, 0x00


	//----- nvinfo : EIATTR_KPARAM_INFO
	.align		4
.L_160:
        /*0018*/ 	.byte	0x04, 0x17
        /*001a*/ 	.short	(.L_162 - .L_161)
.L_161:
        /*001c*/ 	.word	0x00000000
        /*0020*/ 	.short	0x0004
        /*0022*/ 	.short	0x0060
        /*0024*/ 	.byte	0x00, 0xf0, 0x05, 0x00


	//----- nvinfo : EIATTR_KPARAM_INFO
	.align		4
.L_162:
        /*0028*/ 	.byte	0x04, 0x17
        /*002a*/ 	.short	(.L_164 - .L_163)
.L_163:
        /*002c*/ 	.word	0x00000000
        /*0030*/ 	.short	0x0003
        /*0032*/ 	.short	0x0018
        /*0034*/ 	.byte	0x00, 0xf0, 0x21, 0x01


	//----- nvinfo : EIATTR_KPARAM_INFO
	.align		4
.L_164:
        /*0038*/ 	.byte	0x04, 0x17
        /*003a*/ 	.short	(.L_166 - .L_165)
.L_165:
        /*003c*/ 	.word	0x00000000
        /*0040*/ 	.short	0x0002
        /*0042*/ 	.short	0x0010
        /*0044*/ 	.byte	0x00, 0xf0, 0x21, 0x00


	//----- nvinfo : EIATTR_KPARAM_INFO
	.align		4
.L_166:
        /*0048*/ 	.byte	0x04, 0x17
        /*004a*/ 	.short	(.L_168 - .L_167)
.L_167:
        /*004c*/ 	.word	0x00000000
        /*0050*/ 	.short	0x0001
        /*0052*/ 	.short	0x0008
        /*0054*/ 	.byte	0x00, 0xf5, 0x21, 0x00


	//----- nvinfo : EIATTR_KPARAM_INFO
	.align		4
.L_168:
        /*0058*/ 	.byte	0x04, 0x17
        /*005a*/ 	.short	(.L_170 - .L_169)
.L_169:
        /*005c*/ 	.word	0x00000000
        /*0060*/ 	.short	0x0000
        /*0062*/ 	.short	0x0000
        /*0064*/ 	.byte	0x00, 0xf0, 0x21, 0x00


	//----- nvinfo : EIATTR_SPARSE_MMA_MASK
	.align		4
.L_170:
        /*0068*/ 	.byte	0x03, 0x50
        /*006a*/ 	.short	0x0000


	//----- nvinfo : EIATTR_MAXREG_COUNT
	.align		4
        /*006c*/ 	.byte	0x03, 0x1b
        /*006e*/ 	.short	0x00ff


	//----- nvinfo : EIATTR_NUM_BARRIERS
	.align		4
        /*0070*/ 	.byte	0x02, 0x4c
        /*0072*/ 	.byte	0x01
	.zero		1


	//----- nvinfo : EIATTR_MERCURY_ISA_VERSION
	.align		4
        /*0074*/ 	.byte	0x03, 0x5f
        /*0076*/ 	.short	0x0101


	//----- nvinfo : EIATTR_COOP_GROUP_MASK_REGIDS
	.align		4
        /*0078*/ 	.byte	0x04, 0x29
        /*007a*/ 	.short	(.L_172 - .L_171)


	//   ....[0]....
.L_171:
        /*007c*/ 	.word	0xffffffff


	//   ....[1]....
        /*0080*/ 	.word	0xffffffff


	//   ....[2]....
        /*0084*/ 	.word	0xffffffff


	//   ....[3]....
        /*0088*/ 	.word	0xffffffff


	//   ....[4]....
        /*008c*/ 	.word	0xffffffff


	//   ....[5]....
        /*0090*/ 	.word	0xffffffff


	//   ....[6]....
        /*0094*/ 	.word	0xffffffff


	//   ....[7]....
        /*0098*/ 	.word	0xffffffff


	//   ....[8]....
        /*009c*/ 	.word	0xffffffff


	//   ....[9]....
        /*00a0*/ 	.word	0xffffffff


	//   ....[10]....
        /*00a4*/ 	.word	0xffffffff


	//   ....[11]....
        /*00a8*/ 	.word	0xffffffff


	//   ....[12]....
        /*00ac*/ 	.word	0xffffffff


	//   ....[13]....
        /*00b0*/ 	.word	0xffffffff


	//   ....[14]....
        /*00b4*/ 	.word	0xffffffff


	//   ....[15]....
        /*00b8*/ 	.word	0xffffffff


	//   ....[16]....
        /*00bc*/ 	.word	0xffffffff


	//   ....[17]....
        /*00c0*/ 	.word	0xffffffff


	//   ....[18]....
        /*00c4*/ 	.word	0xffffffff


	//   ....[19]....
        /*00c8*/ 	.word	0xffffffff


	//   ....[20]....
        /*00cc*/ 	.word	0xffffffff


	//   ....[21]....
        /*00d0*/ 	.word	0xffffffff


	//   ....[22]....
        /*00d4*/ 	.word	0xffffffff


	//   ....[23]....
        /*00d8*/ 	.word	0xffffffff


	//   ....[24]....
        /*00dc*/ 	.word	0xffffffff


	//   ....[25]....
        /*00e0*/ 	.word	0xffffffff


	//   ....[26]....
        /*00e4*/ 	.word	0xffffffff


	//   ....[27]....
        /*00e8*/ 	.word	0xffffffff


	//   ....[28]....
        /*00ec*/ 	.word	0xffffffff


	//   ....[29]....
        /*00f0*/ 	.word	0xffffffff


	//----- nvinfo : EIATTR_COOP_GROUP_INSTR_OFFSETS
	.align		4
.L_172:
        /*00f4*/ 	.byte	0x04, 0x28
        /*00f6*/ 	.short	(.L_174 - .L_173)


	//   ....[0]....
.L_173:
        /*00f8*/ 	.word	0x00000d50


	//   ....[1]....
        /*00fc*/ 	.word	0x00000d60


	//   ....[2]....
        /*0100*/ 	.word	0x00000df0


	//   ....[3]....
        /*0104*/ 	.word	0x00000e20


	//   ....[4]....
        /*0108*/ 	.word	0x00000e80


	//   ....[5]....
        /*010c*/ 	.word	0x00000eb0


	//   ....[6]....
        /*0110*/ 	.word	0x00000f10


	//   ....[7]....
        /*0114*/ 	.word	0x00000f20


	//   ....[8]....
        /*0118*/ 	.word	0x00000f70


	//   ....[9]....
        /*011c*/ 	.word	0x00000f80


	//   ....[10]....
        /*0120*/ 	.word	0x00001260


	//   ....[11]....
        /*0124*/ 	.word	0x00001270


	//   ....[12]....
        /*0128*/ 	.word	0x00001300


	//   ....[13]....
        /*012c*/ 	.word	0x00001320


	//   ....[14]....
        /*0130*/ 	.word	0x00001380


	//   ....[15]....
        /*0134*/ 	.word	0x000013a0


	//   ....[16]....
        /*0138*/ 	.word	0x00001400


	//   ....[17]....
        /*013c*/ 	.word	0x00001440


	//   ....[18]....
        /*0140*/ 	.word	0x000014b0


	//   ....[19]....
        /*0144*/ 	.word	0x000014d0


	//   ....[20]....
        /*0148*/ 	.word	0x00002c00


	//   ....[21]....
        /*014c*/ 	.word	0x00002c10


	//   ....[22]....
        /*0150*/ 	.word	0x00002cb0


	//   ....[23]....
        /*0154*/ 	.word	0x00002ce0


	//   ....[24]....
        /*0158*/ 	.word	0x00002d40


	//   ....[25]....
        /*015c*/ 	.word	0x00002d70


	//   ....[26]....
        /*0160*/ 	.word	0x00002dc0


	//   ....[27]....
        /*0164*/ 	.word	0x00002de0


	//   ....[28]....
        /*0168*/ 	.word	0x00002e30


	//   ....[29]....
        /*016c*/ 	.word	0x00002e50


	//----- nvinfo : EIATTR_VRC_CTA_INIT_COUNT
	.align		4
.L_174:
        /*0170*/ 	.byte	0x02, 0x4a
	.zero		1
	.zero		1


	//----- nvinfo : EIATTR_EXIT_INSTR_OFFSETS
	.align		4
        /*0174*/ 	.byte	0x04, 0x1c
        /*0176*/ 	.short	(.L_176 - .L_175)


	//   ....[0]....
.L_175:
        /*0178*/ 	.word	0x000030f0


	//   ....[1]....
        /*017c*/ 	.word	0x00003150


	//----- nvinfo : EIATTR_MAX_THREADS
	.align		4
.L_176:
        /*0180*/ 	.byte	0x04, 0x05
        /*0182*/ 	.short	(.L_178 - .L_177)
.L_177:
        /*0184*/ 	.word	0x00000100
        /*0188*/ 	.word	0x00000001
        /*018c*/ 	.word	0x00000001


	//----- nvinfo : EIATTR_CRS_STACK_SIZE
	.align		4
.L_178:
        /*0190*/ 	.byte	0x04, 0x1e
        /*0192*/ 	.short	(.L_180 - .L_179)
.L_179:
        /*0194*/ 	.word	0x00000000


	//----- nvinfo : EIATTR_CBANK_PARAM_SIZE
	.align		4
.L_180:
        /*0198*/ 	.byte	0x03, 0x19
        /*019a*/ 	.short	0x0062


	//----- nvinfo : EIATTR_PARAM_CBANK
	.align		4
        /*019c*/ 	.byte	0x04, 0x0a
        /*019e*/ 	.short	(.L_182 - .L_181)
	.align		4
.L_181:
        /*01a0*/ 	.word	index@(.nv.constant0._ZN3cub18CUB_300001_SM_10006detail6reduce18DeviceReduceKernelINS2_10policy_hubIdyN4cuda3__47maximumIdEEE10Policy1000EN6thrust24THRUST_300001_SM_1000_NS6detail15normal_iteratorINSC_10device_ptrIdEEEEyS8_dNS5_3std3__410__identityEEEvT0_PT3_T1_NS0_13GridEvenShareISO_EET2_T4_)
        /*01a4*/ 	.short	0x0380
        /*01a6*/ 	.short	0x0062


	//----- nvinfo : EIATTR_SW_WAR
	.align		4
.L_182:
        /*01a8*/ 	.byte	0x04, 0x36
        /*01aa*/ 	.short	(.L_184 - .L_183)
.L_183:
        /*01ac*/ 	.word	0x00000008
.L_184:


//--------------------- .nv.info._ZN3cub18CUB_300001_SM_10006detail6reduce28DeviceReduceSingleTileKernelINS2_10policy_hubIdyN4cuda3__47maximumIdEEE10Policy1000EN6thrust24THRUST_300001_SM_1000_NS6detail15normal_iteratorINSC_10device_ptrIdEEEEPdyS8_ddNS5_3std3__410__identityEEEvT0_T1_T2_T3_T4_T6_ --------------------------
	.section	.nv.info._ZN3cub18CUB_300001_SM_10006detail6reduce28DeviceReduceSingleTileKernelINS2_10policy_hubIdyN4cuda3__47maximumIdEEE10Policy1000EN6thrust24THRUST_300001_SM_1000_NS6detail15normal_iteratorINSC_10device_ptrIdEEEEPdyS8_ddNS5_3std3__410__identityEEEvT0_T1_T2_T3_T4_T6_,"",@"SHT_CUDA_INFO"
	.sectionflags	@""
	.align	4


	//----- nvinfo : EIATTR_CUDA_API_VERSION
	.align		4
        /*0000*/ 	.byte	0x04, 0x37
        /*0002*/ 	.short	(.L_186 - .L_185)
.L_185:
        /*0004*/ 	.word	0x00000082


	//----- nvinfo : EIATTR_KPARAM_INFO
	.align		4
.L_186:
        /*0008*/ 	.byte	0x04, 0x17
        /*000a*/ 	.short	(.L_188 - .L_187)
.L_187:
        /*000c*/ 	.word	0x00000000
        /*0010*/ 	.short	0x0005
        /*0012*/ 	.short	0x0028
        /*0014*/ 	.byte	0x00, 0xf0, 0x05, 0x00


	//----- nvinfo : EIATTR_KPARAM_INFO
	.align		4
.L_188:
        /*0018*/ 	.byte	0x04, 0x17
        /*001a*/ 	.short	(.L_190 - .L_189)
.L_189:
        /*001c*/ 	.word	0x00000000
        /*0020*/ 	.short	0x0004
        /*0022*/ 	.short	0x0020
        /*0024*/ 	.byte	0x00, 0xf0, 0x21, 0x00


	//----- nvinfo : EIATTR_KPARAM_INFO
	.align		4
.L_190:
        /*0028*/ 	.byte	0x04, 0x17
        /*002a*/ 	.short	(.L_192 - .L_191)
.L_191:
        /*002c*/ 	.word	0x00000000
        /*0030*/ 	.short	0x0003
        /*0032*/ 	.short	0x0018
        /*0034*/ 	.byte	0x00, 0xf0, 0x05, 0x00


	//----- nvinfo : EIATTR_KPARAM_INFO
	.align		4
.L_192:
        /*0038*/ 	.byte	0x04, 0x17
        /*003a*/ 	.short	(.L_194 - .L_193)
.L_193:
        /*003c*/ 	.word	0x00000000
        /*0040*/ 	.short	0x0002
        /*0042*/ 	.short	0x0010
        /*0044*/ 	.byte	0x00, 0xf0, 0x21, 0x00


	//----- nvinfo : EIATTR_KPARAM_INFO
	.align		4
.L_194:
        /*0048*/ 	.byte	0x04, 0x17
        /*004a*/ 	.short	(.L_196 - .L_195)
.L_195:
        /*004c*/ 	.word	0x00000000
        /*0050*/ 	.short	0x0001
        /*0052*/ 	.short	0x0008
        /*0054*/ 	.byte	0x00, 0xf5, 0x21, 0x00


	//----- nvinfo : EIATTR_KPARAM_INFO
	.align		4
.L_196:
        /*0058*/ 	.byte	0x04, 0x17
        /*005a*/ 	.short	(.L_198 - .L_197)
.L_197:
        /*005c*/ 	.word	0x00000000
        /*0060*/ 	.short	0x0000
        /*0062*/ 	.short	0x0000
        /*0064*/ 	.byte	0x00, 0xf0, 0x21, 0x00


	//----- nvinfo : EIATTR_SPARSE_MMA_MASK
	.align		4
.L_198:
        /*0068*/ 	.byte	0x03, 0x50
        /*006a*/ 	.short	0x0000


	//----- nvinfo : EIATTR_MAXREG_COUNT
	.align		4
        /*006c*/ 	.byte	0x03, 0x1b
        /*006e*/ 	.short	0x00ff


	//----- nvinfo : EIATTR_NUM_BARRIERS
	.align		4
        /*0070*/ 	.byte	0x02, 0x4c
        /*0072*/ 	.byte	0x01
	.zero		1


	//----- nvinfo : EIATTR_MERCURY_ISA_VERSION
	.align		4
        /*0074*/ 	.byte	0x03, 0x5f
        /*0076*/ 	.short	0x0101


	//----- nvinfo : EIATTR_COOP_GROUP_MASK_REGIDS
	.align		4
        /*0078*/ 	.byte	0x04, 0x29
        /*007a*/ 	.short	(.L_200 - .L_199)


	//   ....[0]....
.L_199:
        /*007c*/ 	.word	0xffffffff


	//   ....[1]....
        /*0080*/ 	.word	0xffffffff


	//   ....[2]....
        /*0084*/ 	.word	0xffffffff


	//   ....[3]....
        /*0088*/ 	.word	0xffffffff


	//   ....[4]....
        /*008c*/ 	.word	0xffffffff


	//   ....[5]....
        /*0090*/ 	.word	0xffffffff


	//   ....[6]....
        /*0094*/ 	.word	0xffffffff


	//   ....[7]....
        /*0098*/ 	.word	0xffffffff


	//   ....[8]....
        /*009c*/ 	.word	0xffffffff


	//   ....[9]....
        /*00a0*/ 	.word	0xffffffff


	//   ....[10]....
        /*00a4*/ 	.word	0xffffffff


	//   ....[11]....
        /*00a8*/ 	.word	0xffffffff


	//   ....[12]....
        /*00ac*/ 	.word	0xffffffff


	//   ....[13]....
        /*00b0*/ 	.word	0xffffffff


	//   ....[14]....
        /*00b4*/ 	.word	0xffffffff


	//   ....[15]....
        /*00b8*/ 	.word	0xffffffff


	//   ....[16]....
        /*00bc*/ 	.word	0xffffffff


	//   ....[17]....
        /*00c0*/ 	.word	0xffffffff


	//   ....[18]....
        /*00c4*/ 	.word	0xffffffff


	//   ....[19]....
        /*00c8*/ 	.word	0xffffffff


	//   ....[20]....
        /*00cc*/ 	.word	0xffffffff


	//   ....[21]....
        /*00d0*/ 	.word	0xffffffff


	//   ....[22]....
        /*00d4*/ 	.word	0xffffffff


	//   ....[23]....
        /*00d8*/ 	.word	0xffffffff


	//   ....[24]....
        /*00dc*/ 	.word	0xffffffff


	//   ....[25]....
        /*00e0*/ 	.word	0xffffffff


	//   ....[26]....
        /*00e4*/ 	.word	0xffffffff


	//   ....[27]....
        /*00e8*/ 	.word	0xffffffff


	//   ....[28]....
        /*00ec*/ 	.word	0xffffffff


	//   ....[29]....
        /*00f0*/ 	.word	0xffffffff


	//----- nvinfo : EIATTR_COOP_GROUP_INSTR_OFFSETS
	.align		4
.L_200:
        /*00f4*/ 	.byte	0x04, 0x28
        /*00f6*/ 	.short	(.L_202 - .L_201)


	//   ....[0]....
.L_201:
        /*00f8*/ 	.word	0x00000cb0


	//   ....[1]....
        /*00fc*/ 	.word	0x00000cc0


	//   ....[2]....
        /*0100*/ 	.word	0x00000d50


	//   ....[3]....
        /*0104*/ 	.word	0x00000d90


	//   ....[4]....
        /*0108*/ 	.word	0x00000df0


	//   ....[5]....
        /*010c*/ 	.word	0x00000e30


	//   ....[6]....
        /*0110*/ 	.word	0x00000e80


	//   ....[7]....
        /*0114*/ 	.word	0x00000eb0


	//   ....[8]....
        /*0118*/ 	.word	0x00000ef0


	//   ....[9]....
        /*011c*/ 	.word	0x00000f20


	//   ....[10]....
        /*0120*/ 	.word	0x00001240


	//   ....[11]....
        /*0124*/ 	.word	0x00001250


	//   ....[12]....
        /*0128*/ 	.word	0x000012e0


	//   ....[13]....
        /*012c*/ 	.word	0x00001300


	//   ....[14]....
        /*0130*/ 	.word	0x00001360


	//   ....[15]....
        /*0134*/ 	.word	0x00001380


	//   ....[16]....
        /*0138*/ 	.word	0x000013e0


	//   ....[17]....
        /*013c*/ 	.word	0x00001410


	//   ....[18]....
        /*0140*/ 	.word	0x00001490


	//   ....[19]....
        /*0144*/ 	.word	0x000014b0


	//   ....[20]....
        /*0148*/ 	.word	0x00002a40


	//   ....[21]....
        /*014c*/ 	.word	0x00002a50


	//   ....[22]....
        /*0150*/ 	.word	0x00002ae0


	//   ....[23]....
        /*0154*/ 	.word	0x00002b10


	//   ....[24]....
        /*0158*/ 	.word	0x00002b80


	//   ....[25]....
        /*015c*/ 	.word	0x00002ba0


	//   ....[26]....
        /*0160*/ 	.word	0x00002c00


	//   ....[27]....
        /*0164*/ 	.word	0x00002c10


	//   ....[28]....
        /*0168*/ 	.word	0x00002c50


	//   ....[29]....
        /*016c*/ 	.word	0x00002c60


	//----- nvinfo : EIATTR_VRC_CTA_INIT_COUNT
	.align		4
.L_202:
        /*0170*/ 	.byte	0x02, 0x4a
	.zero		1
	.zero		1


	//----- nvinfo : EIATTR_EXIT_INSTR_OFFSETS
	.align		4
        /*0174*/ 	.byte	0x04, 0x1c
        /*0176*/ 	.short	(.L_204 - .L_203)


	//   ....[0]....
.L_203:
        /*0178*/ 	.word	0x000000a0


	//   ....[1]....
        /*017c*/ 	.word	0x000000e0


	//   ....[2]....
        /*0180*/ 	.word	0x00002f00


	//   ....[3]....
        /*0184*/ 	.word	0x00002f80


	//----- nvinfo : EIATTR_MAX_THREADS
	.align		4
.L_204:
        /*0188*/ 	.byte	0x04, 0x05
        /*018a*/ 	.short	(.L_206 - .L_205)
.L_205:
        /*018c*/ 	.word	0x00000100
        /*0190*/ 	.word	0x00000001
        /*0194*/ 	.word	0x00000001


	//----- nvinfo : EIATTR_CRS_STACK_SIZE
	.align		4
.L_206:
        /*0198*/ 	.byte	0x04, 0x1e
        /*019a*/ 	.short	(.L_208 - .L_207)
.L_207:
        /*019c*/ 	.word	0x00000000


	//----- nvinfo : EIATTR_CBANK_PARAM_SIZE
	.align		4
.L_208:
        /*01a0*/ 	.byte	0x03, 0x19
        /*01a2*/ 	.short	0x0029


	//----- nvinfo : EIATTR_PARAM_CBANK
	.align		4
        /*01a4*/ 	.byte	0x04, 0x0a
        /*01a6*/ 	.short	(.L_210 - .L_209)
	.align		4
.L_209:
        /*01a8*/ 	.word	index@(.nv.constant0._ZN3cub18CUB_300001_SM_10006detail6reduce28DeviceReduceSingleTileKernelINS2_10policy_hubIdyN4cuda3__47maximumIdEEE10Policy1000EN6thrust24THRUST_300001_SM_1000_NS6detail15normal_iteratorINSC_10device_ptrIdEEEEPdyS8_ddNS5_3std3__410__identityEEEvT0_T1_T2_T3_T4_T6_)
        /*01ac*/ 	.short	0x0380
        /*01ae*/ 	.short	0x0029


	//----- nvinfo : EIATTR_SW_WAR
	.align		4
.L_210:
        /*01b0*/ 	.byte	0x04, 0x36
        /*01b2*/ 	.short	(.L_212 - .L_211)
.L_211:
        /*01b4*/ 	.word	0x00000008
.L_212:


//--------------------- .nv.info._ZN3cub18CUB_300001_SM_10006detail6reduce28DeviceReduceSingleTileKernelINS2_10policy_hubIdjN4cuda3__47maximumIdEEE10Policy1000EPdSB_iS8_ddNS5_3std3__410__identityEEEvT0_T1_T2_T3_T4_T6_ --------------------------
	.section	.nv.info._ZN3cub18CUB_300001_SM_10006detail6reduce28DeviceReduceSingleTileKernelINS2_10policy_hubIdjN4cuda3__47maximumIdEEE10Policy1000EPdSB_iS8_ddNS5_3std3__410__identityEEEvT0_T1_T2_T3_T4_T6_,"",@"SHT_CUDA_INFO"
	.sectionflags	@""
	.align	4


	//----- nvinfo : EIATTR_CUDA_API_VERSION
	.align		4
        /*0000*/ 	.byte	0x04, 0x37
        /*0002*/ 	.short	(.L_214 - .L_213)
.L_213:
        /*0004*/ 	.word	0x00000082


	//----- nvinfo : EIATTR_KPARAM_INFO
	.align		4
.L_214:
        /*0008*/ 	.byte	0x04, 0x17
        /*000a*/ 	.short	(.L_216 - .L_215)
.L_215:
        /*000c*/ 	.word	0x00000000
        /*0010*/ 	.short	0x0005
        /*0012*/ 	.short	0x0020
        /*0014*/ 	.byte	0x00, 0xf0, 0x05, 0x00


	//----- nvinfo : EIATTR_KPARAM_INFO
	.align		4
.L_216:
        /*0018*/ 	.byte	0x04, 0x17
        /*001a*/ 	.short	(.L_218 - .L_217)
.L_217:
        /*001c*/ 	.word	0x00000000
        /*0020*/ 	.short	0x0004
        /*0022*/ 	.short	0x0018
        /*0024*/ 	.byte	0x00, 0xf0, 0x21, 0x00


	//----- nvinfo : EIATTR_KPARAM_INFO
	.align		4
.L_218:
        /*0028*/ 	.byte	0x04, 0x17
        /*002a*/ 	.short	(.L_220 - .L_219)
.L_219:
        /*002c*/ 	.word	0x00000000
        /*0030*/ 	.short	0x0003
        /*0032*/ 	.short	0x0014
        /*0034*/ 	.byte	0x00, 0xf0, 0x05, 0x00


	//----- nvinfo : EIATTR_KPARAM_INFO
	.align		4
.L_220:
        /*0038*/ 	.byte	0x04, 0x17
        /*003a*/ 	.short	(.L_222 - .L_221)
.L_221:
        /*003c*/ 	.word	0x00000000
        /*0040*/ 	.short	0x0002
        /*0042*/ 	.short	0x0010
        /*0044*/ 	.byte	0x00, 0xf0, 0x11, 0x00


	//----- nvinfo : EIATTR_KPARAM_INFO
	.align		4
.L_222:
        /*0048*/ 	.byte	0x04, 0x17
        /*004a*/ 	.short	(.L_224 - .L_223)
.L_223:
        /*004c*/ 	.word	0x00000000
        /*0050*/ 	.short	0x0001
        /*0052*/ 	.short	0x0008
        /*0054*/ 	.byte	0x00, 0xf5, 0x21, 0x00


	//----- nvinfo : EIATTR_KPARAM_INFO
	.align		4
.L_224:
        /*0058*/ 	.byte	0x04, 0x17
        /*005a*/ 	.short	(.L_226 - .L_225)
.L_225:
        /*005c*/ 	.word	0x00000000
        /*0060*/ 	.short	0x0000
        /*0062*/ 	.short	0x0000
        /*0064*/ 	.byte	0x00, 0xf5, 0x21, 0x00


	//----- nvinfo : EIATTR_SPARSE_MMA_MASK
	.align		4
.L_226:
        /*0068*/ 	.byte	0x03, 0x50
        /*006a*/ 	.short	0x0000


	//----- nvinfo : EIATTR_MAXREG_COUNT
	.align		4
        /*006c*/ 	.byte	0x03, 0x1b
        /*006e*/ 	.short	0x00ff


	//----- nvinfo : EIATTR_NUM_BARRIERS
	.align		4
        /*0070*/ 	.byte	0x02, 0x4c
        /*0072*/ 	.byte	0x01
	.zero		1


	//----- nvinfo : EIATTR_MERCURY_ISA_VERSION
	.align		4
        /*0074*/ 	.byte	0x03, 0x5f
        /*0076*/ 	.short	0x0101


	//----- nvinfo : EIATTR_COOP_GROUP_MASK_REGIDS
	.align		4
        /*0078*/ 	.byte	0x04, 0x29
        /*007a*/ 	.short	(.L_228 - .L_227)


	//   ....[0]....
.L_227:
        /*007c*/ 	.word	0xffffffff


	//   ....[1]....
        /*0080*/ 	.word	0xffffffff


	//   ....[2]....
        /*0084*/ 	.word	0xffffffff


	//   ....[3]....
        /*0088*/ 	.word	0xffffffff


	//   ....[4]....
        /*008c*/ 	.word	0xffffffff


	//   ....[5]....
        /*0090*/ 	.word	0xffffffff


	//   ....[6]....
        /*0094*/ 	.word	0xffffffff


	//   ....[7]....
        /*0098*/ 	.word	0xffffffff


	//   ....[8]....
        /*009c*/ 	.word	0xffffffff


	//   ....[9]....
        /*00a0*/ 	.word	0xffffffff


	//   ....[10]....
        /*00a4*/ 	.word	0xffffffff


	//   ....[11]....
        /*00a8*/ 	.word	0xffffffff


	//   ....[12]....
        /*00ac*/ 	.word	0xffffffff


	//   ....[13]....
        /*00b0*/ 	.word	0xffffffff


	//   ....[14]....
        /*00b4*/ 	.word	0xffffffff


	//   ....[15]....
        /*00b8*/ 	.word	0xffffffff


	//   ....[16]....
        /*00bc*/ 	.word	0xffffffff


	//   ....[17]....
        /*00c0*/ 	.word	0xffffffff


	//   ....[18]....
        /*00c4*/ 	.word	0xffffffff


	//   ....[19]....
        /*00c8*/ 	.word	0xffffffff


	//   ....[20]....
        /*00cc*/ 	.word	0xffffffff


	//   ....[21]....
        /*00d0*/ 	.word	0xffffffff


	//   ....[22]....
        /*00d4*/ 	.word	0xffffffff


	//   ....[23]....
        /*00d8*/ 	.word	0xffffffff


	//   ....[24]....
        /*00dc*/ 	.word	0xffffffff


	//   ....[25]....
        /*00e0*/ 	.word	0xffffffff


	//   ....[26]....
        /*00e4*/ 	.word	0xffffffff


	//   ....[27]....
        /*00e8*/ 	.word	0xffffffff


	//   ....[28]....
        /*00ec*/ 	.word	0xffffffff


	//   ....[29]....
        /*00f0*/ 	.word	0xffffffff


	//   ....[30]....
        /*00f4*/ 	.word	0xffffffff


	//   ....[31]....
        /*00f8*/ 	.word	0xffffffff


	//   ....[32]....
        /*00fc*/ 	.word	0xffffffff


	//   ....[33]....
        /*0100*/ 	.word	0xffffffff


	//   ....[34]....
        /*0104*/ 	.word	0xffffffff


	//   ....[35]....
        /*0108*/ 	.word	0xffffffff


	//   ....[36]....
        /*010c*/ 	.word	0xffffffff


	//   ....[37]....
        /*0110*/ 	.word	0xffffffff


	//   ....[38]....
        /*0114*/ 	.word	0xffffffff


	//   ....[39]....
        /*0118*/ 	.word	0xffffffff


	//   ....[40]....
        /*011c*/ 	.word	0xffffffff


	//   ....[41]....
        /*0120*/ 	.word	0xffffffff


	//   ....[42]....
        /*0124*/ 	.word	0xffffffff


	//   ....[43]....
        /*0128*/ 	.word	0xffffffff


	//   ....[44]....
        /*012c*/ 	.word	0xffffffff


	//   ....[45]....
        /*0130*/ 	.word	0xffffffff


	//   ....[46]....
        /*0134*/ 	.word	0xffffffff


	//   ....[47]....
        /*0138*/ 	.word	0xffffffff


	//   ....[48]....
        /*013c*/ 	.word	0xffffffff


	//   ....[49]....
        /*0140*/ 	.word	0xffffffff


	//   ....[50]....
        /*0144*/ 	.word	0xffffffff


	//   ....[51]....
        /*0148*/ 	.word	0xffffffff


	//   ....[52]....
        /*014c*/ 	.word	0xffffffff


	//   ....[53]....
        /*0150*/ 	.word	0xffffffff


	//   ....[54]....
        /*0154*/ 	.word	0xffffffff


	//   ....[55]....
        /*0158*/ 	.word	0xffffffff


	//   ....[56]....
        /*015c*/ 	.word	0xffffffff


	//   ....[57]....
        /*0160*/ 	.word	0xffffffff


	//   ....[58]....
        /*0164*/ 	.word	0xffffffff


	//   ....[59]....
        /*0168*/ 	.word	0xffffffff


	//----- nvinfo : EIATTR_COOP_GROUP_INSTR_OFFSETS
	.align		4
.L_228:
        /*016c*/ 	.byte	0x04, 0x28
        /*016e*/ 	.short	(.L_230 - .L_229)


	//   ....[0]....
.L_229:
        /*0170*/ 	.word	0x00000d30


	//   ....[1]....
        /*0174*/ 	.word	0x00000d40


	//   ....[2]....
        /*0178*/ 	.word	0x00000dd0


	//   ....[3]....
        /*017c*/ 	.word	0x00000e10


	//   ....[4]....
        /*0180*/ 	.word	0x00000e80


	//   ....[5]....
        /*0184*/ 	.word	0x00000ea0


	//   ....[6]....
        /*0188*/ 	.word	0x00000ef0


	//   ....[7]....
        /*018c*/ 	.word	0x00000f10


	//   ....[8]....
        /*0190*/ 	.word	0x00000f60


	//   ....[9]....
        /*0194*/ 	.word	0x00000f80


	//   ....[10]....
        /*0198*/ 	.word	0x00001280


	//   ....[11]....
        /*019c*/ 	.word	0x00001290


	//   ....[12]....
        /*01a0*/ 	.word	0x00001320


	//   ....[13]....
        /*01a4*/ 	.word	0x00001350


	//   ....[14]....
        /*01a8*/ 	.word	0x000013b0


	//   ....[15]....
        /*01ac*/ 	.word	0x000013e0


	//   ....[16]....
        /*01b0*/ 	.word	0x00001440


	//   ....[17]....
        /*01b4*/ 	.word	0x00001480


	//   ....[18]....
        /*01b8*/ 	.word	0x000014f0


	//   ....[19]....
        /*01bc*/ 	.word	0x00001530


	//   ....[20]....
        /*01c0*/ 	.word	0x00002960


	//   ....[21]....
        /*01c4*/ 	.word	0x00002970


	//   ....[22]....
        /*01c8*/ 	.word	0x00002a00


	//   ....[23]....
        /*01cc*/ 	.word	0x00002a30


	//   ....[24]....
        /*01d0*/ 	.word	0x00002aa0


	//   ....[25]....
        /*01d4*/ 	.word	0x00002ac0


	//   ....[26]....
        /*01d8*/ 	.word	0x00002b20


	//   ....[27]....
        /*01dc*/ 	.word	0x00002b30


	//   ....[28]....
        /*01e0*/ 	.word	0x00002b80


	//   ....[29]....
        /*01e4*/ 	.word	0x00002b90


	//   ....[30]....
        /*01e8*/ 	.word	0x00003a20


	//   ....[31]....
        /*01ec*/ 	.word	0x00003a30


	//   ....[32]....
        /*01f0*/ 	.word	0x00003ac0


	//   ....[33]....
        /*01f4*/ 	.word	0x00003b00


	//   ....[34]....
        /*01f8*/ 	.word	0x00003b80


	//   ....[35]....
        /*01fc*/ 	.word	0x00003bc0


	//   ....[36]....
        /*0200*/ 	.word	0x00003c20


	//   ....[37]....
        /*0204*/ 	.word	0x00003c50


	//   ....[38]....
        /*0208*/ 	.word	0x00003ca0


	//   ....[39]....
        /*020c*/ 	.word	0x00003cd0


	//   ....[40]....
        /*0210*/ 	.word	0x00003fb0


	//   ....[41]....
        /*0214*/ 	.word	0x00003fc0


	//   ....[42]....
        /*0218*/ 	.word	0x00004050


	//   ....[43]....
        /*021c*/ 	.word	0x00004080


	//   ....[44]....
        /*0220*/ 	.word	0x000040d0


	//   ....[45]....
        /*0224*/ 	.word	0x00004100


	//   ....[46]....
        /*0228*/ 	.word	0x00004170


	//   ....[47]....
        /*022c*/ 	.word	0x000041b0


	//   ....[48]....
        /*0230*/ 	.word	0x00004220


	//   ....[49]....
        /*0234*/ 	.word	0x00004250


	//   ....[50]....
        /*0238*/ 	.word	0x00005700


	//   ....[51]....
        /*023c*/ 	.word	0x00005710


	//   ....[52]....
        /*0240*/ 	.word	0x000057a0


	//   ....[53]....
        /*0244*/ 	.word	0x000057e0


	//   ....[54]....
        /*0248*/ 	.word	0x00005860


	//   ....[55]....
        /*024c*/ 	.word	0x000058a0


	//   ....[56]....
        /*0250*/ 	.word	0x00005900


	//   ....[57]....
        /*0254*/ 	.word	0x00005930


	//   ....[58]....
        /*0258*/ 	.word	0x00005980


	//   ....[59]....
        /*025c*/ 	.word	0x000059b0


	//----- nvinfo : EIATTR_VRC_CTA_INIT_COUNT
	.align		4
.L_230:
        /*0260*/ 	.byte	0x02, 0x4a
	.zero		1
	.zero		1


	//----- nvinfo : EIATTR_EXIT_INSTR_OFFSETS
	.align		4
        /*0264*/ 	.byte	0x04, 0x1c
        /*0266*/ 	.short	(.L_232 - .L_231)


	//   ....[0]....
.L_231:
        /*0268*/ 	.word	0x00000080


	//   ....[1]....
        /*026c*/ 	.word	0x000000c0


	//   ....[2]....
        /*0270*/ 	.word	0x00005c20


	//   ....[3]....
        /*0274*/ 	.word	0x00005ca0


	//----- nvinfo : EIATTR_MAX_THREADS
	.align		4
.L_232:
        /*0278*/ 	.byte	0x04, 0x05
        /*027a*/ 	.short	(.L_234 - .L_233)
.L_233:
        /*027c*/ 	.word	0x00000100
        /*0280*/ 	.word	0x00000001
        /*0284*/ 	.word	0x00000001


	//----- nvinfo : EIATTR_CRS_STACK_SIZE
	.align		4
.L_234:
        /*0288*/ 	.byte	0x04, 0x1e
        /*028a*/ 	.short	(.L_236 - .L_235)
.L_235:
        /*028c*/ 	.word	0x00000000


	//----- nvinfo : EIATTR_CBANK_PARAM_SIZE
	.align		4
.L_236:
        /*0290*/ 	.byte	0x03, 0x19
        /*0292*/ 	.short	0x0021


	//----- nvinfo : EIATTR_PARAM_CBANK
	.align		4
        /*0294*/ 	.byte	0x04, 0x0a
        /*0296*/ 	.short	(.L_238 - .L_237)
	.align		4
.L_237:
        /*0298*/ 	.word	index@(.nv.constant0._ZN3cub18CUB_300001_SM_10006detail6reduce28DeviceReduceSingleTileKernelINS2_10policy_hubIdjN4cuda3__47maximumIdEEE10Policy1000EPdSB_iS8_ddNS5_3std3__410__identityEEEvT0_T1_T2_T3_T4_T6_)
        /*029c*/ 	.short	0x0380
        /*029e*/ 	.short	0x0021


	//----- nvinfo : EIATTR_SW_WAR
	.align		4
.L_238:
        /*02a0*/ 	.byte	0x04, 0x36
        /*02a2*/ 	.short	(.L_240 - .L_239)
.L_239:
        /*02a4*/ 	.word	0x00000008
.L_240:


//--------------------- .nv.info._ZN3cub18CUB_300001_SM_10006detail6reduce18DeviceReduceKernelINS2_10policy_hubIdjN4cuda3__47maximumIdEEE10Policy1000EN6thrust24THRUST_300001_SM_1000_NS6detail15normal_iteratorINSC_10device_ptrIdEEEEjS8_dNS5_3std3__410__identityEEEvT0_PT3_T1_NS0_13GridEvenShareISO_EET2_T4_ --------------------------
	.section	.nv.info._ZN3cub18CUB_300001_SM_10006detail6reduce18DeviceReduceKernelINS2_10policy_hubIdjN4cuda3__47maximumIdEEE10Policy1000EN6thrust24THRUST_300001_SM_1000_NS6detail15normal_iteratorINSC_10device_ptrIdEEEEjS8_dNS5_3std3__410__identityEEEvT0_PT3_T1_NS0_13GridEvenShareISO_EET2_T4_,"",@"SHT_CUDA_INFO"
	.sectionflags	@""
	.align	4


	//----- nvinfo : EIATTR_CUDA_API_VERSION
	.align		4
        /*0000*/ 	.byte	0x04, 0x37
        /*0002*/ 	.short	(.L_242 - .L_241)
.L_241:
        /*0004*/ 	.word	0x00000082


	//----- nvinfo : EIATTR_KPARAM_INFO
	.align		4
.L_242:
        /*0008*/ 	.byte	0x04, 0x17
        /*000a*/ 	.short	(.L_244 - .L_243)
.L_243:
        /*000c*/ 	.word	0x00000000
        /*0010*/ 	.short	0x0005
        /*0012*/ 	.short	0x003d
        /*0014*/ 	.byte	0x00, 0xf0, 0x05, 0x00


	//----- nvinfo : EIATTR_KPARAM_INFO
	.align		4
.L_244:
        /*0018*/ 	.byte	0x04, 0x17
        /*001a*/ 	.short	(.L_246 - .L_245)
.L_245:
        /*001c*/ 	.word	0x00000000
        /*0020*/ 	.short	0x0004
        /*0022*/ 	.short	0x003c
        /*0024*/ 	.byte	0x00, 0xf0, 0x05, 0x00


	//----- nvinfo : EIATTR_KPARAM_INFO
	.align		4
.L_246:
        /*0028*/ 	.byte	0x04, 0x17
        /*002a*/ 	.short	(.L_248 - .L_247)
.L_247:
        /*002c*/ 	.word	0x00000000
        /*0030*/ 	.short	0x0003
        /*0032*/ 	.short	0x0014
        /*0034*/ 	.byte	0x00, 0xf0, 0xa1, 0x00


	//----- nvinfo : EIATTR_KPARAM_INFO
	.align		4
.L_248:
        /*0038*/ 	.byte	0x04, 0x17
        /*003a*/ 	.short	(.L_250 - .L_249)
.L_249:
        /*003c*/ 	.word	0x00000000
        /*0040*/ 	.short	0x0002
        /*0042*/ 	.short	0x0010
        /*0044*/ 	.byte	0x00, 0xf0, 0x11, 0x00


	//----- nvinfo : EIATTR_KPARAM_INFO
	.align		4
.L_250:
        /*0048*/ 	.byte	0x04, 0x17
        /*004a*/ 	.short	(.L_252 - .L_251)
.L_251:
        /*004c*/ 	.word	0x00000000
        /*0050*/ 	.short	0x0001
        /*0052*/ 	.short	0x0008
        /*0054*/ 	.byte	0x00, 0xf5, 0x21, 0x00


	//----- nvinfo : EIATTR_KPARAM_INFO
	.align		4
.L_252:
        /*0058*/ 	.byte	0x04, 0x17
        /*005a*/ 	.short	(.L_254 - .L_253)
.L_253:
        /*005c*/ 	.word	0x00000000
        /*0060*/ 	.short	0x0000
        /*0062*/ 	.short	0x0000
        /*0064*/ 	.byte	0x00, 0xf0, 0x21, 0x00


	//----- nvinfo : EIATTR_SPARSE_MMA_MASK
	.align		4
.L_254:
        /*0068*/ 	.byte	0x03, 0x50
        /*006a*/ 	.short	0x0000


	//----- nvinfo : EIATTR_MAXREG_COUNT
	.align		4
        /*006c*/ 	.byte	0x03, 0x1b
        /*006e*/ 	.short	0x00ff


	//----- nvinfo : EIATTR_NUM_BARRIERS
	.align		4
        /*0070*/ 	.byte	0x02, 0x4c
        /*0072*/ 	.byte	0x01
	.zero		1


	//----- nvinfo : EIATTR_MERCURY_ISA_VERSION
	.align		4
        /*0074*/ 	.byte	0x03, 0x5f
        /*0076*/ 	.short	0x0101


	//----- nvinfo : EIATTR_COOP_GROUP_MASK_REGIDS
	.align		4
        /*0078*/ 	.byte	0x04, 0x29
        /*007a*/ 	.short	(.L_256 - .L_255)


	//   ....[0]....
.L_255:
        /*007c*/ 	.word	0xffffffff


	//   ....[1]....
        /*0080*/ 	.word	0xffffffff


	//   ....[2]....
        /*0084*/ 	.word	0xffffffff


	//   ....[3]....
        /*0088*/ 	.word	0xffffffff


	//   ....[4]....
        /*008c*/ 	.word	0xffffffff


	//   ....[5]....
        /*0090*/ 	.word	0xffffffff


	//   ....[6]....
        /*0094*/ 	.word	0xffffffff


	//   ....[7]....
        /*0098*/ 	.word	0xffffffff


	//   ....[8]....
        /*009c*/ 	.word	0xffffffff


	//   ....[9]....
        /*00a0*/ 	.word	0xffffffff


	//   ....[10]....
        /*00a4*/ 	.word	0xffffffff


	//   ....[11]....
        /*00a8*/ 	.word	0xffffffff


	//   ....[12]....
        /*00ac*/ 	.word	0xffffffff


	//   ....[13]....
        /*00b0*/ 	.word	0xffffffff


	//   ....[14]....
        /*00b4*/ 	.word	0xffffffff


	//   ....[15]....
        /*00b8*/ 	.word	0xffffffff


	//   ....[16]....
        /*00bc*/ 	.word	0xffffffff


	//   ....[17]....
        /*00c0*/ 	.word	0xffffffff


	//   ....[18]....
        /*00c4*/ 	.word	0xffffffff


	//   ....[19]....
        /*00c8*/ 	.word	0xffffffff


	//   ....[20]....
        /*00cc*/ 	.word	0xffffffff


	//   ....[21]....
        /*00d0*/ 	.word	0xffffffff


	//   ....[22]....
        /*00d4*/ 	.word	0xffffffff


	//   ....[23]....
        /*00d8*/ 	.word	0xffffffff


	//   ....[24]....
        /*00dc*/ 	.word	0xffffffff


	//   ....[25]....
        /*00e0*/ 	.word	0xffffffff


	//   ....[26]....
        /*00e4*/ 	.word	0xffffffff


	//   ....[27]....
        /*00e8*/ 	.word	0xffffffff


	//   ....[28]....
        /*00ec*/ 	.word	0xffffffff


	//   ....[29]....
        /*00f0*/ 	.word	0xffffffff


	//----- nvinfo : EIATTR_COOP_GROUP_INSTR_OFFSETS
	.align		4
.L_256:
        /*00f4*/ 	.byte	0x04, 0x28
        /*00f6*/ 	.short	(.L_258 - .L_257)


	//   ....[0]....
.L_257:
        /*00f8*/ 	.word	0x00000fa0


	//   ....[1]....
        /*00fc*/ 	.word	0x00000fb0


	//   ....[2]....
        /*0100*/ 	.word	0x00001040


	//   ....[3]....
        /*0104*/ 	.word	0x00001070


	//   ....[4]....
        /*0108*/ 	.word	0x000010e0


	//   ....[5]....
        /*010c*/ 	.word	0x00001100


	//   ....[6]....
        /*0110*/ 	.word	0x00001160


	//   ....[7]....
        /*0114*/ 	.word	0x00001170


	//   ....[8]....
        /*0118*/ 	.word	0x000011c0


	//   ....[9]....
        /*011c*/ 	.word	0x000011d0


	//   ....[10]....
        /*0120*/ 	.word	0x000014b0


	//   ....[11]....
        /*0124*/ 	.word	0x000014c0


	//   ....[12]....
        /*0128*/ 	.word	0x00001550


	//   ....[13]....
        /*012c*/ 	.word	0x00001570


	//   ....[14]....
        /*0130*/ 	.word	0x000015d0


	//   ....[15]....
        /*0134*/ 	.word	0x000015f0


	//   ....[16]....
        /*0138*/ 	.word	0x00001650


	//   ....[17]....
        /*013c*/ 	.word	0x00001690


	//   ....[18]....
        /*0140*/ 	.word	0x00001700


	//   ....[19]....
        /*0144*/ 	.word	0x00001720


	//   ....[20]....
        /*0148*/ 	.word	0x00002f70


	//   ....[21]....
        /*014c*/ 	.word	0x00002f80


	//   ....[22]....
        /*0150*/ 	.word	0x00003010


	//   ....[23]....
        /*0154*/ 	.word	0x00003040


	//   ....[24]....
        /*0158*/ 	.word	0x000030b0


	//   ....[25]....
        /*015c*/ 	.word	0x000030d0


	//   ....[26]....
        /*0160*/ 	.word	0x00003130


	//   ....[27]....
        /*0164*/ 	.word	0x00003140


	//   ....[28]....
        /*0168*/ 	.word	0x00003190


	//   ....[29]....
        /*016c*/ 	.word	0x000031a0


	//----- nvinfo : EIATTR_VRC_CTA_INIT_COUNT
	.align		4
.L_258:
        /*0170*/ 	.byte	0x02, 0x4a
	.zero		1
	.zero		1


	//----- nvinfo : EIATTR_EXIT_INSTR_OFFSETS
	.align		4
        /*0174*/ 	.byte	0x04, 0x1c
        /*0176*/ 	.short	(.L_260 - .L_259)


	//   ....[0]....
.L_259:
        /*0178*/ 	.word	0x00003430


	//   ....[1]....
        /*017c*/ 	.word	0x00003490


	//----- nvinfo : EIATTR_MAX_THREADS
	.align		4
.L_260:
        /*0180*/ 	.byte	0x04, 0x05
        /*0182*/ 	.short	(.L_262 - .L_261)
.L_261:
        /*0184*/ 	.word	0x00000100
        /*0188*/ 	.word	0x00000001
        /*018c*/ 	.word	0x00000001


	//----- nvinfo : EIATTR_CRS_STACK_SIZE
	.align		4
.L_262:
        /*0190*/ 	.byte	0x04, 0x1e
        /*0192*/ 	.short	(.L_264 - .L_263)
.L_263:
        /*0194*/ 	.word	0x00000000


	//----- nvinfo : EIATTR_CBANK_PARAM_SIZE
	.align		4
.L_264:
        /*0198*/ 	.byte	0x03, 0x19
        /*019a*/ 	.short	0x003e


	//----- nvinfo : EIATTR_PARAM_CBANK
	.align		4
        /*019c*/ 	.byte	0x04, 0x0a
        /*019e*/ 	.short	(.L_266 - .L_265)
	.align		4
.L_265:
        /*01a0*/ 	.word	index@(.nv.constant0._ZN3cub18CUB_300001_SM_10006detail6reduce18DeviceReduceKernelINS2_10policy_hubIdjN4cuda3__47maximumIdEEE10Policy1000EN6thrust24THRUST_300001_SM_1000_NS6detail15normal_iteratorINSC_10device_ptrIdEEEEjS8_dNS5_3std3__410__identityEEEvT0_PT3_T1_NS0_13GridEvenShareISO_EET2_T4_)
        /*01a4*/ 	.short	0x0380
        /*01a6*/ 	.short	0x003e


	//----- nvinfo : EIATTR_SW_WAR
	.align		4
.L_266:
        /*01a8*/ 	.byte	0x04, 0x36
        /*01aa*/ 	.short	(.L_268 - .L_267)
.L_267:
        /*01ac*/ 	.word	0x00000008
.L_268:


//--------------------- .nv.info._ZN3cub18CUB_300001_SM_10006detail6reduce28DeviceReduceSingleTileKernelINS2_10policy_hubIdjN4cuda3__47maximumIdEEE10Policy1000EN6thrust24THRUST_300001_SM_1000_NS6detail15normal_iteratorINSC_10device_ptrIdEEEEPdjS8_ddNS5_3std3__410__identityEEEvT0_T1_T2_T3_T4_T6_ --------------------------
	.section	.nv.info._ZN3cub18CUB_300001_SM_10006detail6reduce28DeviceReduceSingleTileKernelINS2_10policy_hubIdjN4cuda3__47maximumIdEEE10Policy1000EN6thrust24THRUST_300001_SM_1000_NS6detail15normal_iteratorINSC_10device_ptrIdEEEEPdjS8_ddNS5_3std3__410__identityEEEvT0_T1_T2_T3_T4_T6_,"",@"SHT_CUDA_INFO"
	.sectionflags	@""
	.align	4


	//----- nvinfo : EIATTR_CUDA_API_VERSION
	.align		4
        /*0000*/ 	.byte	0x04, 0x37
        /*0002*/ 	.short	(.L_270 - .L_269)
.L_269:
        /*0004*/ 	.word	0x00000082


	//----- nvinfo : EIATTR_KPARAM_INFO
	.align		4
.L_270:
        /*0008*/ 	.byte	0x04, 0x17
        /*000a*/ 	.short	(.L_272 - .L_271)
.L_271:
        /*000c*/ 	.word	0x00000000
        /*0010*/ 	.short	0x0005
        /*0012*/ 	.short	0x0020
        /*0014*/ 	.byte	0x00, 0xf0, 0x05, 0x00


	//----- nvinfo : EIATTR_KPARAM_INFO
	.align		4
.L_272:
        /*0018*/ 	.byte	0x04, 0x17
        /*001a*/ 	.short	(.L_274 - .L_273)
.L_273:
        /*001c*/ 	.word	0x00000000
        /*0020*/ 	.short	0x0004
        /*0022*/ 	.short	0x0018
        /*0024*/ 	.byte	0x00, 0xf0, 0x21, 0x00


	//----- nvinfo : EIATTR_KPARAM_INFO
	.align		4
.L_274:
        /*0028*/ 	.byte	0x04, 0x17
        /*002a*/ 	.short	(.L_276 - .L_275)
.L_275:
        /*002c*/ 	.word	0x00000000
        /*0030*/ 	.short	0x0003
        /*0032*/ 	.short	0x0014
        /*0034*/ 	.byte	0x00, 0xf0, 0x05, 0x00


	//----- nvinfo : EIATTR_KPARAM_INFO
	.align		4
.L_276:
        /*0038*/ 	.byte	0x04, 0x17
        /*003a*/ 	.short	(.L_278 - .L_277)
.L_277:
        /*003c*/ 	.word	0x00000000
        /*0040*/ 	.short	0x0002
        /*0042*/ 	.short	0x0010
        /*0044*/ 	.byte	0x00, 0xf0, 0x11, 0x00


	//----- nvinfo : EIATTR_KPARAM_INFO
	.align		4
.L_278:
        /*0048*/ 	.byte	0x04, 0x17
        /*004a*/ 	.short	(.L_280 - .L_279)
.L_279:
        /*004c*/ 	.word	0x00000000
        /*0050*/ 	.short	0x0001
        /*0052*/ 	.short	0x0008
        /*0054*/ 	.byte	0x00, 0xf5, 0x21, 0x00


	//----- nvinfo : EIATTR_KPARAM_INFO
	.align		4
.L_280:
        /*0058*/ 	.byte	0x04, 0x17
        /*005a*/ 	.short	(.L_282 - .L_281)
.L_281:
        /*005c*/ 	.word	0x00000000
        /*0060*/ 	.short	0x0000
        /*0062*/ 	.short	0x0000
        /*0064*/ 	.byte	0x00, 0xf0, 0x21, 0x00


	//----- nvinfo : EIATTR_SPARSE_MMA_MASK
	.align		4
.L_282:
        /*0068*/ 	.byte	0x03, 0x50
        /*006a*/ 	.short	0x0000


	//----- nvinfo : EIATTR_MAXREG_COUNT
	.align		4
        /*006c*/ 	.byte	0x03, 0x1b
        /*006e*/ 	.short	0x00ff


	//----- nvinfo : EIATTR_NUM_BARRIERS
	.align		4
        /*0070*/ 	.byte	0x02, 0x4c
        /*0072*/ 	.byte	0x01
	.zero		1


	//----- nvinfo : EIATTR_MERCURY_ISA_VERSION
	.align		4
        /*0074*/ 	.byte	0x03, 0x5f
        /*0076*/ 	.short	0x0101


	//----- nvinfo : EIATTR_COOP_GROUP_MASK_REGIDS
	.align		4
        /*0078*/ 	.byte	0x04, 0x29
        /*007a*/ 	.short	(.L_284 - .L_283)


	//   ....[0]....
.L_283:
        /*007c*/ 	.word	0xffffffff


	//   ....[1]....
        /*0080*/ 	.word	0xffffffff


	//   ....[2]....
        /*0084*/ 	.word	0xffffffff


	//   ....[3]....
        /*0088*/ 	.word	0xffffffff


	//   ....[4]....
        /*008c*/ 	.word	0xffffffff


	//   ....[5]....
        /*0090*/ 	.word	0xffffffff


	//   ....[6]....
        /*0094*/ 	.word	0xffffffff


	//   ....[7]....
        /*0098*/ 	.word	0xffffffff


	//   ....[8]....
        /*009c*/ 	.word	0xffffffff


	//   ....[9]....
        /*00a0*/ 	.word	0xffffffff


	//   ....[10]....
        /*00a4*/ 	.word	0xffffffff


	//   ....[11]....
        /*00a8*/ 	.word	0xffffffff


	//   ....[12]....
        /*00ac*/ 	.word	0xffffffff


	//   ....[13]....
        /*00b0*/ 	.word	0xffffffff


	//   ....[14]....
        /*00b4*/ 	.word	0xffffffff


	//   ....[15]....
        /*00b8*/ 	.word	0xffffffff


	//   ....[16]....
        /*00bc*/ 	.word	0xffffffff


	//   ....[17]....
        /*00c0*/ 	.word	0xffffffff


	//   ....[18]....
        /*00c4*/ 	.word	0xffffffff


	//   ....[19]....
        /*00c8*/ 	.word	0xffffffff


	//   ....[20]....
        /*00cc*/ 	.word	0xffffffff


	//   ....[21]....
        /*00d0*/ 	.word	0xffffffff


	//   ....[22]....
        /*00d4*/ 	.word	0xffffffff


	//   ....[23]....
        /*00d8*/ 	.word	0xffffffff


	//   ....[24]....
        /*00dc*/ 	.word	0xffffffff


	//   ....[25]....
        /*00e0*/ 	.word	0xffffffff


	//   ....[26]....
        /*00e4*/ 	.word	0xffffffff


	//   ....[27]....
        /*00e8*/ 	.word	0xffffffff


	//   ....[28]....
        /*00ec*/ 	.word	0xffffffff


	//   ....[29]....
        /*00f0*/ 	.word	0xffffffff


	//----- nvinfo : EIATTR_COOP_GROUP_INSTR_OFFSETS
	.align		4
.L_284:
        /*00f4*/ 	.byte	0x04, 0x28
        /*00f6*/ 	.short	(.L_286 - .L_285)


	//   ....[0]....
.L_285:
        /*00f8*/ 	.word	0x00000cc0


	//   ....[1]....
        /*00fc*/ 	.word	0x00000cd0


	//   ....[2]....
        /*0100*/ 	.word	0x00000d60


	//   ....[3]....
        /*0104*/ 	.word	0x00000da0


	//   ....[4]....
        /*0108*/ 	.word	0x00000e20


	//   ....[5]....
        /*010c*/ 	.word	0x00000e60


	//   ....[6]....
        /*0110*/ 	.word	0x00000ec0


	//   ....[7]....
        /*0114*/ 	.word	0x00000ef0


	//   ....[8]....
        /*0118*/ 	.word	0x00000f40


	//   ....[9]....
        /*011c*/ 	.word	0x00000f70


	//   ....[10]....
        /*0120*/ 	.word	0x00001250


	//   ....[11]....
        /*0124*/ 	.word	0x00001260


	//   ....[12]....
        /*0128*/ 	.word	0x000012f0


	//   ....[13]....
        /*012c*/ 	.word	0x00001310


	//   ....[14]....
        /*0130*/ 	.word	0x00001360


	//   ....[15]....
        /*0134*/ 	.word	0x00001380


	//   ....[16]....
        /*0138*/ 	.word	0x000013d0


	//   ....[17]....
        /*013c*/ 	.word	0x00001400


	//   ....[18]....
        /*0140*/ 	.word	0x00001470


	//   ....[19]....
        /*0144*/ 	.word	0x00001490


	//   ....[20]....
        /*0148*/ 	.word	0x00002b60


	//   ....[21]....
        /*014c*/ 	.word	0x00002b70


	//   ....[22]....
        /*0150*/ 	.word	0x00002c00


	//   ....[23]....
        /*0154*/ 	.word	0x00002c30


	//   ....[24]....
        /*0158*/ 	.word	0x00002ca0


	//   ....[25]....
        /*015c*/ 	.word	0x00002cc0


	//   ....[26]....
        /*0160*/ 	.word	0x00002d20


	//   ....[27]....
        /*0164*/ 	.word	0x00002d30


	//   ....[28]....
        /*0168*/ 	.word	0x00002d80


	//   ....[29]....
        /*016c*/ 	.word	0x00002d90


	//----- nvinfo : EIATTR_VRC_CTA_INIT_COUNT
	.align		4
.L_286:
        /*0170*/ 	.byte	0x02, 0x4a
	.zero		1
	.zero		1


	//----- nvinfo : EIATTR_EXIT_INSTR_OFFSETS
	.align		4
        /*0174*/ 	.byte	0x04, 0x1c
        /*0176*/ 	.short	(.L_288 - .L_287)


	//   ....[0]....
.L_287:
        /*0178*/ 	.word	0x00000080


	//   ....[1]....
        /*017c*/ 	.word	0x000000c0


	//   ....[2]....
        /*0180*/ 	.word	0x00003000


	//   ....[3]....
        /*0184*/ 	.word	0x00003080


	//----- nvinfo : EIATTR_MAX_THREADS
	.align		4
.L_288:
        /*0188*/ 	.byte	0x04, 0x05
        /*018a*/ 	.short	(.L_290 - .L_289)
.L_289:
        /*018c*/ 	.word	0x00000100
        /*0190*/ 	.word	0x00000001
        /*0194*/ 	.word	0x00000001


	//----- nvinfo : EIATTR_CRS_STACK_SIZE
	.align		4
.L_290:
        /*0198*/ 	.byte	0x04, 0x1e
        /*019a*/ 	.short	(.L_292 - .L_291)
.L_291:
        /*019c*/ 	.word	0x00000000


	//----- nvinfo : EIATTR_CBANK_PARAM_SIZE
	.align		4
.L_292:
        /*01a0*/ 	.byte	0x03, 0x19
        /*01a2*/ 	.short	0x0021


	//----- nvinfo : EIATTR_PARAM_CBANK
	.align		4
        /*01a4*/ 	.byte	0x04, 0x0a
        /*01a6*/ 	.short	(.L_294 - .L_293)
	.align		4
.L_293:
        /*01a8*/ 	.word	index@(.nv.constant0._ZN3cub18CUB_300001_SM_10006detail6reduce28DeviceReduceSingleTileKernelINS2_10policy_hubIdjN4cuda3__47maximumIdEEE10Policy1000EN6thrust24THRUST_300001_SM_1000_NS6detail15normal_iteratorINSC_10device_ptrIdEEEEPdjS8_ddNS5_3std3__410__identityEEEvT0_T1_T2_T3_T4_T6_)
        /*01ac*/ 	.short	0x0380
        /*01ae*/ 	.short	0x0021


	//----- nvinfo : EIATTR_SW_WAR
	.align		4
.L_294:
        /*01b0*/ 	.byte	0x04, 0x36
        /*01b2*/ 	.short	(.L_296 - .L_295)
.L_295:
        /*01b4*/ 	.word	0x00000008
.L_296:


//--------------------- .nv.info._ZN3cub18CUB_300001_SM_10006detail8for_each13static_kernelINS2_12policy_hub_t12policy_500_tEmN6thrust24THRUST_300001_SM_1000_NS8cuda_cub20__uninitialized_fill7functorINS7_10device_ptrIdEEdEEEEvT0_T1_ --------------------------
	.section	.nv.info._ZN3cub18CUB_300001_SM_10006detail8for_each13static_kernelINS2_12policy_hub_t12policy_500_tEmN6thrust24THRUST_300001_SM_1000_NS8cuda_cub20__uninitialized_fill7functorINS7_10device_ptrIdEEdEEEEvT0_T1_,"",@"SHT_CUDA_INFO"
	.sectionflags	@""
	.align	4


	//----- nvinfo : EIATTR_CUDA_API_VERSION
	.align		4
        /*0000*/ 	.byte	0x04, 0x37
        /*0002*/ 	.short	(.L_298 - .L_297)
.L_297:
        /*0004*/ 	.word	0x00000082


	//----- nvinfo : EIATTR_KPARAM_INFO
	.align		4
.L_298:
        /*0008*/ 	.byte	0x04, 0x17
        /*000a*/ 	.short	(.L_300 - .L_299)
.L_299:
        /*000c*/ 	.word	0x00000000
        /*0010*/ 	.short	0x0001
        /*0012*/ 	.short	0x0008
        /*0014*/ 	.byte	0x00, 0xf0, 0x41, 0x00


	//----- nvinfo : EIATTR_KPARAM_INFO
	.align		4
.L_300:
        /*0018*/ 	.byte	0x04, 0x17
        /*001a*/ 	.short	(.L_302 - .L_301)
.L_301:
        /*001c*/ 	.word	0x00000000
        /*0020*/ 	.short	0x0000
        /*0022*/ 	.short	0x0000
        /*0024*/ 	.byte	0x00, 0xf0, 0x21, 0x00


	//----- nvinfo : EIATTR_SPARSE_MMA_MASK
	.align		4
.L_302:
        /*0028*/ 	.byte	0x03, 0x50
        /*002a*/ 	.short	0x0000


	//----- nvinfo : EIATTR_MAXREG_COUNT
	.align		4
        /*002c*/ 	.byte	0x03, 0x1b
        /*002e*/ 	.short	0x00ff


	//----- nvinfo : EIATTR_MERCURY_ISA_VERSION
	.align		4
        /*0030*/ 	.byte	0x03, 0x5f
        /*0032*/ 	.short	0x0101


	//----- nvinfo : EIATTR_VRC_CTA_INIT_COUNT
	.align		4
        /*0034*/ 	.byte	0x02, 0x4a
	.zero		1
	.zero		1


	//----- nvinfo : EIATTR_EXIT_INSTR_OFFSETS
	.align		4
        /*0038*/ 	.byte	0x04, 0x1c
        /*003a*/ 	.short	(.L_304 - .L_303)


	//   ....[0]....
.L_303:
        /*003c*/ 	.word	0x00000130


	//   ....[1]....
        /*0040*/ 	.word	0x00000230


	//   ....[2]....
        /*0044*/ 	.word	0x00000260


	//----- nvinfo : EIATTR_MAX_THREADS
	.align		4
.L_304:
        /*0048*/ 	.byte	0x04, 0x05
        /*004a*/ 	.short	(.L_306 - .L_305)
.L_305:
        /*004c*/ 	.word	0x00000100
        /*0050*/ 	.word	0x00000001
        /*0054*/ 	.word	0x00000001


	//----- nvinfo : EIATTR_CBANK_PARAM_SIZE
	.align		4
.L_306:
        /*0058*/ 	.byte	0x03, 0x19
        /*005a*/ 	.short	0x0018


	//----- nvinfo : EIATTR_PARAM_CBANK
	.align		4
        /*005c*/ 	.byte	0x04, 0x0a
        /*005e*/ 	.short	(.L_308 - .L_307)
	.align		4
.L_307:
        /*0060*/ 	.word	index@(.nv.constant0._ZN3cub18CUB_300001_SM_10006detail8for_each13static_kernelINS2_12policy_hub_t12policy_500_tEmN6thrust24THRUST_300001_SM_1000_NS8cuda_cub20__uninitialized_fill7functorINS7_10device_ptrIdEEdEEEEvT0_T1_)
        /*0064*/ 	.short	0x0380
        /*0066*/ 	.short	0x0018


	//----- nvinfo : EIATTR_SW_WAR
	.align		4
.L_308:
        /*0068*/ 	.byte	0x04, 0x36
        /*006a*/ 	.short	(.L_310 - .L_309)
.L_309:
        /*006c*/ 	.word	0x00000008
.L_310:


//--------------------- .nv.info._ZN3cub18CUB_300001_SM_10006detail11EmptyKernelIvEEvv --------------------------
	.section	.nv.info._ZN3cub18CUB_300001_SM_10006detail11EmptyKernelIvEEvv,"",@"SHT_CUDA_INFO"
	.sectionflags	@""
	.align	4


	//----- nvinfo : EIATTR_CUDA_API_VERSION
	.align		4
        /*0000*/ 	.byte	0x04, 0x37
        /*0002*/ 	.short	(.L_312 - .L_311)
.L_311:
        /*0004*/ 	.word	0x00000082


	//----- nvinfo : EIATTR_SPARSE_MMA_MASK
	.align		4
.L_312:
        /*0008*/ 	.byte	0x03, 0x50
        /*000a*/ 	.short	0x0000


	//----- nvinfo : EIATTR_MAXREG_COUNT
	.align		4
        /*000c*/ 	.byte	0x03, 0x1b
        /*000e*/ 	.short	0x00ff


	//----- nvinfo : EIATTR_MERCURY_ISA_VERSION
	.align		4
        /*0010*/ 	.byte	0x03, 0x5f
        /*0012*/ 	.short	0x0101


	//----- nvinfo : EIATTR_VRC_CTA_INIT_COUNT
	.align		4
        /*0014*/ 	.byte	0x02, 0x4a
	.zero		1
	.zero		1


	//----- nvinfo : EIATTR_EXIT_INSTR_OFFSETS
	.align		4
        /*0018*/ 	.byte	0x04, 0x1c
        /*001a*/ 	.short	(.L_314 - .L_313)


	//   ....[0]....
.L_313:
        /*001c*/ 	.word	0x00000010


	//----- nvinfo : EIATTR_SW_WAR
	.align		4
.L_314:
        /*0020*/ 	.byte	0x04, 0x36
        /*0022*/ 	.short	(.L_316 - .L_315)
.L_315:
        /*0024*/ 	.word	0x00000008
.L_316:


//--------------------- .nv.info._Z2f4PdS_S_      --------------------------
	.section	.nv.info._Z2f4PdS_S_,"",@"SHT_CUDA_INFO"
	.sectionflags	@""
	.align	4


	//----- nvinfo : EIATTR_CUDA_API_VERSION
	.align		4
        /*0000*/ 	.byte	0x04, 0x37
        /*0002*/ 	.short	(.L_318 - .L_317)
.L_317:
        /*0004*/ 	.word	0x00000082


	//----- nvinfo : EIATTR_KPARAM_INFO
	.align		4
.L_318:
        /*0008*/ 	.byte	0x04, 0x17
        /*000a*/ 	.short	(.L_320 - .L_319)
.L_319:
        /*000c*/ 	.word	0x00000000
        /*0010*/ 	.short	0x0002
        /*0012*/ 	.short	0x0010
        /*0014*/ 	.byte	0x00, 0xf5, 0x21, 0x00


	//----- nvinfo : EIATTR_KPARAM_INFO
	.align		4
.L_320:
        /*0018*/ 	.byte	0x04, 0x17
        /*001a*/ 	.short	(.L_322 - .L_321)
.L_321:
        /*001c*/ 	.word	0x00000000
        /*0020*/ 	.short	0x0001
        /*0022*/ 	.short	0x0008
        /*0024*/ 	.byte	0x00, 0xf5, 0x21, 0x00


	//----- nvinfo : EIATTR_KPARAM_INFO
	.align		4
.L_322:
        /*0028*/ 	.byte	0x04, 0x17
        /*002a*/ 	.short	(.L_324 - .L_323)
.L_323:
        /*002c*/ 	.word	0x00000000
        /*0030*/ 	.short	0x0000
        /*0032*/ 	.short	0x0000
        /*0034*/ 	.byte	0x00, 0xf5, 0x21, 0x00


	//----- nvinfo : EIATTR_SPARSE_MMA_MASK
	.align		4
.L_324:
        /*0038*/ 	.byte	0x03, 0x50
        /*003a*/ 	.short	0x0000


	//----- nvinfo : EIATTR_MAXREG_COUNT
	.align		4
        /*003c*/ 	.byte	0x03, 0x1b
        /*003e*/ 	.short	0x00ff


	//----- nvinfo : EIATTR_MERCURY_ISA_VERSION
	.align		4
        /*0040*/ 	.byte	0x03, 0x5f
        /*0042*/ 	.short	0x0101


	//----- nvinfo : EIATTR_VRC_CTA_INIT_COUNT
	.align		4
        /*0044*/ 	.byte	0x02, 0x4a
	.zero		1
	.zero		1


	//----- nvinfo : EIATTR_EXIT_INSTR_OFFSETS
	.align		4
        /*0048*/ 	.byte	0x04, 0x1c
        /*004a*/ 	.short	(.L_326 - .L_325)


	//   ....[0]....
.L_325:
        /*004c*/ 	.word	0x00000110


	//   ....[1]....
        /*0050*/ 	.word	0x00000200


	//----- nvinfo : EIATTR_CBANK_PARAM_SIZE
	.align		4
.L_326:
        /*0054*/ 	.byte	0x03, 0x19
        /*0056*/ 	.short	0x0018


	//----- nvinfo : EIATTR_PARAM_CBANK
	.align		4
        /*0058*/ 	.byte	0x04, 0x0a
        /*005a*/ 	.short	(.L_328 - .L_327)
	.align		4
.L_327:
        /*005c*/ 	.word	index@(.nv.constant0._Z2f4PdS_S_)
        /*0060*/ 	.short	0x0380
        /*0062*/ 	.short	0x0018


	//----- nvinfo : EIATTR_SW_WAR
	.align		4
.L_328:
        /*0064*/ 	.byte	0x04, 0x36
        /*0066*/ 	.short	(.L_330 - .L_329)
.L_329:
        /*0068*/ 	.word	0x00000008
.L_330:


//--------------------- .nv.info._Z4f_cpPdS_      --------------------------
	.section	.nv.info._Z4f_cpPdS_,"",@"SHT_CUDA_INFO"
	.sectionflags	@""
	.align	4


	//----- nvinfo : EIATTR_CUDA_API_VERSION
	.align		4
        /*0000*/ 	.byte	0x04, 0x37
        /*0002*/ 	.short	(.L_332 - .L_331)
.L_331:
        /*0004*/ 	.word	0x00000082


	//----- nvinfo : EIATTR_KPARAM_INFO
	.align		4
.L_332:
        /*0008*/ 	.byte	0x04, 0x17
        /*000a*/ 	.short	(.L_334 - .L_333)
.L_333:
        /*000c*/ 	.word	0x00000000
        /*0010*/ 	.short	0x0001
        /*0012*/ 	.short	0x0008
        /*0014*/ 	.byte	0x00, 0xf5, 0x21, 0x00


	//----- nvinfo : EIATTR_KPARAM_INFO
	.align		4
.L_334:
        /*0018*/ 	.byte	0x04, 0x17
        /*001a*/ 	.short	(.L_336 - .L_335)
.L_335:
        /*001c*/ 	.word	0x00000000
        /*0020*/ 	.short	0x0000
        /*0022*/ 	.short	0x0000
        /*0024*/ 	.byte	0x00, 0xf5, 0x21, 0x00


	//----- nvinfo : EIATTR_SPARSE_MMA_MASK
	.align		4
.L_336:
        /*0028*/ 	.byte	0x03, 0x50
        /*002a*/ 	.short	0x0000


	//----- nvinfo : EIATTR_MAXREG_COUNT
	.align		4
        /*002c*/ 	.byte	0x03, 0x1b
        /*002e*/ 	.short	0x00ff


	//----- nvinfo : EIATTR_MERCURY_ISA_VERSION
	.align		4
        /*0030*/ 	.byte	0x03, 0x5f
        /*0032*/ 	.short	0x0101


	//----- nvinfo : EIATTR_VRC_CTA_INIT_COUNT
	.align		4
        /*0034*/ 	.byte	0x02, 0x4a
	.zero		1
	.zero		1


	//----- nvinfo : EIATTR_EXIT_INSTR_OFFSETS
	.align		4
        /*0038*/ 	.byte	0x04, 0x1c
        /*003a*/ 	.short	(.L_338 - .L_337)


	//   ....[0]....
.L_337:
        /*003c*/ 	.word	0x00000110


	//   ....[1]....
        /*0040*/ 	.word	0x000001b0


	//----- nvinfo : EIATTR_CBANK_PARAM_SIZE
	.align		4
.L_338:
        /*0044*/ 	.byte	0x03, 0x19
        /*0046*/ 	.short	0x0010


	//----- nvinfo : EIATTR_PARAM_CBANK
	.align		4
        /*0048*/ 	.byte	0x04, 0x0a
        /*004a*/ 	.short	(.L_340 - .L_339)
	.align		4
.L_339:
        /*004c*/ 	.word	index@(.nv.constant0._Z4f_cpPdS_)
        /*0050*/ 	.short	0x0380
        /*0052*/ 	.short	0x0010


	//----- nvinfo : EIATTR_SW_WAR
	.align		4
.L_340:
        /*0054*/ 	.byte	0x04, 0x36
        /*0056*/ 	.short	(.L_342 - .L_341)
.L_341:
        /*0058*/ 	.word	0x00000008
.L_342:


//--------------------- .nv.info._Z2f3Pdi         --------------------------
	.section	.nv.info._Z2f3Pdi,"",@"SHT_CUDA_INFO"
	.sectionflags	@""
	.align	4


	//----- nvinfo : EIATTR_CUDA_API_VERSION
	.align		4
        /*0000*/ 	.byte	0x04, 0x37
        /*0002*/ 	.short	(.L_344 - .L_343)
.L_343:
        /*0004*/ 	.word	0x00000082


	//----- nvinfo : EIATTR_KPARAM_INFO
	.align		4
.L_344:
        /*0008*/ 	.byte	0x04, 0x17
        /*000a*/ 	.short	(.L_346 - .L_345)
.L_345:
        /*000c*/ 	.word	0x00000000
        /*0010*/ 	.short	0x0001
        /*0012*/ 	.short	0x0008
        /*0014*/ 	.byte	0x00, 0xf0, 0x11, 0x00


	//----- nvinfo : EIATTR_KPARAM_INFO
	.align		4
.L_346:
        /*0018*/ 	.byte	0x04, 0x17
        /*001a*/ 	.short	(.L_348 - .L_347)
.L_347:
        /*001c*/ 	.word	0x00000000
        /*0020*/ 	.short	0x0000
        /*0022*/ 	.short	0x0000
        /*0024*/ 	.byte	0x00, 0xf5, 0x21, 0x00


	//----- nvinfo : EIATTR_SPARSE_MMA_MASK
	.align		4
.L_348:
        /*0028*/ 	.byte	0x03, 0x50
        /*002a*/ 	.short	0x0000


	//----- nvinfo : EIATTR_MAXREG_COUNT
	.align		4
        /*002c*/ 	.byte	0x03, 0x1b
        /*002e*/ 	.short	0x00ff


	//----- nvinfo : EIATTR_MERCURY_ISA_VERSION
	.align		4
        /*0030*/ 	.byte	0x03, 0x5f
        /*0032*/ 	.short	0x0101


	//----- nvinfo : EIATTR_VRC_CTA_INIT_COUNT
	.align		4
        /*0034*/ 	.byte	0x02, 0x4a
	.zero		1
	.zero		1


	//----- nvinfo : EIATTR_EXIT_INSTR_OFFSETS
	.align		4
        /*0038*/ 	.byte	0x04, 0x1c
        /*003a*/ 	.short	(.L_350 - .L_349)


	//   ....[0]....
.L_349:
        /*003c*/ 	.word	0x000000c0


	//   ....[1]....
        /*0040*/ 	.word	0x000001e0


	//----- nvinfo : EIATTR_CBANK_PARAM_SIZE
	.align		4
.L_350:
        /*0044*/ 	.byte	0x03, 0x19
        /*0046*/ 	.short	0x000c


	//----- nvinfo : EIATTR_PARAM_CBANK
	.align		4
        /*0048*/ 	.byte	0x04, 0x0a
        /*004a*/ 	.short	(.L_352 - .L_351)
	.align		4
.L_351:
        /*004c*/ 	.word	index@(.nv.constant0._Z2f3Pdi)
        /*0050*/ 	.short	0x0380
        /*0052*/ 	.short	0x000c


	//----- nvinfo : EIATTR_SW_WAR
	.align		4
.L_352:
        /*0054*/ 	.byte	0x04, 0x36
        /*0056*/ 	.short	(.L_354 - .L_353)
.L_353:
        /*0058*/ 	.word	0x00000008
.L_354:


//--------------------- .nv.info._Z2f2Pdi         --------------------------
	.section	.nv.info._Z2f2Pdi,"",@"SHT_CUDA_INFO"
	.sectionflags	@""
	.align	4


	//----- nvinfo : EIATTR_CUDA_API_VERSION
	.align		4
        /*0000*/ 	.byte	0x04, 0x37
        /*0002*/ 	.short	(.L_356 - .L_355)
.L_355:
        /*0004*/ 	.word	0x00000082


	//----- nvinfo : EIATTR_KPARAM_INFO
	.align		4
.L_356:
        /*0008*/ 	.byte	0x04, 0x17
        /*000a*/ 	.short	(.L_358 - .L_357)
.L_357:
        /*000c*/ 	.word	0x00000000
        /*0010*/ 	.short	0x0001
        /*0012*/ 	.short	0x0008
        /*0014*/ 	.byte	0x00, 0xf0, 0x11, 0x00


	//----- nvinfo : EIATTR_KPARAM_INFO
	.align		4
.L_358:
        /*0018*/ 	.byte	0x04, 0x17
        /*001a*/ 	.short	(.L_360 - .L_359)
.L_359:
        /*001c*/ 	.word	0x00000000
        /*0020*/ 	.short	0x0000
        /*0022*/ 	.short	0x0000
        /*0024*/ 	.byte	0x00, 0xf5, 0x21, 0x00


	//----- nvinfo : EIATTR_SPARSE_MMA_MASK
	.align		4
.L_360:
        /*0028*/ 	.byte	0x03, 0x50
        /*002a*/ 	.short	0x0000


	//----- nvinfo : EIATTR_MAXREG_COUNT
	.align		4
        /*002c*/ 	.byte	0x03, 0x1b
        /*002e*/ 	.short	0x00ff


	//----- nvinfo : EIATTR_MERCURY_ISA_VERSION
	.align		4
        /*0030*/ 	.byte	0x03, 0x5f
        /*0032*/ 	.short	0x0101


	//----- nvinfo : EIATTR_VRC_CTA_INIT_COUNT
	.align		4
        /*0034*/ 	.byte	0x02, 0x4a
	.zero		1
	.zero		1


	//----- nvinfo : EIATTR_EXIT_INSTR_OFFSETS
	.align		4
        /*0038*/ 	.byte	0x04, 0x1c
        /*003a*/ 	.short	(.L_362 - .L_361)


	//   ....[0]....
.L_361:
        /*003c*/ 	.word	0x000000c0


	//   ....[1]....
        /*0040*/ 	.word	0x00000190


	//----- nvinfo : EIATTR_CBANK_PARAM_SIZE
	.align		4
.L_362:
        /*0044*/ 	.byte	0x03, 0x19
        /*0046*/ 	.short	0x000c


	//----- nvinfo : EIATTR_PARAM_CBANK
	.align		4
        /*0048*/ 	.byte	0x04, 0x0a
        /*004a*/ 	.short	(.L_364 - .L_363)
	.align		4
.L_363:
        /*004c*/ 	.word	index@(.nv.constant0._Z2f2Pdi)
        /*0050*/ 	.short	0x0380
        /*0052*/ 	.short	0x000c


	//----- nvinfo : EIATTR_SW_WAR
	.align		4
.L_364:
        /*0054*/ 	.byte	0x04, 0x36
        /*0056*/ 	.short	(.L_366 - .L_365)
.L_365:
        /*0058*/ 	.word	0x00000008
.L_366:


//--------------------- .nv.info._Z2f1Pdi         --------------------------
	.section	.nv.info._Z2f1Pdi,"",@"SHT_CUDA_INFO"
	.sectionflags	@""
	.align	4


	//----- nvinfo : EIATTR_CUDA_API_VERSION
	.align		4
        /*0000*/ 	.byte	0x04, 0x37
        /*0002*/ 	.short	(.L_368 - .L_367)
.L_367:
        /*0004*/ 	.word	0x00000082


	//----- nvinfo : EIATTR_KPARAM_INFO
	.align		4
.L_368:
        /*0008*/ 	.byte	0x04, 0x17
        /*000a*/ 	.short	(.L_370 - .L_369)
.L_369:
        /*000c*/ 	.word	0x00000000
        /*0010*/ 	.short	0x0001
        /*0012*/ 	.short	0x0008
        /*0014*/ 	.byte	0x00, 0xf0, 0x11, 0x00


	//----- nvinfo : EIATTR_KPARAM_INFO
	.align		4
.L_370:
        /*0018*/ 	.byte	0x04, 0x17
        /*001a*/ 	.short	(.L_372 - .L_371)
.L_371:
        /*001c*/ 	.word	0x00000000
        /*0020*/ 	.short	0x0000
        /*0022*/ 	.short	0x0000
        /*0024*/ 	.byte	0x00, 0xf5, 0x21, 0x00


	//----- nvinfo : EIATTR_SPARSE_MMA_MASK
	.align		4
.L_372:
        /*0028*/ 	.byte	0x03, 0x50
        /*002a*/ 	.short	0x0000


	//----- nvinfo : EIATTR_MAXREG_COUNT
	.align		4
        /*002c*/ 	.byte	0x03, 0x1b
        /*002e*/ 	.short	0x00ff


	//----- nvinfo : EIATTR_MERCURY_ISA_VERSION
	.align		4
        /*0030*/ 	.byte	0x03, 0x5f
        /*0032*/ 	.short	0x0101


	//----- nvinfo : EIATTR_VRC_CTA_INIT_COUNT
	.align		4
        /*0034*/ 	.byte	0x02, 0x4a
	.zero		1
	.zero		1


	//----- nvinfo : EIATTR_EXIT_INSTR_OFFSETS
	.align		4
        /*0038*/ 	.byte	0x04, 0x1c
        /*003a*/ 	.short	(.L_374 - .L_373)


	//   ....[0]....
.L_373:
        /*003c*/ 	.word	0x000000c0


	//   ....[1]....
        /*0040*/ 	.word	0x00000190


	//----- nvinfo : EIATTR_CBANK_PARAM_SIZE
	.align		4
.L_374:
        /*0044*/ 	.byte	0x03, 0x19
        /*0046*/ 	.short	0x000c


	//----- nvinfo : EIATTR_PARAM_CBANK
	.align		4
        /*0048*/ 	.byte	0x04, 0x0a
        /*004a*/ 	.short	(.L_376 - .L_375)
	.align		4
.L_375:
        /*004c*/ 	.word	index@(.nv.constant0._Z2f1Pdi)
        /*0050*/ 	.short	0x0380
        /*0052*/ 	.short	0x000c


	//----- nvinfo : EIATTR_SW_WAR
	.align		4
.L_376:
        /*0054*/ 	.byte	0x04, 0x36
        /*0056*/ 	.short	(.L_378 - .L_377)
.L_377:
        /*0058*/ 	.word	0x00000008
.L_378:


//--------------------- .nv.info._Z13init_parallelPd --------------------------
	.section	.nv.info._Z13init_parallelPd,"",@"SHT_CUDA_INFO"
	.sectionflags	@""
	.align	4


	//----- nvinfo : EIATTR_CUDA_API_VERSION
	.align		4
        /*0000*/ 	.byte	0x04, 0x37
        /*0002*/ 	.short	(.L_380 - .L_379)
.L_379:
        /*0004*/ 	.word	0x00000082


	//----- nvinfo : EIATTR_KPARAM_INFO
	.align		4
.L_380:
        /*0008*/ 	.byte	0x04, 0x17
        /*000a*/ 	.short	(.L_382 - .L_381)
.L_381:
        /*000c*/ 	.word	0x00000000
        /*0010*/ 	.short	0x0000
        /*0012*/ 	.short	0x0000
        /*0014*/ 	.byte	0x00, 0xf5, 0x21, 0x00


	//----- nvinfo : EIATTR_SPARSE_MMA_MASK
	.align		4
.L_382:
        /*0018*/ 	.byte	0x03, 0x50
        /*001a*/ 	.short	0x0000


	//----- nvinfo : EIATTR_MAXREG_COUNT
	.align		4
        /*001c*/ 	.byte	0x03, 0x1b
        /*001e*/ 	.short	0x00ff


	//----- nvinfo : EIATTR_MERCURY_ISA_VERSION
	.align		4
        /*0020*/ 	.byte	0x03, 0x5f
        /*0022*/ 	.short	0x0101


	//----- nvinfo : EIATTR_VRC_CTA_INIT_COUNT
	.align		4
        /*0024*/ 	.byte	0x02, 0x4a
	.zero		1
	.zero		1


	//----- nvinfo : EIATTR_EXIT_INSTR_OFFSETS
	.align		4
        /*0028*/ 	.byte	0x04, 0x1c
        /*002a*/ 	.short	(.L_384 - .L_383)


	//   ....[0]....
.L_383:
        /*002c*/ 	.word	0x000000f0


	//   ....[1]....
        /*0030*/ 	.word	0x000006b0


	//   ....[2]....
        /*0034*/ 	.word	0x00000710


	//----- nvinfo : EIATTR_CRS_STACK_SIZE
	.align		4
.L_384:
        /*0038*/ 	.byte	0x04, 0x1e
        /*003a*/ 	.short	(.L_386 - .L_385)
.L_385:
        /*003c*/ 	.word	0x00000000


	//----- nvinfo : EIATTR_CBANK_PARAM_SIZE
	.align		4
.L_386:
        /*0040*/ 	.byte	0x03, 0x19
        /*0042*/ 	.short	0x0008


	//----- nvinfo : EIATTR_PARAM_CBANK
	.align		4
        /*0044*/ 	.byte	0x04, 0x0a
        /*0046*/ 	.short	(.L_388 - .L_387)
	.align		4
.L_387:
        /*0048*/ 	.word	index@(.nv.constant0._Z13init_parallelPd)
        /*004c*/ 	.short	0x0380
        /*004e*/ 	.short	0x0008


	//----- nvinfo : EIATTR_SW_WAR
	.align		4
.L_388:
        /*0050*/ 	.byte	0x04, 0x36
        /*0052*/ 	.short	(.L_390 - .L_389)
.L_389:
        /*0054*/ 	.word	0x00000008
.L_390:


//--------------------- .nv.callgraph             --------------------------
	.section	.nv.callgraph,"",@"SHT_CUDA_CALLGRAPH"
	.align	4
	.sectionentsize	8
	.align		4
        /*0000*/ 	.word	0x00000000
	.align		4
        /*0004*/ 	.word	0xffffffff
	.align		4
        /*0008*/ 	.word	0x00000000
	.align		4
        /*000c*/ 	.word	0xfffffffe
	.align		4
        /*0010*/ 	.word	0x00000000
	.align		4
        /*0014*/ 	.word	0xfffffffd
	.align		4
        /*0018*/ 	.word	0x00000000
	.align		4
        /*001c*/ 	.word	0xfffffffc


//--------------------- .nv.constant4             --------------------------
	.section	.nv.constant4,"a",@progbits
	.align	8
	.align		8
.nv.constant4:
        /*0000*/ 	.dword	_ZN29_INTERNAL_1b22e2a2_4_k_cu_ox14cuda3std3__45__cpo5beginE
	.align		8
        /*0008*/ 	.dword	_ZN29_INTERNAL_1b22e2a2_4_k_cu_ox14cuda3std3__45__cpo3endE
	.align		8
        /*0010*/ 	.dword	_ZN29_INTERNAL_1b22e2a2_4_k_cu_ox14cuda3std3__45__cpo6cbeginE
	.align		8
        /*0018*/ 	.dword	_ZN29_INTERNAL_1b22e2a2_4_k_cu_ox14cuda3std3__45__cpo4cendE
	.align		8
        /*0020*/ 	.dword	_ZN29_INTERNAL_1b22e2a2_4_k_cu_ox14cuda3std3__45__cpo6rbeginE
	.align		8
        /*0028*/ 	.dword	_ZN29_INTERNAL_1b22e2a2_4_k_cu_ox14cuda3std3__45__cpo4rendE
	.align		8
        /*0030*/ 	.dword	_ZN29_INTERNAL_1b22e2a2_4_k_cu_ox14cuda3std3__45__cpo7crbeginE
	.align		8
        /*0038*/ 	.dword	_ZN29_INTERNAL_1b22e2a2_4_k_cu_ox14cuda3std3__45__cpo5crendE
	.align		8
        /*0040*/ 	.dword	_ZN29_INTERNAL_1b22e2a2_4_k_cu_ox14cuda3std3__431_GLOBAL__N__1b22e2a2_4_k_cu_ox16ignoreE
	.align		8
        /*0048*/ 	.dword	_ZN29_INTERNAL_1b22e2a2_4_k_cu_ox14cuda3std3__419piecewise_constructE
	.align		8
        /*0050*/ 	.dword	_ZN29_INTERNAL_1b22e2a2_4_k_cu_ox14cuda3std3__48in_placeE
	.align		8
        /*0058*/ 	.dword	_ZN29_INTERNAL_1b22e2a2_4_k_cu_ox14cuda3std3__420unreachable_sentinelE
	.align		8
        /*0060*/ 	.dword	_ZN29_INTERNAL_1b22e2a2_4_k_cu_ox14cuda3std3__47nulloptE
	.align		8
        /*0068*/ 	.dword	_ZN29_INTERNAL_1b22e2a2_4_k_cu_ox14cuda3std3__48unexpectE
	.align		8
        /*0070*/ 	.dword	_ZN29_INTERNAL_1b22e2a2_4_k_cu_ox14cuda3std6ranges3__45__cpo4swapE
	.align		8
        /*0078*/ 	.dword	_ZN29_INTERNAL_1b22e2a2_4_k_cu_ox14cuda3std6ranges3__45__cpo9iter_moveE
	.align		8
        /*0080*/ 	.dword	_ZN29_INTERNAL_1b22e2a2_4_k_cu_ox14cuda3std6ranges3__45__cpo5beginE
	.align		8
        /*0088*/ 	.dword	_ZN29_INTERNAL_1b22e2a2_4_k_cu_ox14cuda3std6ranges3__45__cpo3endE
	.align		8
        /*0090*/ 	.dword	_ZN29_INTERNAL_1b22e2a2_4_k_cu_ox14cuda3std6ranges3__45__cpo6cbeginE
	.align		8
        /*0098*/ 	.dword	_ZN29_INTERNAL_1b22e2a2_4_k_cu_ox14cuda3std6ranges3__45__cpo4cendE
	.align		8
        /*00a0*/ 	.dword	_ZN29_INTERNAL_1b22e2a2_4_k_cu_ox14cuda3std6ranges3__45__cpo7advanceE
	.align		8
        /*00a8*/ 	.dword	_ZN29_INTERNAL_1b22e2a2_4_k_cu_ox14cuda3std6ranges3__45__cpo9iter_swapE
	.align		8
        /*00b0*/ 	.dword	_ZN29_INTERNAL_1b22e2a2_4_k_cu_ox14cuda3std6ranges3__45__cpo4nextE
	.align		8
        /*00b8*/ 	.dword	_ZN29_INTERNAL_1b22e2a2_4_k_cu_ox14cuda3std6ranges3__45__cpo4prevE
	.align		8
        /*00c0*/ 	.dword	_ZN29_INTERNAL_1b22e2a2_4_k_cu_ox14cuda3std6ranges3__45__cpo4dataE
	.align		8
        /*00c8*/ 	.dword	_ZN29_INTERNAL_1b22e2a2_4_k_cu_ox14cuda3std6ranges3__45__cpo5cdataE
	.align		8
        /*00d0*/ 	.dword	_ZN29_INTERNAL_1b22e2a2_4_k_cu_ox14cuda3std6ranges3__45__cpo4sizeE
	.align		8
        /*00d8*/ 	.dword	_ZN29_INTERNAL_1b22e2a2_4_k_cu_ox14cuda3std6ranges3__45__cpo5ssizeE
	.align		8
        /*00e0*/ 	.dword	_ZN29_INTERNAL_1b22e2a2_4_k_cu_ox14cuda3std6ranges3__45__cpo8distanceE
	.align		8
        /*00e8*/ 	.dword	_ZN29_INTERNAL_1b22e2a2_4_k_cu_ox16thrust24THRUST_300001_SM_1000_NS8cuda_cub3parE
	.align		8
        /*00f0*/ 	.dword	_ZN29_INTERNAL_1b22e2a2_4_k_cu_ox16thrust24THRUST_300001_SM_1000_NS8cuda_cub10par_nosyncE
	.align		8
        /*00f8*/ 	.dword	_ZN29_INTERNAL_1b22e2a2_4_k_cu_ox16thrust24THRUST_300001_SM_1000_NS6system6detail10sequential3seqE
	.align		8
        /*0100*/ 	.dword	_ZN29_INTERNAL_1b22e2a2_4_k_cu_ox16thrust24THRUST_300001_SM_1000_NS12placeholders2_1E
	.align		8
        /*0108*/ 	.dword	_ZN29_INTERNAL_1b22e2a2_4_k_cu_ox16thrust24THRUST_300001_SM_1000_NS12placeholders2_2E
	.align		8
        /*0110*/ 	.dword	_ZN29_INTERNAL_1b22e2a2_4_k_cu_ox16thrust24THRUST_300001_SM_1000_NS12placeholders2_3E
	.align		8
        /*0118*/ 	.dword	_ZN29_INTERNAL_1b22e2a2_4_k_cu_ox16thrust24THRUST_300001_SM_1000_NS12placeholders2_4E
	.align		8
        /*0120*/ 	.dword	_ZN29_INTERNAL_1b22e2a2_4_k_cu_ox16thrust24THRUST_300001_SM_1000_NS12placeholders2_5E
	.align		8
        /*0128*/ 	.dword	_ZN29_INTERNAL_1b22e2a2_4_k_cu_ox16thrust24THRUST_300001_SM_1000_NS12placeholders2_6E
	.align		8
        /*0130*/ 	.dword	_ZN29_INTERNAL_1b22e2a2_4_k_cu_ox16thrust24THRUST_300001_SM_1000_NS12placeholders2_7E
	.align		8
        /*0138*/ 	.dword	_ZN29_INTERNAL_1b22e2a2_4_k_cu_ox16thrust24THRUST_300001_SM_1000_NS12placeholders2_8E
	.align		8
        /*0140*/ 	.dword	_ZN29_INTERNAL_1b22e2a2_4_k_cu_ox16thrust24THRUST_300001_SM_1000_NS12placeholders2_9E
	.align		8
        /*0148*/ 	.dword	_ZN29_INTERNAL_1b22e2a2_4_k_cu_ox16thrust24THRUST_300001_SM_1000_NS12placeholders3_10E
	.align		8
        /*0150*/ 	.dword	_ZN29_INTERNAL_1b22e2a2_4_k_cu_ox16thrust24THRUST_300001_SM_1000_NS3seqE


//--------------------- .text._ZN3cub18CUB_300001_SM_10006detail6reduce28DeviceReduceSingleTileKernelINS2_10policy_hubIdyN4cuda3__47maximumIdEEE10Policy1000EPdSB_iS8_ddNS5_3std3__410__identityEEEvT0_T1_T2_T3_T4_T6_ --------------------------
	.section	.text._ZN3cub18CUB_300001_SM_10006detail6reduce28DeviceReduceSingleTileKernelINS2_10policy_hubIdyN4cuda3__47maximumIdEEE10Policy1000EPdSB_iS8_ddNS5_3std3__410__identityEEEvT0_T1_T2_T3_T4_T6_,"ax",@progbits
	.align	128
        .global         _ZN3cub18CUB_300001_SM_10006detail6reduce28DeviceReduceSingleTileKernelINS2_10policy_hubIdyN4cuda3__47maximumIdEEE10Policy1000EPdSB_iS8_ddNS5_3std3__410__identityEEEvT0_T1_T2_T3_T4_T6_
        .type           _ZN3cub18CUB_300001_SM_10006detail6reduce28DeviceReduceSingleTileKernelINS2_10policy_hubIdyN4cuda3__47maximumIdEEE10Policy1000EPdSB_iS8_ddNS5_3std3__410__identityEEEvT0_T1_T2_T3_T4_T6_,@function
        .size           _ZN3cub18CUB_300001_SM_10006detail6reduce28DeviceReduceSingleTileKernelINS2_10policy_hubIdyN4cuda3__47maximumIdEEE10Policy1000EPdSB_iS8_ddNS5_3std3__410__identityEEEvT0_T1_T2_T3_T4_T6_,(.L_x_257 - _ZN3cub18CUB_300001_SM_10006detail6reduce28DeviceReduceSingleTileKernelINS2_10policy_hubIdyN4cuda3__47maximumIdEEE10Policy1000EPdSB_iS8_ddNS5_3std3__410__identityEEEvT0_T1_T2_T3_T4_T6_)
        .other          _ZN3cub18CUB_300001_SM_10006detail6reduce28DeviceReduceSingleTileKernelINS2_10policy_hubIdyN4cuda3__47maximumIdEEE10Policy1000EPdSB_iS8_ddNS5_3std3__410__identityEEEvT0_T1_T2_T3_T4_T6_,@"STO_CUDA_ENTRY STV_DEFAULT"
_ZN3cub18CUB_300001_SM_10006detail6reduce28DeviceReduceSingleTileKernelINS2_10policy_hubIdyN4cuda3__47maximumIdEEE10Policy1000EPdSB_iS8_ddNS5_3std3__410__identityEEEvT0_T1_T2_T3_T4_T6_:
.text._ZN3cub18CUB_300001_SM_10006detail6reduce28DeviceReduceSingleTileKernelINS2_10policy_hubIdyN4cuda3__47maximumIdEEE10Policy1000EPdSB_iS8_ddNS5_3std3__410__identityEEEvT0_T1_T2_T3_T4_T6_:
[----:B------:R-:W-:Y:S01]  /*0000*/  LDC R1, c[0x0][0x37c] ;  /* 0x0000df00ff017b82 */ /* 0x000fe20000000800 */
[----:B------:R-:W0:Y:S01]  /*0010*/  LDCU UR4, c[0x0][0x390] ;  /* 0x00007200ff0477ac */ /* 0x000e220008000800 */
[----:B------:R-:W1:Y:S01]  /*0020*/  LDCU.64 UR6, c[0x0][0x358] ;  /* 0x00006b00ff0677ac */ /* 0x000e620008000a00 */
[----:B0-----:R-:W-:-:S05]  /*0030*/  IMAD.U32 R4, RZ, RZ, UR4 ;  /* 0x00000004ff047e24 */ /* 0x001fca000f8e00ff */
[----:B------:R-:W-:-:S13]  /*0040*/  ISETP.NE.AND P0, PT, R4, RZ, PT ;  /* 0x000000ff0400720c */ /* 0x000fda0003f05270 */
[----:B-1----:R-:W-:Y:S05]  /*0050*/  @P0 BRA `(.L_x_0) ;  /* 0x00000000001c0947 */ /* 0x002fea0003800000 */
[----:B------:R-:W0:Y:S02]  /*0060*/  S2R R0, SR_TID.X ;  /* 0x0000000000007919 */ /* 0x000e240000002100 */
[----:B0-----:R-:W-:-:S13]  /*0070*/  ISETP.NE.AND P0, PT, R0, RZ, PT ;  /* 0x000000ff0000720c */ /* 0x001fda0003f05270 */
[----:B------:R-:W-:Y:S05]  /*0080*/  @P0 EXIT ;  /* 0x000000000000094d */ /* 0x000fea0003800000 */
[----:B------:R-:W0:Y:S08]  /*0090*/  LDC.64 R2, c[0x0][0x388] ;  /* 0x0000e200ff027b82 */ /* 0x000e300000000a00 */
[----:B------:R-:W0:Y:S02]  /*00a0*/  LDC.64 R4, c[0x0][0x398] ;  /* 0x0000e600ff047b82 */ /* 0x000e240000000a00 */
[----:B0-----:R-:W-:Y:S01]  /*00b0*/  STG.E.64 desc[UR6][R2.64], R4 ;  /* 0x0000000402007986 */ /* 0x001fe2000c101b06 */
[----:B------:R-:W-:Y:S05]  /*00c0*/  EXIT ;  /* 0x000000000000794d */ /* 0x000fea0003800000 */
.L_x_0:
[----:B------:R-:W0:Y:S01]  /*00d0*/  LDCU UR4, c[0x0][0x380] ;  /* 0x00007000ff0477ac */ /* 0x000e220008000800 */
[----:B------:R-:W-:Y:S01]  /*00e0*/  BSSY.RECONVERGENT B0, `(.L_x_1) ;  /* 0x00005b3000007945 */ /* 0x000fe20003800200 */
[----:B0-----:R-:W-:-:S09]  /*00f0*/  ULOP3.LUT UP0, URZ, UR4, 0x1f, URZ, 0xc0, !UPT ;  /* 0x0000001f04ff7892 */ /* 0x001fd2000f80c0ff */
[----:B------:R-:W-:Y:S05]  /*0100*/  BRA.U UP0, `(.L_x_2) ;  /* 0x0000002d003c7547 */ /* 0x000fea000b800000 */
[----:B------:R-:W-:-:S13]  /*0110*/  ISETP.GT.AND P0, PT, R4, 0x7ff, PT ;  /* 0x000007ff0400780c */ /* 0x000fda0003f04270 */
[----:B------:R-:W-:Y:S05]  /*0120*/  @P0 BRA `(.L_x_3) ;  /* 0x0000001400e80947 */ /* 0x000fea0003800000 */
[----:B------:R-:W0:Y:S01]  /*0130*/  S2R R3, SR_TID.X ;  /* 0x0000000000037919 */ /* 0x000e220000002100 */
[----:B------:R-:W-:Y:S01]  /*0140*/  BSSY.RECONVERGENT B1, `(.L_x_4) ;  /* 0x0000009000017945 */ /* 0x000fe20003800200 */
[----:B------:R-:W-:Y:S02]  /*0150*/  CS2R R6, SRZ ;  /* 0x0000000000067805 */ /* 0x000fe4000001ff00 */
[----:B0-----:R-:W-:Y:S01]  /*0160*/  ISETP.GE.AND P0, PT, R3, R4, PT ;  /* 0x000000040300720c */ /* 0x001fe20003f06270 */
[----:B------:R-:W-:-:S12]  /*0170*/  IMAD.MOV.U32 R5, RZ, RZ, R3 ;  /* 0x000000ffff057224 */ /* 0x000fd800078e0003 */
[----:B------:R-:W-:Y:S05]  /*0180*/  @P0 BRA `(.L_x_5) ;  /* 0x0000000000100947 */ /* 0x000fea0003800000 */
[----:B------:R-:W0:Y:S02]  /*0190*/  LDC.64 R6, c[0x0][0x380] ;  /* 0x0000e000ff067b82 */ /* 0x000e240000000a00 */
[----:B0-----:R-:W-:-:S06]  /*01a0*/  IMAD.WIDE.U32 R6, R3, 0x8, R6 ;  /* 0x0000000803067825 */ /* 0x001fcc00078e0006 */
[----:B------:R-:W5:Y:S01]  /*01b0*/  LDG.E.64.CONSTANT R6, desc[UR6][R6.64] ;  /* 0x0000000606067981 */ /* 0x000f62000c1e9b00 */
[----:B------:R-:W-:-:S07]  /*01c0*/  VIADD R5, R3, 0x100 ;  /* 0x0000010003057836 */ /* 0x000fce0000000000 */
.L_x_5:
[----:B------:R-:W-:Y:S05]  /*01d0*/  BSYNC.RECONVERGENT B1 ;  /* 0x0000000000017941 */ /* 0x000fea0003800200 */
.L_x_4:
[----:B------:R-:W-:Y:S01]  /*01e0*/  ISETP.GE.AND P0, PT, R5, R4, PT ;  /* 0x000000040500720c */ /* 0x000fe20003f06270 */
[----:B------:R-:W-:-:S12]  /*01f0*/  BSSY.RECONVERGENT B1, `(.L_x_6) ;  /* 0x00000b0000017945 */ /* 0x000fd80003800200 */
[----:B------:R-:W-:Y:S05]  /*0200*/  @P0 BRA `(.L_x_7) ;  /* 0x0000000800b80947 */ /* 0x000fea0003800000 */
[----:B------:R-:W-:Y:S01]  /*0210*/  LOP3.LUT R9, RZ, R5, RZ, 0x33, !PT ;  /* 0x00000005ff097212 */ /* 0x000fe200078e33ff */
[----:B------:R-:W-:Y:S04]  /*0220*/  BSSY.RECONVERGENT B2, `(.L_x_8) ;  /* 0x0000019000027945 */ /* 0x000fe80003800200 */
[----:B------:R-:W-:-:S05]  /*0230*/  IMAD.IADD R0, R9, 0x1, R4 ;  /* 0x0000000109007824 */ /* 0x000fca00078e0204 */
[C---:B------:R-:W-:Y:S02]  /*0240*/  LOP3.LUT R2, R0.reuse, 0x300, RZ, 0xc0, !PT ;  /* 0x0000030000027812 */ /* 0x040fe400078ec0ff */
[----:B------:R-:W-:Y:S02]  /*0250*/  ISETP.GE.U32.AND P0, PT, R0, 0x300, PT ;  /* 0x000003000000780c */ /* 0x000fe40003f06070 */
[----:B------:R-:W-:-:S13]  /*0260*/  ISETP.NE.AND P1, PT, R2, 0x300, PT ;  /* 0x000003000200780c */ /* 0x000fda0003f25270 */
[----:B------:R-:W-:Y:S05]  /*0270*/  @!P1 BRA `(.L_x_9) ;  /* 0x00000000004c9947 */ /* 0x000fea0003800000 */
[----:B------:R-:W0:Y:S01]  /*0280*/  LDC.64 R8, c[0x0][0x380] ;  /* 0x0000e000ff087b82 */ /* 0x000e220000000a00 */
[----:B------:R-:W-:-:S04]  /*0290*/  LEA.HI R0, R0, 0x1, RZ, 0x18 ;  /* 0x0000000100007811 */ /* 0x000fc800078fc0ff */
[----:B------:R-:W-:-:S05]  /*02a0*/  LOP3.LUT R0, R0, 0x3, RZ, 0xc0, !PT ;  /* 0x0000000300007812 */ /* 0x000fca00078ec0ff */
[----:B------:R-:W-:Y:S02]  /*02b0*/  IMAD.MOV R0, RZ, RZ, -R0 ;  /* 0x000000ffff007224 */ /* 0x000fe400078e0a00 */
[----:B0-----:R-:W-:-:S04]  /*02c0*/  IMAD.WIDE.U32 R8, R5, 0x8, R8 ;  /* 0x0000000805087825 */ /* 0x001fc800078e0008 */
[----:B------:R-:W-:Y:S02]  /*02d0*/  IMAD.MOV.U32 R2, RZ, RZ, R8 ;  /* 0x000000ffff027224 */ /* 0x000fe400078e0008 */
[----:B------:R-:W-:-:S07]  /*02e0*/  IMAD.MOV.U32 R11, RZ, RZ, R9 ;  /* 0x000000ffff0b7224 */ /* 0x000fce00078e0009 */
.L_x_10:
[----:B------:R-:W-:Y:S02]  /*02f0*/  IMAD.MOV.U32 R8, RZ, RZ, R2 ;  /* 0x000000ffff087224 */ /* 0x000fe400078e0002 */
[----:B------:R-:W-:-:S06]  /*0300*/  IMAD.MOV.U32 R9, RZ, RZ, R11 ;  /* 0x000000ffff097224 */ /* 0x000fcc00078e000b */
[----:B------:R-:W2:Y:S01]  /*0310*/  LDG.E.64.CONSTANT R8, desc[UR6][R8.64] ;  /* 0x0000000608087981 */ /* 0x000ea2000c1e9b00 */
[----:B------:R-:W-:Y:S01]  /*0320*/  VIADD R0, R0, 0x1 ;  /* 0x0000000100007836 */ /* 0x000fe20000000000 */
[----:B------:R-:W-:Y:S01]  /*0330*/  IADD3 R2, P3, PT, R2, 0x800, RZ ;  /* 0x0000080002027810 */ /* 0x000fe20007f7e0ff */
[----:B------:R-:W-:-:S03]  /*0340*/  VIADD R5, R5, 0x100 ;  /* 0x0000010005057836 */ /* 0x000fc60000000000 */
[----:B------:R-:W-:Y:S01]  /*0350*/  ISETP.NE.AND P2, PT, R0, RZ, PT ;  /* 0x000000ff0000720c */ /* 0x000fe20003f45270 */
[----:B------:R-:W-:Y:S01]  /*0360*/  IMAD.X R11, RZ, RZ, R11, P3 ;  /* 0x000000ffff0b7224 */ /* 0x000fe200018e060b */
[----:B--2--5:R-:W-:-:S06]  /*0370*/  DSETP.GEU.AND P1, PT, R6, R8, PT ;  /* 0x000000080600722a */ /* 0x024fcc0003f2e000 */
[----:B------:R-:W-:Y:S02]  /*0380*/  FSEL R6, R8, R6, !P1 ;  /* 0x0000000608067208 */ /* 0x000fe40004800000 */
[----:B------:R-:W-:-:S03]  /*0390*/  FSEL R7, R9, R7, !P1 ;  /* 0x0000000709077208 */ /* 0x000fc60004800000 */
[----:B------:R-:W-:Y:S05]  /*03a0*/  @P2 BRA `(.L_x_10) ;  /* 0xfffffffc00d02947 */ /* 0x000fea000383ffff */
.L_x_9:
[----:B------:R-:W-:Y:S05]  /*03b0*/  BSYNC.RECONVERGENT B2 ;  /* 0x0000000000027941 */ /* 0x000fea0003800200 */
.L_x_8:
[----:B------:R-:W-:Y:S05]  /*03c0*/  @!P0 BRA `(.L_x_7) ;  /* 0x0000000800488947 */ /* 0x000fea0003800000 */
[----:B------:R-:W-:Y:S01]  /*03d0*/  IMAD.IADD R0, R4, 0x1, -R5 ;  /* 0x0000000104007824 */ /* 0x000fe200078e0a05 */
[----:B------:R-:W-:Y:S01]  /*03e0*/  BSSY.RECONVERGENT B2, `(.L_x_11) ;  /* 0x0000051000027945 */ /* 0x000fe20003800200 */
[----:B------:R-:W-:-:S03]  /*03f0*/  PLOP3.LUT P0, PT, PT, PT, PT, 0x80, 0x8 ;  /* 0x000000000008781c */ /* 0x000fc60003f0f070 */
[----:B------:R-:W-:-:S13]  /*0400*/  ISETP.GT.AND P1, PT, R0, 0xc00, PT ;  /* 0x00000c000000780c */ /* 0x000fda0003f24270 */
[----:B------:R-:W-:Y:S05]  /*0410*/  @!P1 BRA `(.L_x_12) ;  /* 0x0000000400349947 */ /* 0x000fea0003800000 */
[----:B------:R-:W0:Y:S01]  /*0420*/  LDC.64 R8, c[0x0][0x380] ;  /* 0x0000e000ff087b82 */ /* 0x000e220000000a00 */
[----:B------:R-:W-:Y:S01]  /*0430*/  PLOP3.LUT P0, PT, PT, PT, PT, 0x8, 0x80 ;  /* 0x000000000080781c */ /* 0x000fe20003f0e170 */
[----:B------:R-:W-:-:S12]  /*0440*/  VIADD R0, R4, 0xfffff400 ;  /* 0xfffff40004007836 */ /* 0x000fd80000000000 */
.L_x_13:
[----:B0-----:R-:W-:-:S05]  /*0450*/  IMAD.WIDE R30, R5, 0x8, R8 ;  /* 0x00000008051e7825 */ /* 0x001fca00078e0208 */
[----:B------:R-:W2:Y:S04]  /*0460*/  LDG.E.64.CONSTANT R10, desc[UR6][R30.64] ;  /* 0x000000061e0a7981 */ /* 0x000ea8000c1e9b00 */
[----:B------:R-:W3:Y:S04]  /*0470*/  LDG.E.64.CONSTANT R12, desc[UR6][R30.64+0x800] ;  /* 0x000800061e0c7981 */ /* 0x000ee8000c1e9b00 */
[----:B------:R-:W4:Y:S01]  /*0480*/  LDG.E.64.CONSTANT R14, desc[UR6][R30.64+0x1000] ;  /* 0x001000061e0e7981 */ /* 0x000f22000c1e9b00 */
[----:B------:R-:W-:-:S03]  /*0490*/  VIADD R39, R5, 0x400 ;  /* 0x0000040005277836 */ /* 0x000fc60000000000 */
[----:B------:R-:W4:Y:S01]  /*04a0*/  LDG.E.64.CONSTANT R16, desc[UR6][R30.64+0x1800] ;  /* 0x001800061e107981 */ /* 0x000f22000c1e9b00 */
[----:B------:R-:W-:-:S05]  /*04b0*/  IMAD.WIDE R38, R39, 0x8, R8 ;  /* 0x0000000827267825 */ /* 0x000fca00078e0208 */
[----:B------:R-:W4:Y:S04]  /*04c0*/  LDG.E.64.CONSTANT R18, desc[UR6][R38.64] ;  /* 0x0000000626127981 */ /* 0x000f28000c1e9b00 */
[----:B------:R-:W4:Y:S04]  /*04d0*/  LDG.E.64.CONSTANT R20, desc[UR6][R38.64+0x800] ;  /* 0x0008000626147981 */ /* 0x000f28000c1e9b00 */
        /* <DEDUP_REMOVED lines=12> */
[----:B------:R-:W4:Y:S04]  /*05a0*/  LDG.E.64.CONSTANT R38, desc[UR6][R44.64+0x1000] ;  /* 0x001000062c267981 */ /* 0x000f28000c1e9b00 */
[----:B------:R-:W4:Y:S01]  /*05b0*/  LDG.E.64.CONSTANT R40, desc[UR6][R44.64+0x1800] ;  /* 0x001800062c287981 */ /* 0x000f22000c1e9b00 */
[----:B------:R-:W-:-:S05]  /*05c0*/  VIADD R5, R5, 0x1000 ;  /* 0x0000100005057836 */ /* 0x000fca0000000000 */
[----:B------:R-:W-:Y:S01]  /*05d0*/  ISETP.GE.AND P2, PT, R5, R0, PT ;  /* 0x000000000500720c */ /* 0x000fe20003f46270 */
[----:B--2--5:R-:W-:-:S06]  /*05e0*/  DSETP.GEU.AND P1, PT, R6, R10, PT ;  /* 0x0000000a0600722a */ /* 0x024fcc0003f2e000 */
[----:B------:R-:W-:Y:S02]  /*05f0*/  FSEL R6, R10, R6, !P1 ;  /* 0x000000060a067208 */ /* 0x000fe40004800000 */
[----:B------:R-:W-:-:S06]  /*0600*/  FSEL R7, R11, R7, !P1 ;  /* 0x000000070b077208 */ /* 0x000fcc0004800000 */
[----:B---3--:R-:W-:-:S06]  /*0610*/  DSETP.GEU.AND P1, PT, R6, R12, PT ;  /* 0x0000000c0600722a */ /* 0x008fcc0003f2e000 */
[----:B------:R-:W-:Y:S02]  /*0620*/  FSEL R6, R12, R6, !P1 ;  /* 0x000000060c067208 */ /* 0x000fe40004800000 */
[----:B------:R-:W-:-:S06]  /*0630*/  FSEL R7, R13, R7, !P1 ;  /* 0x000000070d077208 */ /* 0x000fcc0004800000 */
[----:B----4-:R-:W-:-:S06]  /*0640*/  DSETP.GEU.AND P1, PT, R6, R14, PT ;  /* 0x0000000e0600722a */ /* 0x010fcc0003f2e000 */
[----:B------:R-:W-:Y:S02]  /*0650*/  FSEL R6, R14, R6, !P1 ;  /* 0x000000060e067208 */ /* 0x000fe40004800000 */
[----:B------:R-:W-:-:S06]  /*0660*/  FSEL R7, R15, R7, !P1 ;  /* 0x000000070f077208 */ /* 0x000fcc0004800000 */
[----:B------:R-:W-:-:S06]  /*0670*/  DSETP.GEU.AND P1, PT, R6, R16, PT ;  /* 0x000000100600722a */ /* 0x000fcc0003f2e000 */
        /* <DEDUP_REMOVED lines=37> */
[----:B------:R-:W-:Y:S01]  /*08d0*/  FSEL R7, R41, R7, !P1 ;  /* 0x0000000729077208 */ /* 0x000fe20004800000 */
[----:B------:R-:W-:Y:S06]  /*08e0*/  @!P2 BRA `(.L_x_13) ;  /* 0xfffffff800d8a947 */ /* 0x000fec000383ffff */
.L_x_12:
[----:B------:R-:W-:Y:S05]  /*08f0*/  BSYNC.RECONVERGENT B2 ;  /* 0x0000000000027941 */ /* 0x000fea0003800200 */
.L_x_11:
[----:B------:R-:W-:Y:S01]  /*0900*/  IMAD.IADD R0, R4, 0x1, -R5 ;  /* 0x0000000104007824 */ /* 0x000fe200078e0a05 */
[----:B------:R-:W-:Y:S04]  /*0910*/  BSSY.RECONVERGENT B2, `(.L_x_14) ;  /* 0x0000029000027945 */ /* 0x000fe80003800200 */
[----:B------:R-:W-:-:S13]  /*0920*/  ISETP.GT.AND P1, PT, R0, 0x400, PT ;  /* 0x000004000000780c */ /* 0x000fda0003f24270 */
[----:B------:R-:W-:Y:S05]  /*0930*/  @!P1 BRA `(.L_x_15) ;  /* 0x0000000000989947 */ /* 0x000fea0003800000 */
[----:B------:R-:W0:Y:S02]  /*0940*/  LDC.64 R18, c[0x0][0x380] ;  /* 0x0000e000ff127b82 */ /* 0x000e240000000a00 */
        /* <DEDUP_REMOVED lines=11> */
[----:B------:R-:W-:Y:S01]  /*0a00*/  VIADD R5, R5, 0x800 ;  /* 0x0000080005057836 */ /* 0x000fe20000000000 */
        /* <DEDUP_REMOVED lines=20> */
[----:B------:R-:W-:Y:S02]  /*0b50*/  FSEL R7, R25, R7, !P0 ;  /* 0x0000000719077208 */ /* 0x000fe40004000000 */
[----:B------:R-:W-:-:S04]  /*0b60*/  PLOP3.LUT P0, PT, PT, PT, PT, 0x8, 0x80 ;  /* 0x000000000080781c */ /* 0x000fc80003f0e170 */
[----:B------:R-:W-:-:S06]  /*0b70*/  DSETP.GEU.AND P1, PT, R6, R26, PT ;  /* 0x0000001a0600722a */ /* 0x000fcc0003f2e000 */
[----:B------:R-:W-:Y:S02]  /*0b80*/  FSEL R6, R26, R6, !P1 ;  /* 0x000000061a067208 */ /* 0x000fe40004800000 */
[----:B------:R-:W-:-:S07]  /*0b90*/  FSEL R7, R27, R7, !P1 ;  /* 0x000000071b077208 */ /* 0x000fce0004800000 */
.L_x_15:
[----:B------:R-:W-:Y:S05]  /*0ba0*/  BSYNC.RECONVERGENT B2 ;  /* 0x0000000000027941 */ /* 0x000fea0003800200 */
.L_x_14:
[----:B------:R-:W-:-:S13]  /*0bb0*/  ISETP.LT.OR P0, PT, R5, R4, P0 ;  /* 0x000000040500720c */ /* 0x000fda0000701670 */
[----:B------:R-:W-:Y:S05]  /*0bc0*/  @!P0 BRA `(.L_x_7) ;  /* 0x0000000000488947 */ /* 0x000fea0003800000 */
[----:B------:R-:W0:Y:S02]  /*0bd0*/  LDC.64 R8, c[0x0][0x380] ;  /* 0x0000e000ff087b82 */ /* 0x000e240000000a00 */
[----:B0-----:R-:W-:-:S05]  /*0be0*/  IMAD.WIDE R8, R5, 0x8, R8 ;  /* 0x0000000805087825 */ /* 0x001fca00078e0208 */
[----:B------:R-:W2:Y:S04]  /*0bf0*/  LDG.E.64.CONSTANT R10, desc[UR6][R8.64] ;  /* 0x00000006080a7981 */ /* 0x000ea8000c1e9b00 */
[----:B------:R-:W3:Y:S04]  /*0c00*/  LDG.E.64.CONSTANT R12, desc[UR6][R8.64+0x800] ;  /* 0x00080006080c7981 */ /* 0x000ee8000c1e9b00 */
[----:B------:R-:W4:Y:S04]  /*0c10*/  LDG.E.64.CONSTANT R14, desc[UR6][R8.64+0x1000] ;  /* 0x00100006080e7981 */ /* 0x000f28000c1e9b00 */
[----:B------:R-:W4:Y:S01]  /*0c20*/  LDG.E.64.CONSTANT R16, desc[UR6][R8.64+0x1800] ;  /* 0x0018000608107981 */ /* 0x000f22000c1e9b00 */
        /* <DEDUP_REMOVED lines=11> */
[----:B------:R-:W-:-:S07]  /*0ce0*/  FSEL R7, R17, R7, !P0 ;  /* 0x0000000711077208 */ /* 0x000fce0004000000 */
.L_x_7:
[----:B------:R-:W-:Y:S05]  /*0cf0*/  BSYNC.RECONVERGENT B1 ;  /* 0x0000000000017941 */ /* 0x000fea0003800200 */
.L_x_6:
[----:B------:R-:W-:-:S13]  /*0d00*/  ISETP.GE.AND P0, PT, R4, 0x100, PT ;  /* 0x000001000400780c */ /* 0x000fda0003f06270 */
[----:B------:R-:W-:Y:S05]  /*0d10*/  @!P0 BRA `(.L_x_16) ;  /* 0x00000004003c8947 */ /* 0x000fea0003800000 */
[----:B------:R-:W0:Y:S01]  /*0d20*/  S2R R8, SR_LANEID ;  /* 0x0000000000087919 */ /* 0x000e220000000000 */
[----:B-----5:R-:W-:Y:S04]  /*0d30*/  SHFL.DOWN PT, R4, R6, 0x1, 0x1f ;  /* 0x08201f0006047f89 */ /* 0x020fe800000e0000 */
[----:B------:R-:W1:Y:S02]  /*0d40*/  SHFL.DOWN PT, R5, R7, 0x1, 0x1f ;  /* 0x08201f0007057f89 */ /* 0x000e6400000e0000 */
[----:B-1----:R-:W-:Y:S01]  /*0d50*/  DSETP.GEU.AND P1, PT, R6, R4, PT ;  /* 0x000000040600722a */ /* 0x002fe20003f2e000 */
[C---:B0-----:R-:W-:Y:S02]  /*0d60*/  ISETP.GT.AND P0, PT, R8.reuse, 0x1e, PT ;  /* 0x0000001e0800780c */ /* 0x041fe40003f04270 */
[----:B------:R-:W-:-:S03]  /*0d70*/  ISETP.NE.AND P2, PT, R8, RZ, PT ;  /* 0x000000ff0800720c */ /* 0x000fc60003f45270 */
[----:B------:R-:W-:Y:S02]  /*0d80*/  FSEL R9, R4, R6, !P1 ;  /* 0x0000000604097208 */ /* 0x000fe40004800000 */
[----:B------:R-:W-:Y:S02]  /*0d90*/  FSEL R5, R5, R7, !P1 ;  /* 0x0000000705057208 */ /* 0x000fe40004800000 */
[----:B------:R-:W-:Y:S02]  /*0da0*/  FSEL R6, R6, R9, P0 ;  /* 0x0000000906067208 */ /* 0x000fe40000000000 */
[----:B------:R-:W-:Y:S02]  /*0db0*/  FSEL R11, R7, R5, P0 ;  /* 0x00000005070b7208 */ /* 0x000fe40000000000 */
[----:B------:R-:W-:Y:S01]  /*0dc0*/  ISETP.GT.AND P0, PT, R8, 0x1d, PT ;  /* 0x0000001d0800780c */ /* 0x000fe20003f04270 */
[----:B------:R-:W-:Y:S01]  /*0dd0*/  SHFL.DOWN PT, R4, R6, 0x2, 0x1f ;  /* 0x08401f0006047f89 */ /* 0x000fe200000e0000 */
[----:B------:R-:W-:Y:S01]  /*0de0*/  @!P2 MOV R2, 0x400 ;  /* 0x000004000002a802 */ /* 0x000fe20000000f00 */
[----:B------:R-:W-:Y:S01]  /*0df0*/  IMAD.MOV.U32 R7, RZ, RZ, R11 ;  /* 0x000000ffff077224 */ /* 0x000fe200078e000b */
[----:B------:R-:W-:Y:S01]  /*0e00*/  @!P2 SHF.R.U32.HI R0, RZ, 0x2, R3 ;  /* 0x00000002ff00a819 */ /* 0x000fe20000011603 */
[----:B------:R-:W0:Y:S03]  /*0e10*/  SHFL.DOWN PT, R5, R11, 0x2, 0x1f ;  /* 0x08401f000b057f89 */ /* 0x000e2600000e0000 */
[----:B------:R-:W-:Y:S01]  /*0e20*/  @!P2 LOP3.LUT R0, R0, 0xf8, RZ, 0xc0, !PT ;  /* 0x000000f80000a812 */ /* 0x000fe200078ec0ff */
[----:B------:R-:W1:Y:S01]  /*0e30*/  @!P2 S2R R9, SR_CgaCtaId ;  /* 0x000000000009a919 */ /* 0x000e620000008800 */
[----:B0-----:R-:W-:-:S06]  /*0e40*/  DSETP.GEU.AND P1, PT, R6, R4, PT ;  /* 0x000000040600722a */ /* 0x001fcc0003f2e000 */
[----:B------:R-:W-:Y:S02]  /*0e50*/  @!P0 FSEL R6, R4, R6, !P1 ;  /* 0x0000000604068208 */ /* 0x000fe40004800000 */
[----:B------:R-:W-:Y:S02]  /*0e60*/  @!P0 FSEL R11, R5, R11, !P1 ;  /* 0x0000000b050b8208 */ /* 0x000fe40004800000 */
[----:B------:R-:W-:Y:S01]  /*0e70*/  ISETP.GT.AND P0, PT, R8, 0x1b, PT ;  /* 0x0000001b0800780c */ /* 0x000fe20003f04270 */
[----:B------:R-:W-:Y:S02]  /*0e80*/  SHFL.DOWN PT, R4, R6, 0x4, 0x1f ;  /* 0x08801f0006047f89 */ /* 0x000fe400000e0000 */
[----:B------:R-:W-:Y:S02]  /*0e90*/  IMAD.MOV.U32 R7, RZ, RZ, R11 ;  /* 0x000000ffff077224 */ /* 0x000fe400078e000b */
[----:B------:R-:W0:Y:S04]  /*0ea0*/  SHFL.DOWN PT, R5, R11, 0x4, 0x1f ;  /* 0x08801f000b057f89 */ /* 0x000e2800000e0000 */
        /* <DEDUP_REMOVED lines=14> */
[----:B0-----:R-:W-:Y:S01]  /*0f90*/  DSETP.GEU.AND P0, PT, R6, R4, PT ;  /* 0x000000040600722a */ /* 0x001fe20003f0e000 */
[----:B-1----:R-:W-:-:S05]  /*0fa0*/  @!P2 LEA R7, R9, R2, 0x18 ;  /* 0x000000020907a211 */ /* 0x002fca00078ec0ff */
[----:B------:R-:W-:Y:S01]  /*0fb0*/  FSEL R4, R4, R6, !P0 ;  /* 0x0000000604047208 */ /* 0x000fe20004000000 */
[----:B------:R-:W-:Y:S01]  /*0fc0*/  @!P2 IMAD.IADD R9, R0, 0x1, R7 ;  /* 0x000000010009a824 */ /* 0x000fe200078e0207 */
[----:B------:R-:W-:Y:S02]  /*0fd0*/  FSEL R5, R5, R11, !P0 ;  /* 0x0000000b05057208 */ /* 0x000fe40004000000 */
[----:B------:R-:W-:Y:S02]  /*0fe0*/  ISETP.NE.AND P0, PT, R3, RZ, PT ;  /* 0x000000ff0300720c */ /* 0x000fe40003f05270 */
[----:B------:R-:W-:Y:S01]  /*0ff0*/  FSEL R6, R6, R4, P1 ;  /* 0x0000000406067208 */ /* 0x000fe20000800000 */
[----:B------:R3:W-:Y:S01]  /*1000*/  @!P2 STS.64 [R9+0x8], R4 ;  /* 0x000008040900a388 */ /* 0x0007e20000000a00 */
[----:B------:R-:W-:Y:S01]  /*1010*/  FSEL R7, R11, R5, P1 ;  /* 0x000000050b077208 */ /* 0x000fe20000800000 */
[----:B------:R-:W-:Y:S08]  /*1020*/  BAR.SYNC.DEFER_BLOCKING 0x0 ;  /* 0x0000000000007b1d */ /* 0x000ff00000010000 */
[----:B------:R-:W-:Y:S05]  /*1030*/  @P0 BRA `(.L_x_17) ;  /* 0x0000004800f40947 */ /* 0x000fea0003800000 */
[----:B------:R-:W0:Y:S01]  /*1040*/  S2UR UR5, SR_CgaCtaId ;  /* 0x00000000000579c3 */ /* 0x000e220000008800 */
[----:B------:R-:W-:Y:S02]  /*1050*/  UMOV UR4, 0x400 ;  /* 0x0000040000047882 */ /* 0x000fe40000000000 */
[----:B0-----:R-:W-:-:S09]  /*1060*/  ULEA UR4, UR5, UR4, 0x18 ;  /* 0x0000000405047291 */ /* 0x001fd2000f8ec0ff */
[----:B---3--:R-:W0:Y:S04]  /*1070*/  LDS.128 R8, [UR4+0x10] ;  /* 0x00001004ff087984 */ /* 0x008e280008000c00 */
[----:B------:R-:W1:Y:S01]  /*1080*/  LDS.128 R12, [UR4+0x20] ;  /* 0x00002004ff0c7984 */ /* 0x000e620008000c00 */
[----:B0-----:R-:W-:-:S06]  /*1090*/  DSETP.GEU.AND P1, PT, R6, R8, PT ;  /* 0x000000080600722a */ /* 0x001fcc0003f2e000 */
[----:B------:R-:W-:Y:S02]  /*10a0*/  FSEL R2, R8, R6, !P1 ;  /* 0x0000000608027208 */ /* 0x000fe40004800000 */
[----:B------:R-:W-:Y:S02]  /*10b0*/  FSEL R3, R9, R7, !P1 ;  /* 0x0000000709037208 */ /* 0x000fe40004800000 */
[----:B------:R-:W0:Y:S04]  /*10c0*/  LDS.128 R4, [UR4+0x30] ;  /* 0x00003004ff047984 */ /* 0x000e280008000c00 */
[----:B------:R-:W-:-:S06]  /*10d0*/  DSETP.GEU.AND P1, PT, R2, R10, PT ;  /* 0x0000000a0200722a */ /* 0x000fcc0003f2e000 */
[----:B------:R-:W-:Y:S02]  /*10e0*/  FSEL R2, R10, R2, !P1 ;  /* 0x000000020a027208 */ /* 0x000fe40004800000 */
[----:B------:R-:W-:-:S06]  /*10f0*/  FSEL R3, R11, R3, !P1 ;  /* 0x000000030b037208 */ /* 0x000fcc0004800000 */
[----:B-1----:R-:W-:-:S06]  /*1100*/  DSETP.GEU.AND P1, PT, R2, R12, PT ;  /* 0x0000000c0200722a */ /* 0x002fcc0003f2e000 */
[----:B------:R-:W-:Y:S02]  /*1110*/  FSEL R8, R12, R2, !P1 ;  /* 0x000000020c087208 */ /* 0x000fe40004800000 */
[----:B------:R-:W-:Y:S02]  /*1120*/  FSEL R9, R13, R3, !P1 ;  /* 0x000000030d097208 */ /* 0x000fe40004800000 */
[----:B------:R-:W1:Y:S04]  /*1130*/  LDS.64 R2, [UR4+0x40] ;  /* 0x00004004ff027984 */ /* 0x000e680008000a00 */
[----:B------:R-:W-:-:S06]  /*1140*/  DSETP.GEU.AND P1, PT, R8, R14, PT ;  /* 0x0000000e0800722a */ /* 0x000fcc0003f2e000 */
[----:B------:R-:W-:Y:S02]  /*1150*/  FSEL R8, R14, R8, !P1 ;  /* 0x000000080e087208 */ /* 0x000fe40004800000 */
[----:B------:R-:W-:-:S06]  /*1160*/  FSEL R9, R15, R9, !P1 ;  /* 0x000000090f097208 */ /* 0x000fcc0004800000 */
[----:B0-----:R-:W-:-:S06]  /*1170*/  DSETP.GEU.AND P1, PT, R8, R4, PT ;  /* 0x000000040800722a */ /* 0x001fcc0003f2e000 */
[----:B------:R-:W-:Y:S02]  /*1180*/  FSEL R4, R4, R8, !P1 ;  /* 0x0000000804047208 */ /* 0x000fe40004800000 */
[----:B------:R-:W-:-:S06]  /*1190*/  FSEL R5, R5, R9, !P1 ;  /* 0x0000000905057208 */ /* 0x000fcc0004800000 */
[----:B------:R-:W-:-:S06]  /*11a0*/  DSETP.GEU.AND P1, PT, R4, R6, PT ;  /* 0x000000060400722a */ /* 0x000fcc0003f2e000 */
[----:B------:R-:W-:Y:S02]  /*11b0*/  FSEL R4, R6, R4, !P1 ;  /* 0x0000000406047208 */ /* 0x000fe40004800000 */
[----:B------:R-:W-:-:S06]  /*11c0*/  FSEL R5, R7, R5, !P1 ;  /* 0x0000000507057208 */ /* 0x000fcc0004800000 */
[----:B-1----:R-:W-:-:S06]  /*11d0*/  DSETP.GEU.AND P1, PT, R4, R2, PT ;  /* 0x000000020400722a */ /* 0x002fcc0003f2e000 */
[----:B------:R-:W-:Y:S02]  /*11e0*/  FSEL R6, R2, R4, !P1 ;  /* 0x0000000402067208 */ /* 0x000fe40004800000 */
[----:B------:R-:W-:Y:S01]  /*11f0*/  FSEL R7, R3, R5, !P1 ;  /* 0x0000000503077208 */ /* 0x000fe20004800000 */
[----:B------:R-:W-:Y:S06]  /*1200*/  BRA `(.L_x_17) ;  /* 0x0000004800807947 */ /* 0x000fec0003800000 */
.L_x_16:
[----:B------:R-:W-:Y:S01]  /*1210*/  LOP3.LUT R0, R3, 0x3e0, RZ, 0xc0, !PT ;  /* 0x000003e003007812 */ /* 0x000fe200078ec0ff */
[----:B------:R-:W0:Y:S03]  /*1220*/  S2R R10, SR_LANEID ;  /* 0x00000000000a7919 */ /* 0x000e260000000000 */
[----:B------:R-:W-:Y:S01]  /*1230*/  LOP3.LUT R9, RZ, R0, RZ, 0x33, !PT ;  /* 0x00000000ff097212 */ /* 0x000fe200078e33ff */
[----:B------:R-:W-:-:S04]  /*1240*/  VIADD R5, R0, 0x20 ;  /* 0x0000002000057836 */ /* 0x000fc80000000000 */
[----:B------:R-:W-:Y:S01]  /*1250*/  IMAD.IADD R9, R9, 0x1, R4 ;  /* 0x0000000109097824 */ /* 0x000fe200078e0204 */
[----:B------:R-:W-:-:S04]  /*1260*/  ISETP.GT.AND P0, PT, R5, R4, PT ;  /* 0x000000040500720c */ /* 0x000fc80003f04270 */
[----:B------:R-:W-:-:S05]  /*1270*/  SEL R5, R9, 0x1f, P0 ;  /* 0x0000001f09057807 */ /* 0x000fca0000000000 */
[----:B-----5:R-:W-:Y:S04]  /*1280*/  SHFL.DOWN PT, R8, R6, 0x1, R5 ;  /* 0x0820000006087989 */ /* 0x020fe800000e0005 */
[----:B------:R-:W1:Y:S01]  /*1290*/  SHFL.DOWN PT, R9, R7, 0x1, R5 ;  /* 0x0820000007097989 */ /* 0x000e6200000e0005 */
[C---:B0-----:R-:W-:Y:S01]  /*12a0*/  ISETP.GE.AND P0, PT, R10.reuse, R5, PT ;  /* 0x000000050a00720c */ /* 0x041fe20003f06270 */
[----:B------:R-:W-:Y:S01]  /*12b0*/  VIADD R0, R10, 0x2 ;  /* 0x000000020a007836 */ /* 0x000fe20000000000 */
[----:B-1----:R-:W-:-:S06]  /*12c0*/  DSETP.GEU.AND P1, PT, R6, R8, PT ;  /* 0x000000080600722a */ /* 0x002fcc0003f2e000 */
[-C--:B------:R-:W-:Y:S02]  /*12d0*/  FSEL R11, R8, R6.reuse, !P1 ;  /* 0x00000006080b7208 */ /* 0x080fe40004800000 */
[-C--:B------:R-:W-:Y:S02]  /*12e0*/  FSEL R9, R9, R7.reuse, !P1 ;  /* 0x0000000709097208 */ /* 0x080fe40004800000 */
[----:B------:R-:W-:Y:S02]  /*12f0*/  FSEL R2, R11, R6, !P0 ;  /* 0x000000060b027208 */ /* 0x000fe40004000000 */
[----:B------:R-:W-:Y:S02]  /*1300*/  FSEL R11, R9, R7, !P0 ;  /* 0x00000007090b7208 */ /* 0x000fe40004000000 */
[----:B------:R-:W-:Y:S01]  /*1310*/  ISETP.GT.AND P0, PT, R0, R5, PT ;  /* 0x000000050000720c */ /* 0x000fe20003f04270 */
[----:B------:R-:W-:Y:S01]  /*1320*/  SHFL.DOWN PT, R8, R2, 0x2, R5 ;  /* 0x0840000002087989 */ /* 0x000fe200000e0005 */
[----:B------:R-:W-:-:S02]  /*1330*/  IMAD.MOV.U32 R6, RZ, RZ, R2 ;  /* 0x000000ffff067224 */ /* 0x000fc400078e0002 */
[----:B------:R-:W-:Y:S01]  /*1340*/  IMAD.MOV.U32 R7, RZ, RZ, R11 ;  /* 0x000000ffff077224 */ /* 0x000fe200078e000b */
[----:B------:R-:W0:Y:S01]  /*1350*/  SHFL.DOWN PT, R9, R11, 0x2, R5 ;  /* 0x084000000b097989 */ /* 0x000e2200000e0005 */
[----:B------:R-:W-:-:S04]  /*1360*/  VIADD R0, R10, 0x4 ;  /* 0x000000040a007836 */ /* 0x000fc80000000000 */
[----:B0-----:R-:W-:-:S06]  /*1370*/  DSETP.GEU.AND P1, PT, R6, R8, PT ;  /* 0x000000080600722a */ /* 0x001fcc0003f2e000 */
[----:B------:R-:W-:Y:S02]  /*1380*/  @!P0 FSEL R2, R8, R2, !P1 ;  /* 0x0000000208028208 */ /* 0x000fe40004800000 */
[----:B------:R-:W-:Y:S02]  /*1390*/  @!P0 FSEL R11, R9, R11, !P1 ;  /* 0x0000000b090b8208 */ /* 0x000fe40004800000 */
[----:B------:R-:W-:Y:S01]  /*13a0*/  ISETP.GT.AND P0, PT, R0, R5, PT ;  /* 0x000000050000720c */ /* 0x000fe20003f04270 */
[----:B------:R-:W-:Y:S01]  /*13b0*/  SHFL.DOWN PT, R6, R2, 0x4, R5 ;  /* 0x0880000002067989 */ /* 0x000fe200000e0005 */
[----:B------:R-:W-:Y:S02]  /*13c0*/  IMAD.MOV.U32 R8, RZ, RZ, R2 ;  /* 0x000000ffff087224 */ /* 0x000fe400078e0002 */
        /* <DEDUP_REMOVED lines=8> */
[----:B------:R-:W-:Y:S01]  /*1450*/  IMAD.MOV.U32 R8, RZ, RZ, R2 ;  /* 0x000000ffff087224 */ /* 0x000fe200078e0002 */
[C---:B------:R-:W-:Y:S01]  /*1460*/  ISETP.NE.AND P0, PT, R10.reuse, RZ, PT ;  /* 0x000000ff0a00720c */ /* 0x040fe20003f05270 */
[----:B------:R-:W-:Y:S01]  /*1470*/  IMAD.MOV.U32 R9, RZ, RZ, R11 ;  /* 0x000000ffff097224 */ /* 0x000fe200078e000b */
[----:B------:R-:W0:Y:S01]  /*1480*/  SHFL.DOWN PT, R7, R11, 0x8, R5 ;  /* 0x090000000b077989 */ /* 0x000e2200000e0005 */
[----:B------:R-:W-:-:S10]  /*1490*/  VIADD R0, R10, 0x10 ;  /* 0x000000100a007836 */ /* 0x000fd40000000000 */
[----:B------:R-:W1:Y:S01]  /*14a0*/  @!P0 S2R R13, SR_CgaCtaId ;  /* 0x00000000000d8919 */ /* 0x000e620000008800 */
[----:B0-----:R-:W-:-:S06]  /*14b0*/  DSETP.GEU.AND P2, PT, R8, R6, PT ;  /* 0x000000060800722a */ /* 0x001fcc0003f4e000 */
[----:B------:R-:W-:Y:S02]  /*14c0*/  @!P1 FSEL R2, R6, R2, !P2 ;  /* 0x0000000206029208 */ /* 0x000fe40005000000 */
[----:B------:R-:W-:Y:S02]  /*14d0*/  @!P1 FSEL R11, R7, R11, !P2 ;  /* 0x0000000b070b9208 */ /* 0x000fe40005000000 */
[----:B------:R-:W-:Y:S01]  /*14e0*/  ISETP.GT.AND P1, PT, R0, R5, PT ;  /* 0x000000050000720c */ /* 0x000fe20003f24270 */
[----:B------:R-:W-:Y:S01]  /*14f0*/  SHFL.DOWN PT, R6, R2, 0x10, R5 ;  /* 0x0a00000002067989 */ /* 0x000fe200000e0005 */
[----:B------:R-:W-:Y:S01]  /*1500*/  IMAD.MOV.U32 R8, RZ, RZ, R2 ;  /* 0x000000ffff087224 */ /* 0x000fe200078e0002 */
[----:B------:R-:W-:Y:S01]  /*1510*/  @!P0 SHF.R.U32.HI R0, RZ, 0x2, R3 ;  /* 0x00000002ff008819 */ /* 0x000fe20000011603 */
[----:B------:R-:W-:Y:S01]  /*1520*/  IMAD.MOV.U32 R9, RZ, RZ, R11 ;  /* 0x000000ffff097224 */ /* 0x000fe200078e000b */
[----:B------:R-:W0:Y:S02]  /*1530*/  SHFL.DOWN PT, R7, R11, 0x10, R5 ;  /* 0x0a0000000b077989 */ /* 0x000e2400000e0005 */
[----:B------:R-:W-:-:S03]  /*1540*/  @!P0 LOP3.LUT R0, R0, 0xf8, RZ, 0xc0, !PT ;  /* 0x000000f800008812 */ /* 0x000fc600078ec0ff */
[----:B0-----:R-:W-:Y:S01]  /*1550*/  DSETP.GEU.AND P2, PT, R8, R6, PT ;  /* 0x000000060800722a */ /* 0x001fe20003f4e000 */
[----:B------:R-:W-:-:S04]  /*1560*/  @!P0 MOV R8, 0x400 ;  /* 0x0000040000088802 */ /* 0x000fc80000000f00 */
[----:B-1----:R-:W-:Y:S02]  /*1570*/  @!P0 LEA R13, R13, R8, 0x18 ;  /* 0x000000080d0d8211 */ /* 0x002fe400078ec0ff */
[----:B------:R-:W-:Y:S02]  /*1580*/  @!P1 FSEL R2, R6, R2, !P2 ;  /* 0x0000000206029208 */ /* 0x000fe40005000000 */
[----:B------:R-:W-:Y:S01]  /*1590*/  @!P1 FSEL R11, R7, R11, !P2 ;  /* 0x0000000b070b9208 */ /* 0x000fe20005000000 */
[----:B------:R-:W-:Y:S02]  /*15a0*/  @!P0 IMAD.IADD R13, R0, 0x1, R13 ;  /* 0x00000001000d8824 */ /* 0x000fe400078e020d */
[----:B------:R-:W-:Y:S02]  /*15b0*/  IMAD.MOV.U32 R6, RZ, RZ, R2 ;  /* 0x000000ffff067224 */ /* 0x000fe400078e0002 */
[----:B------:R-:W-:-:S05]  /*15c0*/  IMAD.MOV.U32 R7, RZ, RZ, R11 ;  /* 0x000000ffff077224 */ /* 0x000fca00078e000b */
[----:B------:R3:W-:Y:S01]  /*15d0*/  @!P0 STS.64 [R13+0x8], R6 ;  /* 0x000008060d008388 */ /* 0x0007e20000000a00 */
[----:B------:R-:W-:Y:S01]  /*15e0*/  BAR.SYNC.DEFER_BLOCKING 0x0 ;  /* 0x0000000000007b1d */ /* 0x000fe20000010000 */
[----:B------:R-:W-:-:S13]  /*15f0*/  ISETP.NE.AND P0, PT, R3, RZ, PT ;  /* 0x000000ff0300720c */ /* 0x000fda0003f05270 */
[----:B---3--:R-:W-:Y:S05]  /*1600*/  @P0 BRA `(.L_x_17) ;  /* 0x0000004400800947 */ /* 0x008fea0003800000 */
[----:B------:R-:W0:Y:S01]  /*1610*/  S2UR UR5, SR_CgaCtaId ;  /* 0x00000000000579c3 */ /* 0x000e220000008800 */
[----:B------:R-:W-:Y:S01]  /*1620*/  UMOV UR4, 0x400 ;  /* 0x0000040000047882 */ /* 0x000fe20000000000 */
[----:B------:R-:W-:Y:S01]  /*1630*/  ISETP.GT.AND P2, PT, R4, 0x20, PT ;  /* 0x000000200400780c */ /* 0x000fe20003f44270 */
[----:B0-----:R-:W-:-:S09]  /*1640*/  ULEA UR4, UR5, UR4, 0x18 ;  /* 0x0000000405047291 */ /* 0x001fd2000f8ec0ff */
[----:B------:R-:W0:Y:S04]  /*1650*/  LDS.128 R16, [UR4+0x10] ;  /* 0x00001004ff107984 */ /* 0x000e280008000c00 */
[----:B------:R-:W1:Y:S04]  /*1660*/  LDS.128 R12, [UR4+0x20] ;  /* 0x00002004ff0c7984 */ /* 0x000e680008000c00 */
[----:B------:R-:W2:Y:S01]  /*1670*/  LDS.128 R8, [UR4+0x30] ;  /* 0x00003004ff087984 */ /* 0x000ea20008000c00 */
[----:B0-----:R-:W-:-:S06]  /*1680*/  DSETP.GEU.AND P1, PT, R6, R16, PT ;  /* 0x000000100600722a */ /* 0x001fcc0003f2e000 */
[-C--:B------:R-:W-:Y:S02]  /*1690*/  FSEL R3, R16, R6.reuse, !P1 ;  /* 0x0000000610037208 */ /* 0x080fe40004800000 */
[-C--:B------:R-:W-:Y:S02]  /*16a0*/  FSEL R17, R17, R7.reuse, !P1 ;  /* 0x0000000711117208 */ /* 0x080fe40004800000 */
[----:B------:R-:W-:Y:S02]  /*16b0*/  FSEL R6, R3, R6, P2 ;  /* 0x0000000603067208 */ /* 0x000fe40001000000 */
[----:B------:R-:W-:Y:S02]  /*16c0*/  FSEL R7, R17, R7, P2 ;  /* 0x0000000711077208 */ /* 0x000fe40001000000 */
[C---:B------:R-:W-:Y:S01]  /*16d0*/  ISETP.GT.AND P1, PT, R4.reuse, 0x40, PT ;  /* 0x000000400400780c */ /* 0x040fe20003f24270 */
[----:B------:R-:W-:Y:S01]  /*16e0*/  IMAD.MOV.U32 R2, RZ, RZ, R6 ;  /* 0x000000ffff027224 */ /* 0x000fe200078e0006 */
[----:B------:R-:W-:Y:S01]  /*16f0*/  ISETP.GT.AND P2, PT, R4, 0x60, PT ;  /* 0x000000600400780c */ /* 0x000fe20003f44270 */
[----:B------:R-:W-:-:S06]  /*1700*/  IMAD.MOV.U32 R3, RZ, RZ, R7 ;  /* 0x000000ffff037224 */ /* 0x000fcc00078e0007 */
[----:B------:R-:W-:-:S06]  /*1710*/  DSETP.GEU.AND P3, PT, R2, R18, PT ;  /* 0x000000120200722a */ /* 0x000fcc0003f6e000 */
[----:B------:R-:W-:Y:S02]  /*1720*/  @P1 FSEL R6, R18, R6, !P3 ;  /* 0x0000000612061208 */ /* 0x000fe40005800000 */
[----:B------:R-:W-:Y:S02]  /*1730*/  @P1 FSEL R7, R19, R7, !P3 ;  /* 0x0000000713071208 */ /* 0x000fe40005800000 */
[----:B------:R-:W-:Y:S01]  /*1740*/  ISETP.GT.AND P1, PT, R4, 0x80, PT ;  /* 0x000000800400780c */ /* 0x000fe20003f24270 */
[----:B------:R-:W-:Y:S02]  /*1750*/  IMAD.MOV.U32 R2, RZ, RZ, R6 ;  /* 0x000000ffff027224 */ /* 0x000fe400078e0006 */
[----:B------:R-:W-:-:S06]  /*1760*/  IMAD.MOV.U32 R3, RZ, RZ, R7 ;  /* 0x000000ffff037224 */ /* 0x000fcc00078e0007 */
[----:B-1----:R-:W-:Y:S01]  /*1770*/  DSETP.GEU.AND P3, PT, R2, R12, PT ;  /* 0x0000000c0200722a */ /* 0x002fe20003f6e000 */
[----:B------:R-:W0:Y:S05]  /*1780*/  LDS.64 R2, [UR4+0x40] ;  /* 0x00004004ff027984 */ /* 0x000e2a0008000a00 */
[----:B------:R-:W-:Y:S02]  /*1790*/  @P2 FSEL R6, R12, R6, !P3 ;  /* 0x000000060c062208 */ /* 0x000fe40005800000 */
[----:B------:R-:W-:Y:S02]  /*17a0*/  @P2 FSEL R7, R13, R7, !P3 ;  /* 0x000000070d072208 */ /* 0x000fe40005800000 */
[----:B------:R-:W-:-:S04]  /*17b0*/  ISETP.GT.AND P2, PT, R4, 0xa0, PT ;  /* 0x000000a00400780c */ /* 0x000fc80003f44270 */
[----:B------:R-:W-:-:S06]  /*17c0*/  DSETP.GEU.AND P3, PT, R6, R14, PT ;  /* 0x0000000e0600722a */ /* 0x000fcc0003f6e000 */
[----:B------:R-:W-:Y:S02]  /*17d0*/  @P1 FSEL R6, R14, R6, !P3 ;  /* 0x000000060e061208 */ /* 0x000fe40005800000 */
[----:B------:R-:W-:Y:S02]  /*17e0*/  @P1 FSEL R7, R15, R7, !P3 ;  /* 0x000000070f071208 */ /* 0x000fe40005800000 */
[----:B------:R-:W-:-:S04]  /*17f0*/  ISETP.GT.AND P1, PT, R4, 0xc0, PT ;  /* 0x000000c00400780c */ /* 0x000fc80003f24270 */
[----:B--2---:R-:W-:-:S06]  /*1800*/  DSETP.GEU.AND P3, PT, R6, R8, PT ;  /* 0x000000080600722a */ /* 0x004fcc0003f6e000 */
[----:B------:R-:W-:Y:S02]  /*1810*/  @P2 FSEL R6, R8, R6, !P3 ;  /* 0x0000000608062208 */ /* 0x000fe40005800000 */
[----:B------:R-:W-:Y:S02]  /*1820*/  @P2 FSEL R7, R9, R7, !P3 ;  /* 0x0000000709072208 */ /* 0x000fe40005800000 */
[----:B------:R-:W-:-:S04]  /*1830*/  ISETP.GT.AND P2, PT, R4, 0xe0, PT ;  /* 0x000000e00400780c */ /* 0x000fc80003f44270 */
[----:B------:R-:W-:-:S06]  /*1840*/  DSETP.GEU.AND P3, PT, R6, R10, PT ;  /* 0x0000000a0600722a */ /* 0x000fcc0003f6e000 */
[----:B------:R-:W-:Y:S02]  /*1850*/  @P1 FSEL R6, R10, R6, !P3 ;  /* 0x000000060a061208 */ /* 0x000fe40005800000 */
[----:B------:R-:W-:-:S03]  /*1860*/  @P1 FSEL R7, R11, R7, !P3 ;  /* 0x000000070b071208 */ /* 0x000fc60005800000 */
[----:B------:R-:W-:Y:S02]  /*1870*/  IMAD.MOV.U32 R4, RZ, RZ, R6 ;  /* 0x000000ffff047224 */ /* 0x000fe400078e0006 */
[----:B------:R-:W-:-:S06]  /*1880*/  IMAD.MOV.U32 R5, RZ, RZ, R7 ;  /* 0x000000ffff057224 */ /* 0x000fcc00078e0007 */
[----:B0-----:R-:W-:-:S06]  /*1890*/  DSETP.GEU.AND P1, PT, R4, R2, PT ;  /* 0x000000020400722a */ /* 0x001fcc0003f2e000 */
[----:B------:R-:W-:Y:S02]  /*18a0*/  @P2 FSEL R6, R2, R6, !P1 ;  /* 0x0000000602062208 */ /* 0x000fe40004800000 */
[----:B------:R-:W-:Y:S01]  /*18b0*/  @P2 FSEL R7, R3, R7, !P1 ;  /* 0x0000000703072208 */ /* 0x000fe20004800000 */
[----:B------:R-:W-:Y:S06]  /*18c0*/  BRA `(.L_x_17) ;  /* 0x0000004000d07947 */ /* 0x000fec0003800000 */
.L_x_3:
[----:B------:R-:W0:Y:S01]  /*18d0*/  S2R R0, SR_TID.X ;  /* 0x0000000000007919 */ /* 0x000e220000002100 */
[----:B------:R-:W1:Y:S02]  /*18e0*/  LDCU.64 UR4, c[0x0][0x380] ;  /* 0x00007000ff0477ac */ /* 0x000e640008000a00 */
[----:B-1----:R-:W-:Y:S02]  /*18f0*/  IMAD.U32 R2, RZ, RZ, UR4 ;  /* 0x00000004ff027e24 */ /* 0x002fe4000f8e00ff */
[----:B------:R-:W-:Y:S02]  /*1900*/  IMAD.U32 R3, RZ, RZ, UR5 ;  /* 0x00000005ff037e24 */ /* 0x000fe4000f8e00ff */
[----:B0-----:R-:W-:-:S04]  /*1910*/  IMAD.SHL.U32 R5, R0, 0x4, RZ ;  /* 0x0000000400057824 */ /* 0x001fc800078e00ff */
[----:B------:R-:W-:-:S05]  /*1920*/  IMAD.WIDE.U32 R6, R5, 0x8, R2 ;  /* 0x0000000805067825 */ /* 0x000fca00078e0002 */
[----:B------:R-:W2:Y:S04]  /*1930*/  LDG.E.128.CONSTANT R20, desc[UR6][R6.64] ;  /* 0x0000000606147981 */ /* 0x000ea8000c1e9d00 */
[----:B------:R-:W3:Y:S04]  /*1940*/  LDG.E.128.CONSTANT R12, desc[UR6][R6.64+0x10] ;  /* 0x00001006060c7981 */ /* 0x000ee8000c1e9d00 */
[----:B------:R-:W4:Y:S04]  /*1950*/  LDG.E.128.CONSTANT R8, desc[UR6][R6.64+0x2000] ;  /* 0x0020000606087981 */ /* 0x000f28000c1e9d00 */
[----:B------:R0:W5:Y:S01]  /*1960*/  LDG.E.128.CONSTANT R16, desc[UR6][R6.64+0x2010] ;  /* 0x0020100606107981 */ /* 0x000162000c1e9d00 */
[----:B------:R-:W-:Y:S01]  /*1970*/  ISETP.GE.U32.AND P1, PT, R4, 0x1000, PT ;  /* 0x000010000400780c */ /* 0x000fe20003f26070 */
[----:B------:R-:W-:Y:S01]  /*1980*/  UMOV UR4, 0x800 ;  /* 0x0000080000047882 */ /* 0x000fe20000000000 */
[----:B--2---:R-:W-:-:S06]  /*1990*/  DSETP.GEU.AND P0, PT, R20, R22, PT ;  /* 0x000000161400722a */ /* 0x004fcc0003f0e000 */
[----:B------:R-:W-:Y:S02]  /*19a0*/  FSEL R20, R22, R20, !P0 ;  /* 0x0000001416147208 */ /* 0x000fe40004000000 */
[----:B------:R-:W-:-:S06]  /*19b0*/  FSEL R21, R23, R21, !P0 ;  /* 0x0000001517157208 */ /* 0x000fcc0004000000 */
[----:B---3--:R-:W-:-:S06]  /*19c0*/  DSETP.GEU.AND P0, PT, R20, R12, PT ;  /* 0x0000000c1400722a */ /* 0x008fcc0003f0e000 */
[----:B------:R-:W-:Y:S02]  /*19d0*/  FSEL R12, R12, R20, !P0 ;  /* 0x000000140c0c7208 */ /* 0x000fe40004000000 */
[----:B------:R-:W-:-:S06]  /*19e0*/  FSEL R13, R13, R21, !P0 ;  /* 0x000000150d0d7208 */ /* 0x000fcc0004000000 */
[----:B------:R-:W-:-:S06]  /*19f0*/  DSETP.GEU.AND P0, PT, R12, R14, PT ;  /* 0x0000000e0c00722a */ /* 0x000fcc0003f0e000 */
[----:B------:R-:W-:Y:S02]  /*1a00*/  FSEL R12, R14, R12, !P0 ;  /* 0x0000000c0e0c7208 */ /* 0x000fe40004000000 */
[----:B------:R-:W-:-:S06]  /*1a10*/  FSEL R13, R15, R13, !P0 ;  /* 0x0000000d0f0d7208 */ /* 0x000fcc0004000000 */
[----:B----4-:R-:W-:-:S06]  /*1a20*/  DSETP.GEU.AND P0, PT, R12, R8, PT ;  /* 0x000000080c00722a */ /* 0x010fcc0003f0e000 */
[----:B0-----:R-:W-:Y:S02]  /*1a30*/  FSEL R6, R8, R12, !P0 ;  /* 0x0000000c08067208 */ /* 0x001fe40004000000 */
[----:B------:R-:W-:-:S06]  /*1a40*/  FSEL R7, R9, R13, !P0 ;  /* 0x0000000d09077208 */ /* 0x000fcc0004000000 */
[----:B------:R-:W-:-:S06]  /*1a50*/  DSETP.GEU.AND P0, PT, R6, R10, PT ;  /* 0x0000000a0600722a */ /* 0x000fcc0003f0e000 */
[----:B------:R-:W-:Y:S02]  /*1a60*/  FSEL R6, R10, R6, !P0 ;  /* 0x000000060a067208 */ /* 0x000fe40004000000 */
[----:B------:R-:W-:-:S06]  /*1a70*/  FSEL R7, R11, R7, !P0 ;  /* 0x000000070b077208 */ /* 0x000fcc0004000000 */
[----:B-----5:R-:W-:-:S06]  /*1a80*/  DSETP.GEU.AND P0, PT, R6, R16, PT ;  /* 0x000000100600722a */ /* 0x020fcc0003f0e000 */
[----:B------:R-:W-:Y:S02]  /*1a90*/  FSEL R6, R16, R6, !P0 ;  /* 0x0000000610067208 */ /* 0x000fe40004000000 */
[----:B------:R-:W-:-:S06]  /*1aa0*/  FSEL R7, R17, R7, !P0 ;  /* 0x0000000711077208 */ /* 0x000fcc0004000000 */
[----:B------:R-:W-:-:S06]  /*1ab0*/  DSETP.GEU.AND P0, PT, R6, R18, PT ;  /* 0x000000120600722a */ /* 0x000fcc0003f0e000 */
[----:B------:R-:W-:Y:S02]  /*1ac0*/  FSEL R6, R18, R6, !P0 ;  /* 0x0000000612067208 */ /* 0x000fe40004000000 */
[----:B------:R-:W-:Y:S01]  /*1ad0*/  FSEL R7, R19, R7, !P0 ;  /* 0x0000000713077208 */ /* 0x000fe20004000000 */
[----:B------:R-:W-:Y:S06]  /*1ae0*/  @!P1 BRA `(.L_x_18) ;  /* 0x0000000000a49947 */ /* 0x000fec0003800000 */
[----:B------:R-:W0:Y:S01]  /*1af0*/  LDC R24, c[0x0][0x390] ;  /* 0x0000e400ff187b82 */ /* 0x000e220000000800 */
[----:B------:R-:W-:Y:S01]  /*1b00*/  VIADD R25, R4, 0xfffff800 ;  /* 0xfffff80004197836 */ /* 0x000fe20000000000 */
[----:B------:R-:W-:-:S06]  /*1b10*/  UMOV UR4, 0x800 ;  /* 0x0000080000047882 */ /* 0x000fcc0000000000 */
[----:B------:R-:W1:Y:S02]  /*1b20*/  LDC.64 R2, c[0x0][0x380] ;  /* 0x0000e000ff027b82 */ /* 0x000e640000000a00 */
.L_x_20:
[----:B------:R-:W-:-:S04]  /*1b30*/  VIADD R27, R5, UR4 ;  /* 0x00000004051b7c36 */ /* 0x000fc80008000000 */
[----:B-1----:R-:W-:-:S05]  /*1b40*/  IMAD.WIDE.U32 R26, R27, 0x8, R2 ;  /* 0x000000081b1a7825 */ /* 0x002fca00078e0002 */
[----:B------:R-:W2:Y:S04]  /*1b50*/  LDG.E.128.CONSTANT R12, desc[UR6][R26.64] ;  /* 0x000000061a0c7981 */ /* 0x000ea8000c1e9d00 */
[----:B------:R-:W3:Y:S04]  /*1b60*/  LDG.E.128.CONSTANT R16, desc[UR6][R26.64+0x10] ;  /* 0x000010061a107981 */ /* 0x000ee8000c1e9d00 */
[----:B------:R-:W4:Y:S04]  /*1b70*/  LDG.E.128.CONSTANT R20, desc[UR6][R26.64+0x2000] ;  /* 0x002000061a147981 */ /* 0x000f28000c1e9d00 */
[----:B------:R-:W5:Y:S01]  /*1b80*/  LDG.E.128.CONSTANT R8, desc[UR6][R26.64+0x2010] ;  /* 0x002010061a087981 */ /* 0x000f62000c1e9d00 */
[----:B0-----:R-:W-:Y:S01]  /*1b90*/  IMAD.MOV.U32 R4, RZ, RZ, R24 ;  /* 0x000000ffff047224 */ /* 0x001fe200078e0018 */
[----:B--2---:R-:W-:-:S06]  /*1ba0*/  DSETP.GEU.AND P0, PT, R6, R12, PT ;  /* 0x0000000c0600722a */ /* 0x004fcc0003f0e000 */
[----:B------:R-:W-:Y:S02]  /*1bb0*/  FSEL R6, R12, R6, !P0 ;  /* 0x000000060c067208 */ /* 0x000fe40004000000 */
[----:B------:R-:W-:-:S06]  /*1bc0*/  FSEL R7, R13, R7, !P0 ;  /* 0x000000070d077208 */ /* 0x000fcc0004000000 */
[----:B------:R-:W-:-:S06]  /*1bd0*/  DSETP.GEU.AND P0, PT, R6, R14, PT ;  /* 0x0000000e0600722a */ /* 0x000fcc0003f0e000 */
        /* <DEDUP_REMOVED lines=14> */
[----:B-----5:R-:W-:-:S06]  /*1cc0*/  DSETP.GEU.AND P0, PT, R6, R8, PT ;  /* 0x000000080600722a */ /* 0x020fcc0003f0e000 */
[----:B------:R-:W-:Y:S01]  /*1cd0*/  FSEL R6, R8, R6, !P0 ;  /* 0x0000000608067208 */ /* 0x000fe20004000000 */
[----:B------:R-:W-:Y:S01]  /*1ce0*/  VIADD R8, R4, -UR4 ;  /* 0x8000000404087c36 */ /* 0x000fe20008000000 */
[----:B------:R-:W-:-:S04]  /*1cf0*/  FSEL R7, R9, R7, !P0 ;  /* 0x0000000709077208 */ /* 0x000fc80004000000 */
[----:B------:R-:W-:Y:S02]  /*1d00*/  ISETP.GE.AND P1, PT, R8, 0x800, PT ;  /* 0x000008000800780c */ /* 0x000fe40003f26270 */
[----:B------:R-:W-:-:S06]  /*1d10*/  DSETP.GEU.AND P0, PT, R6, R10, PT ;  /* 0x0000000a0600722a */ /* 0x000fcc0003f0e000 */
[----:B------:R-:W-:Y:S02]  /*1d20*/  FSEL R6, R10, R6, !P0 ;  /* 0x000000060a067208 */ /* 0x000fe40004000000 */
[----:B------:R-:W-:-:S03]  /*1d30*/  FSEL R7, R11, R7, !P0 ;  /* 0x000000070b077208 */ /* 0x000fc60004000000 */
[----:B------:R-:W-:Y:S05]  /*1d40*/  @!P1 BRA `(.L_x_19) ;  /* 0x0000000c00009947 */ /* 0x000fea0003800000 */
[----:B------:R-:W-:-:S06]  /*1d50*/  UIADD3 UR4, UPT, UPT, UR4, 0x800, URZ ;  /* 0x0000080004047890 */ /* 0x000fcc000fffe0ff */
[----:B------:R-:W-:-:S13]  /*1d60*/  ISETP.LT.AND P0, PT, R25, UR4, PT ;  /* 0x0000000419007c0c */ /* 0x000fda000bf01270 */
[----:B------:R-:W-:Y:S05]  /*1d70*/  @!P0 BRA `(.L_x_20) ;  /* 0xfffffffc006c8947 */ /* 0x000fea000383ffff */
.L_x_18:
[----:B------:R-:W-:-:S13]  /*1d80*/  ISETP.LE.AND P0, PT, R4, UR4, PT ;  /* 0x0000000404007c0c */ /* 0x000fda000bf03270 */
[----:B------:R-:W-:Y:S05]  /*1d90*/  @P0 BRA `(.L_x_19) ;  /* 0x0000000800ec0947 */ /* 0x000fea0003800000 */
[----:B------:R-:W-:Y:S01]  /*1da0*/  VIADD R41, R4, -UR4 ;  /* 0x8000000404297c36 */ /* 0x000fe20008000000 */
[----:B------:R-:W-:Y:S04]  /*1db0*/  BSSY.RECONVERGENT B1, `(.L_x_19) ;  /* 0x00000b9000017945 */ /* 0x000fe80003800200 */
[----:B------:R-:W-:-:S13]  /*1dc0*/  ISETP.GE.AND P0, PT, R0, R41, PT ;  /* 0x000000290000720c */ /* 0x000fda0003f06270 */
[----:B------:R-:W-:Y:S05]  /*1dd0*/  @P0 BRA `(.L_x_21) ;  /* 0x0000000800d80947 */ /* 0x000fea0003800000 */
[----:B------:R-:W-:Y:S01]  /*1de0*/  LOP3.LUT R5, RZ, R0, RZ, 0x33, !PT ;  /* 0x00000000ff057212 */ /* 0x000fe200078e33ff */
[----:B------:R-:W-:Y:S01]  /*1df0*/  BSSY.RECONVERGENT B2, `(.L_x_22) ;  /* 0x0000016000027945 */ /* 0x000fe20003800200 */
[----:B------:R-:W-:Y:S02]  /*1e00*/  IMAD.MOV.U32 R40, RZ, RZ, R0 ;  /* 0x000000ffff287224 */ /* 0x000fe400078e0000 */
[----:B------:R-:W-:-:S04]  /*1e10*/  IADD3 R4, PT, PT, R4, -UR4, R5 ;  /* 0x8000000404047c10 */ /* 0x000fc8000fffe005 */
[C---:B------:R-:W-:Y:S02]  /*1e20*/  LOP3.LUT R5, R4.reuse, 0x300, RZ, 0xc0, !PT ;  /* 0x0000030004057812 */ /* 0x040fe400078ec0ff */
[----:B------:R-:W-:Y:S02]  /*1e30*/  ISETP.GE.U32.AND P2, PT, R4, 0x300, PT ;  /* 0x000003000400780c */ /* 0x000fe40003f46070 */
[----:B------:R-:W-:-:S13]  /*1e40*/  ISETP.NE.AND P0, PT, R5, 0x300, PT ;  /* 0x000003000500780c */ /* 0x000fda0003f05270 */
[----:B------:R-:W-:Y:S05]  /*1e50*/  @!P0 BRA `(.L_x_23) ;  /* 0x00000000003c8947 */ /* 0x000fea0003800000 */
[----:B------:R-:W-:Y:S01]  /*1e60*/  LEA.HI R4, R4, 0x1, RZ, 0x18 ;  /* 0x0000000104047811 */ /* 0x000fe200078fc0ff */
[----:B------:R-:W-:Y:S02]  /*1e70*/  VIADD R9, R0, UR4 ;  /* 0x0000000400097c36 */ /* 0x000fe40008000000 */
[----:B------:R-:W-:Y:S01]  /*1e80*/  IMAD.MOV.U32 R40, RZ, RZ, R0 ;  /* 0x000000ffff287224 */ /* 0x000fe200078e0000 */
[----:B------:R-:W-:-:S05]  /*1e90*/  LOP3.LUT R4, R4, 0x3, RZ, 0xc0, !PT ;  /* 0x0000000304047812 */ /* 0x000fca00078ec0ff */
[----:B------:R-:W-:-:S07]  /*1ea0*/  IMAD.MOV R8, RZ, RZ, -R4 ;  /* 0x000000ffff087224 */ /* 0x000fce00078e0a04 */
.L_x_24:
[----:B------:R-:W-:-:S06]  /*1eb0*/  IMAD.WIDE.U32 R4, R9, 0x8, R2 ;  /* 0x0000000809047825 */ /* 0x000fcc00078e0002 */
[----:B------:R-:W2:Y:S01]  /*1ec0*/  LDG.E.64.CONSTANT R4, desc[UR6][R4.64] ;  /* 0x0000000604047981 */ /* 0x000ea2000c1e9b00 */
[----:B------:R-:W-:Y:S02]  /*1ed0*/  VIADD R8, R8, 0x1 ;  /* 0x0000000108087836 */ /* 0x000fe40000000000 */
[----:B------:R-:W-:Y:S02]  /*1ee0*/  VIADD R40, R40, 0x100 ;  /* 0x0000010028287836 */ /* 0x000fe40000000000 */
[----:B------:R-:W-:Y:S01]  /*1ef0*/  VIADD R9, R9, 0x100 ;  /* 0x0000010009097836 */ /* 0x000fe20000000000 */
[----:B------:R-:W-:Y:S01]  /*1f00*/  ISETP.NE.AND P1, PT, R8, RZ, PT ;  /* 0x000000ff0800720c */ /* 0x000fe20003f25270 */
[----:B--2---:R-:W-:-:S06]  /*1f10*/  DSETP.GEU.AND P0, PT, R6, R4, PT ;  /* 0x000000040600722a */ /* 0x004fcc0003f0e000 */
[----:B------:R-:W-:Y:S02]  /*1f20*/  FSEL R6, R4, R6, !P0 ;  /* 0x0000000604067208 */ /* 0x000fe40004000000 */
[----:B------:R-:W-:-:S04]  /*1f30*/  FSEL R7, R5, R7, !P0 ;  /* 0x0000000705077208 */ /* 0x000fc80004000000 */
[----:B------:R-:W-:Y:S05]  /*1f40*/  @P1 BRA `(.L_x_24) ;  /* 0xfffffffc00d81947 */ /* 0x000fea000383ffff */
.L_x_23:
[----:B------:R-:W-:Y:S05]  /*1f50*/  BSYNC.RECONVERGENT B2 ;  /* 0x0000000000027941 */ /* 0x000fea0003800200 */
.L_x_22:
[----:B------:R-:W-:Y:S05]  /*1f60*/  @!P2 BRA `(.L_x_21) ;  /* 0x000000080074a947 */ /* 0x000fea0003800000 */
[----:B------:R-:W0:Y:S01]  /*1f70*/  LDCU.64 UR8, c[0x0][0x380] ;  /* 0x00007000ff0877ac */ /* 0x000e220008000a00 */
[----:B------:R-:W-:Y:S01]  /*1f80*/  IMAD.IADD R9, R41, 0x1, -R40 ;  /* 0x0000000129097824 */ /* 0x000fe200078e0a28 */
[C---:B------:R-:W-:Y:S01]  /*1f90*/  IADD3 R5, P0, PT, R40.reuse, UR4, RZ ;  /* 0x0000000428057c10 */ /* 0x040fe2000ff1e0ff */
[----:B------:R-:W-:Y:S01]  /*1fa0*/  BSSY.RECONVERGENT B2, `(.L_x_25) ;  /* 0x0000059000027945 */ /* 0x000fe20003800200 */
[----:B------:R-:W-:Y:S02]  /*1fb0*/  VIADD R43, R40, UR4 ;  /* 0x00000004282b7c36 */ /* 0x000fe40008000000 */
[----:B------:R-:W-:Y:S01]  /*1fc0*/  ISETP.GT.AND P1, PT, R9, 0xc00, PT ;  /* 0x00000c000900780c */ /* 0x000fe20003f24270 */
[----:B------:R-:W-:Y:S01]  /*1fd0*/  IMAD.X R8, RZ, RZ, RZ, P0 ;  /* 0x000000ffff087224 */ /* 0x000fe200000e06ff */
[----:B0-----:R-:W-:-:S04]  /*1fe0*/  LEA R4, P0, R5, UR8, 0x3 ;  /* 0x0000000805047c11 */ /* 0x001fc8000f8018ff */
[----:B------:R-:W-:Y:S02]  /*1ff0*/  LEA.HI.X R5, R5, UR9, R8, 0x3, P0 ;  /* 0x0000000905057c11 */ /* 0x000fe400080f1c08 */
[----:B------:R-:W-:-:S05]  /*2000*/  IADD3 R4, P0, PT, R4, 0x1000, RZ ;  /* 0x0000100004047810 */ /* 0x000fca0007f1e0ff */
[----:B------:R-:W-:Y:S01]  /*2010*/  IMAD.X R5, RZ, RZ, R5, P0 ;  /* 0x000000ffff057224 */ /* 0x000fe200000e0605 */
[----:B------:R-:W-:Y:S01]  /*2020*/  PLOP3.LUT P0, PT, PT, PT, PT, 0x80, 0x8 ;  /* 0x000000000008781c */ /* 0x000fe20003f0f070 */
[----:B------:R-:W-:-:S12]  /*2030*/  @!P1 BRA `(.L_x_26) ;  /* 0x00000004003c9947 */ /* 0x000fd80003800000 */
[----:B------:R-:W-:Y:S01]  /*2040*/  PLOP3.LUT P0, PT, PT, PT, PT, 0x8, 0x80 ;  /* 0x000000000080781c */ /* 0x000fe20003f0e170 */
[----:B------:R-:W-:-:S12]  /*2050*/  VIADD R45, R41, 0xfffff400 ;  /* 0xfffff400292d7836 */ /* 0x000fd80000000000 */
.L_x_27:
[C---:B------:R-:W-:Y:S01]  /*2060*/  IMAD.WIDE.U32 R38, R43.reuse, 0x8, R2 ;  /* 0x000000082b267825 */ /* 0x040fe200078e0002 */
[----:B------:R-:W2:Y:S04]  /*2070*/  LDG.E.64.CONSTANT R8, desc[UR6][R4.64+-0x800] ;  /* 0xfff8000604087981 */ /* 0x000ea8000c1e9b00 */
[----:B------:R-:W3:Y:S04]  /*2080*/  LDG.E.64.CONSTANT R10, desc[UR6][R4.64] ;  /* 0x00000006040a7981 */ /* 0x000ee8000c1e9b00 */
[----:B------:R-:W4:Y:S01]  /*2090*/  LDG.E.64.CONSTANT R38, desc[UR6][R38.64] ;  /* 0x0000000626267981 */ /* 0x000f22000c1e9b00 */
[----:B------:R-:W-:-:S03]  /*20a0*/  VIADD R15, R43, 0x400 ;  /* 0x000004002b0f7836 */ /* 0x000fc60000000000 */
[----:B------:R-:W5:Y:S01]  /*20b0*/  LDG.E.64.CONSTANT R12, desc[UR6][R4.64+0x800] ;  /* 0x00080006040c7981 */ /* 0x000f62000c1e9b00 */
[----:B------:R-:W-:-:S03]  /*20c0*/  IMAD.WIDE.U32 R14, R15, 0x8, R2 ;  /* 0x000000080f0e7825 */ /* 0x000fc600078e0002 */
[----:B------:R-:W5:Y:S04]  /*20d0*/  LDG.E.64.CONSTANT R16, desc[UR6][R4.64+0x1800] ;  /* 0x0018000604107981 */ /* 0x000f68000c1e9b00 */
[----:B------:R-:W5:Y:S04]  /*20e0*/  LDG.E.64.CONSTANT R14, desc[UR6][R14.64] ;  /* 0x000000060e0e7981 */ /* 0x000f68000c1e9b00 */
[----:B------:R-:W5:Y:S01]  /*20f0*/  LDG.E.64.CONSTANT R18, desc[UR6][R4.64+0x2000] ;  /* 0x0020000604127981 */ /* 0x000f62000c1e9b00 */
        /* <DEDUP_REMOVED lines=11> */
[----:B------:R-:W5:Y:S04]  /*21b0*/  LDG.E.64.CONSTANT R34, desc[UR6][R4.64+0x6000] ;  /* 0x0060000604227981 */ /* 0x000f68000c1e9b00 */
[----:B------:R0:W5:Y:S01]  /*21c0*/  LDG.E.64.CONSTANT R36, desc[UR6][R4.64+0x6800] ;  /* 0x0068000604247981 */ /* 0x000162000c1e9b00 */
[----:B------:R-:W-:-:S05]  /*21d0*/  VIADD R40, R40, 0x1000 ;  /* 0x0000100028287836 */ /* 0x000fca0000000000 */
[----:B------:R-:W-:Y:S02]  /*21e0*/  ISETP.GE.AND P2, PT, R40, R45, PT ;  /* 0x0000002d2800720c */ /* 0x000fe40003f46270 */
[----:B0-----:R-:W-:Y:S01]  /*21f0*/  IADD3 R4, P3, PT, R4, 0x8000, RZ ;  /* 0x0000800004047810 */ /* 0x001fe20007f7e0ff */
[----:B------:R-:W-:-:S04]  /*2200*/  VIADD R43, R43, 0x1000 ;  /* 0x000010002b2b7836 */ /* 0x000fc80000000000 */
[----:B------:R-:W-:Y:S01]  /*2210*/  IMAD.X R5, RZ, RZ, R5, P3 ;  /* 0x000000ffff057224 */ /* 0x000fe200018e0605 */
[----:B----4-:R-:W-:-:S06]  /*2220*/  DSETP.GEU.AND P1, PT, R6, R38, PT ;  /* 0x000000260600722a */ /* 0x010fcc0003f2e000 */
[----:B------:R-:W-:Y:S02]  /*2230*/  FSEL R6, R38, R6, !P1 ;  /* 0x0000000626067208 */ /* 0x000fe40004800000 */
[----:B------:R-:W-:-:S06]  /*2240*/  FSEL R7, R39, R7, !P1 ;  /* 0x0000000727077208 */ /* 0x000fcc0004800000 */
[----:B--2---:R-:W-:-:S06]  /*2250*/  DSETP.GEU.AND P1, PT, R6, R8, PT ;  /* 0x000000080600722a */ /* 0x004fcc0003f2e000 */
[----:B------:R-:W-:Y:S02]  /*2260*/  FSEL R6, R8, R6, !P1 ;  /* 0x0000000608067208 */ /* 0x000fe40004800000 */
[----:B------:R-:W-:-:S06]  /*2270*/  FSEL R7, R9, R7, !P1 ;  /* 0x0000000709077208 */ /* 0x000fcc0004800000 */
[----:B---3--:R-:W-:-:S06]  /*2280*/  DSETP.GEU.AND P1, PT, R6, R10, PT ;  /* 0x0000000a0600722a */ /* 0x008fcc0003f2e000 */
[----:B------:R-:W-:Y:S02]  /*2290*/  FSEL R6, R10, R6, !P1 ;  /* 0x000000060a067208 */ /* 0x000fe40004800000 */
[----:B------:R-:W-:-:S06]  /*22a0*/  FSEL R7, R11, R7, !P1 ;  /* 0x000000070b077208 */ /* 0x000fcc0004800000 */
[----:B-----5:R-:W-:-:S06]  /*22b0*/  DSETP.GEU.AND P1, PT, R6, R12, PT ;  /* 0x0000000c0600722a */ /* 0x020fcc0003f2e000 */
        /* <DEDUP_REMOVED lines=39> */
.L_x_26:
[----:B------:R-:W-:Y:S05]  /*2530*/  BSYNC.RECONVERGENT B2 ;  /* 0x0000000000027941 */ /* 0x000fea0003800200 */
.L_x_25:
[----:B------:R-:W-:Y:S01]  /*2540*/  IMAD.IADD R8, R41, 0x1, -R40 ;  /* 0x0000000129087824 */ /* 0x000fe200078e0a28 */
[----:B------:R-:W-:Y:S04]  /*2550*/  BSSY.RECONVERGENT B2, `(.L_x_28) ;  /* 0x000002b000027945 */ /* 0x000fe80003800200 */
[----:B------:R-:W-:-:S13]  /*2560*/  ISETP.GT.AND P1, PT, R8, 0x400, PT ;  /* 0x000004000800780c */ /* 0x000fda0003f24270 */
[----:B------:R-:W-:Y:S05]  /*2570*/  @!P1 BRA `(.L_x_29) ;  /* 0x0000000000a09947 */ /* 0x000fea0003800000 */
        /* <DEDUP_REMOVED lines=9> */
[----:B------:R-:W5:Y:S04]  /*2610*/  LDG.E.64.CONSTANT R22, desc[UR6][R4.64+0x2000] ;  /* 0x0020000604167981 */ /* 0x000f68000c1e9b00 */
[----:B------:R0:W5:Y:S01]  /*2620*/  LDG.E.64.CONSTANT R8, desc[UR6][R4.64+0x2800] ;  /* 0x0028000604087981 */ /* 0x000162000c1e9b00 */
[----:B------:R-:W-:-:S02]  /*2630*/  VIADD R40, R40, 0x800 ;  /* 0x0000080028287836 */ /* 0x000fc40000000000 */
[----:B------:R-:W-:Y:S01]  /*2640*/  VIADD R43, R43, 0x800 ;  /* 0x000008002b2b7836 */ /* 0x000fe20000000000 */
[----:B0-----:R-:W-:-:S05]  /*2650*/  IADD3 R4, P2, PT, R4, 0x4000, RZ ;  /* 0x0000400004047810 */ /* 0x001fca0007f5e0ff */
        /* <DEDUP_REMOVED lines=22> */
[----:B------:R-:W-:Y:S01]  /*27c0*/  DSETP.GEU.AND P1, PT, R6, R8, PT ;  /* 0x000000080600722a */ /* 0x000fe20003f2e000 */
[----:B------:R-:W-:-:S05]  /*27d0*/  PLOP3.LUT P0, PT, PT, PT, PT, 0x8, 0x80 ;  /* 0x000000000080781c */ /* 0x000fca0003f0e170 */
[----:B------:R-:W-:Y:S02]  /*27e0*/  FSEL R6, R8, R6, !P1 ;  /* 0x0000000608067208 */ /* 0x000fe40004800000 */
[----:B------:R-:W-:-:S07]  /*27f0*/  FSEL R7, R9, R7, !P1 ;  /* 0x0000000709077208 */ /* 0x000fce0004800000 */
.L_x_29:
[----:B------:R-:W-:Y:S05]  /*2800*/  BSYNC.RECONVERGENT B2 ;  /* 0x0000000000027941 */ /* 0x000fea0003800200 */
.L_x_28:
[----:B------:R-:W-:-:S13]  /*2810*/  ISETP.LT.OR P0, PT, R40, R41, P0 ;  /* 0x000000292800720c */ /* 0x000fda0000701670 */
[----:B------:R-:W-:Y:S05]  /*2820*/  @!P0 BRA `(.L_x_21) ;  /* 0x0000000000448947 */ /* 0x000fea0003800000 */
[----:B------:R-:W-:Y:S01]  /*2830*/  IMAD.WIDE.U32 R2, R43, 0x8, R2 ;  /* 0x000000082b027825 */ /* 0x000fe200078e0002 */
[----:B------:R-:W2:Y:S04]  /*2840*/  LDG.E.64.CONSTANT R8, desc[UR6][R4.64+-0x800] ;  /* 0xfff8000604087981 */ /* 0x000ea8000c1e9b00 */
[----:B------:R-:W3:Y:S04]  /*2850*/  LDG.E.64.CONSTANT R10, desc[UR6][R4.64] ;  /* 0x00000006040a7981 */ /* 0x000ee8000c1e9b00 */
[----:B------:R-:W4:Y:S04]  /*2860*/  LDG.E.64.CONSTANT R2, desc[UR6][R2.64] ;  /* 0x0000000602027981 */ /* 0x000f28000c1e9b00 */
[----:B------:R-:W5:Y:S01]  /*2870*/  LDG.E.64.CONSTANT R12, desc[UR6][R4.64+0x800] ;  /* 0x00080006040c7981 */ /* 0x000f62000c1e9b00 */
        /* <DEDUP_REMOVED lines=11> */
[----:B------:R-:W-:-:S07]  /*2930*/  FSEL R7, R13, R3, !P0 ;  /* 0x000000030d077208 */ /* 0x000fce0004000000 */
.L_x_21:
[----:B------:R-:W-:Y:S05]  /*2940*/  BSYNC.RECONVERGENT B1 ;  /* 0x0000000000017941 */ /* 0x000fea0003800200 */
.L_x_19:
[----:B------:R-:W0:Y:S01]  /*2950*/  S2R R10, SR_LANEID ;  /* 0x00000000000a7919 */ /* 0x000e220000000000 */
[----:B------:R-:W-:Y:S04]  /*2960*/  SHFL.DOWN PT, R2, R6, 0x1, 0x1f ;  /* 0x08201f0006027f89 */ /* 0x000fe800000e0000 */
        /* <DEDUP_REMOVED lines=10> */
[----:B------:R-:W-:-:S02]  /*2a10*/  @!P2 MOV R7, 0x400 ;  /* 0x000004000007a802 */ /* 0x000fc40000000f00 */
        /* <DEDUP_REMOVED lines=8> */
[----:B------:R-:W-:Y:S01]  /*2aa0*/  SHFL.DOWN PT, R2, R4, 0x4, 0x1f ;  /* 0x08801f0004027f89 */ /* 0x000fe200000e0000 */
[----:B-1----:R-:W-:-:S03]  /*2ab0*/  @!P2 LEA R7, R8, R7, 0x18 ;  /* 0x000000070807a211 */ /* 0x002fc600078ec0ff */
[----:B------:R-:W0:Y:S02]  /*2ac0*/  SHFL.DOWN PT, R3, R5, 0x4, 0x1f ;  /* 0x08801f0005037f89 */ /* 0x000e2400000e0000 */
[----:B------:R-:W-:Y:S01]  /*2ad0*/  @!P2 IMAD.IADD R9, R6, 0x1, R7 ;  /* 0x000000010609a824 */ /* 0x000fe200078e0207 */
[----:B0-----:R-:W-:-:S06]  /*2ae0*/  DSETP.GEU.AND P0, PT, R4, R2, PT ;  /* 0x000000020400722a */ /* 0x001fcc0003f0e000 */
[----:B------:R-:W-:Y:S02]  /*2af0*/  @!P1 FSEL R4, R2, R4, !P0 ;  /* 0x0000000402049208 */ /* 0x000fe40004000000 */
[----:B------:R-:W-:Y:S02]  /*2b00*/  @!P1 FSEL R5, R3, R5, !P0 ;  /* 0x0000000503059208 */ /* 0x000fe40004000000 */
[----:B------:R-:W-:Y:S01]  /*2b10*/  ISETP.GT.AND P1, PT, R10, 0x17, PT ;  /* 0x000000170a00780c */ /* 0x000fe20003f24270 */
[----:B------:R-:W-:Y:S04]  /*2b20*/  SHFL.DOWN PT, R2, R4, 0x8, 0x1f ;  /* 0x09001f0004027f89 */ /* 0x000fe800000e0000 */
[----:B------:R-:W0:Y:S02]  /*2b30*/  SHFL.DOWN PT, R3, R5, 0x8, 0x1f ;  /* 0x09001f0005037f89 */ /* 0x000e2400000e0000 */
[----:B0-----:R-:W-:-:S06]  /*2b40*/  DSETP.GEU.AND P0, PT, R4, R2, PT ;  /* 0x000000020400722a */ /* 0x001fcc0003f0e000 */
[----:B------:R-:W-:Y:S02]  /*2b50*/  @!P1 FSEL R4, R2, R4, !P0 ;  /* 0x0000000402049208 */ /* 0x000fe40004000000 */
[----:B------:R-:W-:Y:S02]  /*2b60*/  @!P1 FSEL R5, R3, R5, !P0 ;  /* 0x0000000503059208 */ /* 0x000fe40004000000 */
[----:B------:R-:W-:Y:S01]  /*2b70*/  ISETP.GT.AND P1, PT, R10, 0xf, PT ;  /* 0x0000000f0a00780c */ /* 0x000fe20003f24270 */
[----:B------:R-:W-:Y:S04]  /*2b80*/  SHFL.DOWN PT, R2, R4, 0x10, 0x1f ;  /* 0x0a001f0004027f89 */ /* 0x000fe800000e0000 */
[----:B------:R-:W0:Y:S02]  /*2b90*/  SHFL.DOWN PT, R3, R5, 0x10, 0x1f ;  /* 0x0a001f0005037f89 */ /* 0x000e2400000e0000 */
[----:B0-----:R-:W-:-:S06]  /*2ba0*/  DSETP.GEU.AND P0, PT, R4, R2, PT ;  /* 0x000000020400722a */ /* 0x001fcc0003f0e000 */
[----:B------:R-:W-:Y:S02]  /*2bb0*/  FSEL R2, R2, R4, !P0 ;  /* 0x0000000402027208 */ /* 0x000fe40004000000 */
        /* <DEDUP_REMOVED lines=10> */
[----:B--2---:R-:W0:Y:S04]  /*2c60*/  LDS.128 R8, [UR4+0x10] ;  /* 0x00001004ff087984 */ /* 0x004e280008000c00 */
        /* <DEDUP_REMOVED lines=25> */
.L_x_2:
        /* <DEDUP_REMOVED lines=12> */
.L_x_32:
[----:B------:R-:W-:Y:S05]  /*2ec0*/  BSYNC.RECONVERGENT B1 ;  /* 0x0000000000017941 */ /* 0x000fea0003800200 */
.L_x_31:
        /* <DEDUP_REMOVED lines=17> */
.L_x_37:
        /* <DEDUP_REMOVED lines=12> */
.L_x_36:
[----:B------:R-:W-:Y:S05]  /*30a0*/  BSYNC.RECONVERGENT B2 ;  /* 0x0000000000027941 */ /* 0x000fea0003800200 */
.L_x_35:
        /* <DEDUP_REMOVED lines=9> */
.L_x_40:
        /* <DEDUP_REMOVED lines=74> */
.L_x_39:
[----:B------:R-:W-:Y:S05]  /*35e0*/  BSYNC.RECONVERGENT B2 ;  /* 0x0000000000027941 */ /* 0x000fea0003800200 */
.L_x_38:
        /* <DEDUP_REMOVED lines=42> */
.L_x_42:
[----:B------:R-:W-:Y:S05]  /*3890*/  BSYNC.RECONVERGENT B2 ;  /* 0x0000000000027941 */ /* 0x000fea0003800200 */
.L_x_41:
        /* <DEDUP_REMOVED lines=20> */
.L_x_34:
[----:B------:R-:W-:Y:S05]  /*39e0*/  BSYNC.RECONVERGENT B1 ;  /* 0x0000000000017941 */ /* 0x000fea0003800200 */
.L_x_33:
        /* <DEDUP_REMOVED lines=14> */
[----:B------:R-:W-:Y:S01]  /*3ad0*/  IMAD.MOV.U32 R2, RZ, RZ, R9 ;  /* 0x000000ffff027224 */ /* 0x000fe200078e0009 */
[----:B------:R-:W-:Y:S01]  /*3ae0*/  @!P2 MOV R4, 0x400 ;  /* 0x000004000004a802 */ /* 0x000fe20000000f00 */
[----:B------:R-:W-:Y:S01]  /*3af0*/  IMAD.MOV.U32 R3, RZ, RZ, R11 ;  /* 0x000000ffff037224 */ /* 0x000fe200078e000b */
[----:B------:R-:W0:Y:S01]  /*3b00*/  SHFL.DOWN PT, R7, R11, 0x2, 0x1f ;  /* 0x08401f000b077f89 */ /* 0x000e2200000e0000 */
[----:B------:R-:W-:Y:S01]  /*3b10*/  @!P2 SHF.R.U32.HI R0, RZ, 0x2, R5 ;  /* 0x00000002ff00a819 */ /* 0x000fe20000011605 */
[----:B------:R-:W1:Y:S03]  /*3b20*/  @!P2 S2R R13, SR_CgaCtaId ;  /* 0x00000000000da919 */ /* 0x000e660000008800 */
[----:B------:R-:W-:Y:S01]  /*3b30*/  @!P2 LOP3.LUT R0, R0, 0xf8, RZ, 0xc0, !PT ;  /* 0x000000f80000a812 */ /* 0x000fe200078ec0ff */
[----:B0-----:R-:W-:-:S06]  /*3b40*/  DSETP.GEU.AND P0, PT, R2, R6, PT ;  /* 0x000000060200722a */ /* 0x001fcc0003f0e000 */
[----:B------:R-:W-:Y:S02]  /*3b50*/  @!P1 FSEL R9, R6, R9, !P0 ;  /* 0x0000000906099208 */ /* 0x000fe40004000000 */
[----:B------:R-:W-:Y:S02]  /*3b60*/  @!P1 FSEL R11, R7, R11, !P0 ;  /* 0x0000000b070b9208 */ /* 0x000fe40004000000 */
[----:B------:R-:W-:Y:S01]  /*3b70*/  ISETP.GT.AND P1, PT, R8, 0x1b, PT ;  /* 0x0000001b0800780c */ /* 0x000fe20003f24270 */
[----:B------:R-:W-:Y:S01]  /*3b80*/  SHFL.DOWN PT, R2, R9, 0x4, 0x1f ;  /* 0x08801f0009027f89 */ /* 0x000fe200000e0000 */
[----:B------:R-:W-:Y:S01]  /*3b90*/  IMAD.MOV.U32 R6, RZ, RZ, R9 ;  /* 0x000000ffff067224 */ /* 0x000fe200078e0009 */
[----:B-1----:R-:W-:Y:S01]  /*3ba0*/  @!P2 LEA R13, R13, R4, 0x18 ;  /* 0x000000040d0da211 */ /* 0x002fe200078ec0ff */
[----:B------:R-:W-:Y:S01]  /*3bb0*/  IMAD.MOV.U32 R7, RZ, RZ, R11 ;  /* 0x000000ffff077224 */ /* 0x000fe200078e000b */
[----:B------:R-:W0:Y:S03]  /*3bc0*/  SHFL.DOWN PT, R3, R11, 0x4, 0x1f ;  /* 0x08801f000b037f89 */ /* 0x000e2600000e0000 */
[----:B------:R-:W-:-:S02]  /*3bd0*/  @!P2 IMAD.IADD R13, R0, 0x1, R13 ;  /* 0x00000001000da824 */ /* 0x000fc400078e020d */
[----:B0-----:R-:W-:-:S06]  /*3be0*/  DSETP.GEU.AND P0, PT, R6, R2, PT ;  /* 0x000000020600722a */ /* 0x001fcc0003f0e000 */
[----:B------:R-:W-:Y:S02]  /*3bf0*/  @!P1 FSEL R9, R2, R9, !P0 ;  /* 0x0000000902099208 */ /* 0x000fe40004000000 */
[----:B------:R-:W-:Y:S02]  /*3c00*/  @!P1 FSEL R11, R3, R11, !P0 ;  /* 0x0000000b030b9208 */ /* 0x000fe40004000000 */
[----:B------:R-:W-:Y:S01]  /*3c10*/  ISETP.GT.AND P1, PT, R8, 0x17, PT ;  /* 0x000000170800780c */ /* 0x000fe20003f24270 */
[----:B------:R-:W-:Y:S01]  /*3c20*/  SHFL.DOWN PT, R2, R9, 0x8, 0x1f ;  /* 0x09001f0009027f89 */ /* 0x000fe200000e0000 */
[----:B------:R-:W-:Y:S02]  /*3c30*/  IMAD.MOV.U32 R6, RZ, RZ, R9 ;  /* 0x000000ffff067224 */ /* 0x000fe400078e0009 */
[----:B------:R-:W-:Y:S01]  /*3c40*/  IMAD.MOV.U32 R7, RZ, RZ, R11 ;  /* 0x000000ffff077224 */ /* 0x000fe200078e000b */
[----:B------:R-:W0:Y:S05]  /*3c50*/  SHFL.DOWN PT, R3, R11, 0x8, 0x1f ;  /* 0x09001f000b037f89 */ /* 0x000e2a00000e0000 */
        /* <DEDUP_REMOVED lines=20> */
[----:B------:R-:W0:Y:S04]  /*3da0*/  LDS.128 R8, [UR4+0x10] ;  /* 0x00001004ff087984 */ /* 0x000e280008000c00 */
[----:B-1----:R-:W1:Y:S01]  /*3db0*/  LDS.128 R12, [UR4+0x20] ;  /* 0x00002004ff0c7984 */ /* 0x002e620008000c00 */
        /* <DEDUP_REMOVED lines=24> */
.L_x_43:
        /* <DEDUP_REMOVED lines=20> */
[----:B------:R-:W0:Y:S05]  /*4080*/  SHFL.DOWN PT, R7, R0, 0x2, R11 ;  /* 0x0840000000077989 */ /* 0x000e2a00000e000b */
[----:B0-----:R-:W-:-:S06]  /*4090*/  DSETP.GEU.AND P0, PT, R2, R6, PT ;  /* 0x000000060200722a */ /* 0x001fcc0003f0e000 */
[----:B------:R-:W-:Y:S01]  /*40a0*/  @!P1 FSEL R9, R6, R9, !P0 ;  /* 0x0000000906099208 */ /* 0x000fe20004000000 */
[----:B------:R-:W-:Y:S01]  /*40b0*/  VIADD R6, R8, 0x4 ;  /* 0x0000000408067836 */ /* 0x000fe20000000000 */
[----:B------:R-:W-:-:S03]  /*40c0*/  @!P1 FSEL R0, R7, R0, !P0 ;  /* 0x0000000007009208 */ /* 0x000fc60004000000 */
[----:B------:R-:W-:Y:S01]  /*40d0*/  SHFL.DOWN PT, R2, R9, 0x4, R11 ;  /* 0x0880000009027989 */ /* 0x000fe200000e000b */
[----:B------:R-:W-:Y:S01]  /*40e0*/  ISETP.GT.AND P1, PT, R6, R11, PT ;  /* 0x0000000b0600720c */ /* 0x000fe20003f24270 */
[----:B------:R-:W-:Y:S02]  /*40f0*/  IMAD.MOV.U32 R6, RZ, RZ, R9 ;  /* 0x000000ffff067224 */ /* 0x000fe400078e0009 */
[----:B------:R-:W0:Y:S01]  /*4100*/  SHFL.DOWN PT, R3, R0, 0x4, R11 ;  /* 0x0880000000037989 */ /* 0x000e2200000e000b */
[----:B------:R-:W-:-:S06]  /*4110*/  IMAD.MOV.U32 R7, RZ, RZ, R0 ;  /* 0x000000ffff077224 */ /* 0x000fcc00078e0000 */
[----:B0-----:R-:W-:Y:S01]  /*4120*/  DSETP.GEU.AND P0, PT, R6, R2, PT ;  /* 0x000000020600722a */ /* 0x001fe20003f0e000 */
[----:B------:R-:W-:-:S05]  /*4130*/  VIADD R6, R8, 0x8 ;  /* 0x0000000808067836 */ /* 0x000fca0000000000 */
        /* <DEDUP_REMOVED lines=15> */
[----:B------:R-:W-:Y:S02]  /*4230*/  IMAD.MOV.U32 R6, RZ, RZ, R9 ;  /* 0x000000ffff067224 */ /* 0x000fe400078e0009 */
[----:B------:R-:W-:Y:S01]  /*4240*/  IMAD.MOV.U32 R7, RZ, RZ, R0 ;  /* 0x000000ffff077224 */ /* 0x000fe200078e0000 */
[----:B------:R-:W0:Y:S05]  /*4250*/  SHFL.DOWN PT, R3, R0, 0x10, R11 ;  /* 0x0a00000000037989 */ /* 0x000e2a00000e000b */
[----:B0-----:R-:W-:Y:S01]  /*4260*/  DSETP.GEU.AND P1, PT, R6, R2, PT ;  /* 0x000000020600722a */ /* 0x001fe20003f2e000 */
[----:B------:R-:W-:-:S02]  /*4270*/  @!P0 MOV R7, 0x400 ;  /* 0x0000040000078802 */ /* 0x000fc40000000f00 */
[----:B------:R-:W-:Y:S02]  /*4280*/  @!P0 SHF.R.U32.HI R6, RZ, 0x2, R5 ;  /* 0x00000002ff068819 */ /* 0x000fe40000011605 */
[----:B-1----:R-:W-:Y:S02]  /*4290*/  @!P0 LEA R7, R10, R7, 0x18 ;  /* 0x000000070a078211 */ /* 0x002fe400078ec0ff */
[----:B------:R-:W-:Y:S02]  /*42a0*/  @!P0 LOP3.LUT R6, R6, 0xf8, RZ, 0xc0, !PT ;  /* 0x000000f806068812 */ /* 0x000fe400078ec0ff */
[----:B------:R-:W-:Y:S02]  /*42b0*/  @!P2 FSEL R9, R2, R9, !P1 ;  /* 0x000000090209a208 */ /* 0x000fe40004800000 */
[----:B------:R-:W-:Y:S01]  /*42c0*/  @!P2 FSEL R0, R3, R0, !P1 ;  /* 0x000000000300a208 */ /* 0x000fe20004800000 */
[----:B------:R-:W-:Y:S02]  /*42d0*/  @!P0 IMAD.IADD R3, R6, 0x1, R7 ;  /* 0x0000000106038824 */ /* 0x000fe400078e0207 */
[----:B------:R-:W-:-:S02]  /*42e0*/  IMAD.MOV.U32 R6, RZ, RZ, R9 ;  /* 0x000000ffff067224 */ /* 0x000fc400078e0009 */
[----:B------:R-:W-:-:S05]  /*42f0*/  IMAD.MOV.U32 R7, RZ, RZ, R0 ;  /* 0x000000ffff077224 */ /* 0x000fca00078e0000 */
[----:B------:R1:W-:Y:S01]  /*4300*/  @!P0 STS.64 [R3+0x8], R6 ;  /* 0x0000080603008388 */ /* 0x0003e20000000a00 */
[----:B------:R-:W-:Y:S01]  /*4310*/  BAR.SYNC.DEFER_BLOCKING 0x0 ;  /* 0x0000000000007b1d */ /* 0x000fe20000010000 */
[----:B------:R-:W-:-:S13]  /*4320*/  ISETP.NE.AND P0, PT, R5, RZ, PT ;  /* 0x000000ff0500720c */ /* 0x000fda0003f05270 */
[----:B-1----:R-:W-:Y:S05]  /*4330*/  @P0 BRA `(.L_x_17) ;  /* 0x0000001800340947 */ /* 0x002fea0003800000 */
[----:B------:R-:W0:Y:S01]  /*4340*/  S2UR UR5, SR_CgaCtaId ;  /* 0x00000000000579c3 */ /* 0x000e220000008800 */
[----:B------:R-:W-:Y:S01]  /*4350*/  UMOV UR4, 0x400 ;  /* 0x0000040000047882 */ /* 0x000fe20000000000 */
[C---:B------:R-:W-:Y:S02]  /*4360*/  ISETP.GT.AND P3, PT, R4.reuse, 0x20, PT ;  /* 0x000000200400780c */ /* 0x040fe40003f64270 */
        /* <DEDUP_REMOVED lines=10> */
[----:B------:R-:W-:Y:S01]  /*4410*/  ISETP.GT.AND P1, PT, R4, 0x60, PT ;  /* 0x000000600400780c */ /* 0x000fe20003f24270 */
[----:B------:R-:W-:Y:S02]  /*4420*/  IMAD.MOV.U32 R2, RZ, RZ, R6 ;  /* 0x000000ffff027224 */ /* 0x000fe400078e0006 */
        /* <DEDUP_REMOVED lines=29> */
.L_x_30:
[----:B------:R-:W0:Y:S01]  /*4600*/  S2R R41, SR_TID.X ;  /* 0x0000000000297919 */ /* 0x000e220000002100 */
[----:B------:R-:W0:Y:S02]  /*4610*/  LDC.64 R6, c[0x0][0x380] ;  /* 0x0000e000ff067b82 */ /* 0x000e240000000a00 */
[----:B0-----:R-:W-:-:S05]  /*4620*/  IMAD.WIDE.U32 R6, R41, 0x8, R6 ;  /* 0x0000000829067825 */ /* 0x001fca00078e0006 */
[----:B------:R-:W2:Y:S04]  /*4630*/  LDG.E.64.CONSTANT R20, desc[UR6][R6.64] ;  /* 0x0000000606147981 */ /* 0x000ea8000c1e9b00 */
[----:B------:R-:W2:Y:S04]  /*4640*/  LDG.E.64.CONSTANT R2, desc[UR6][R6.64+0x800] ;  /* 0x0008000606027981 */ /* 0x000ea8000c1e9b00 */
[----:B------:R-:W3:Y:S04]  /*4650*/  LDG.E.64.CONSTANT R8, desc[UR6][R6.64+0x1000] ;  /* 0x0010000606087981 */ /* 0x000ee8000c1e9b00 */
[----:B------:R-:W4:Y:S04]  /*4660*/  LDG.E.64.CONSTANT R10, desc[UR6][R6.64+0x1800] ;  /* 0x00180006060a7981 */ /* 0x000f28000c1e9b00 */
[----:B------:R-:W5:Y:S04]  /*4670*/  LDG.E.64.CONSTANT R12, desc[UR6][R6.64+0x2000] ;  /* 0x00200006060c7981 */ /* 0x000f68000c1e9b00 */
[----:B------:R-:W5:Y:S04]  /*4680*/  LDG.E.64.CONSTANT R14, desc[UR6][R6.64+0x2800] ;  /* 0x00280006060e7981 */ /* 0x000f68000c1e9b00 */
[----:B------:R-:W5:Y:S04]  /*4690*/  LDG.E.64.CONSTANT R16, desc[UR6][R6.64+0x3000] ;  /* 0x0030000606107981 */ /* 0x000f68000c1e9b00 */
[----:B------:R-:W5:Y:S01]  /*46a0*/  LDG.E.64.CONSTANT R18, desc[UR6][R6.64+0x3800] ;  /* 0x0038000606127981 */ /* 0x000f62000c1e9b00 */
[----:B------:R-:W-:Y:S01]  /*46b0*/  ISETP.GE.U32.AND P1, PT, R4, 0x1000, PT ;  /* 0x000010000400780c */ /* 0x000fe20003f26070 */
[----:B------:R-:W-:Y:S01]  /*46c0*/  IMAD.MOV.U32 R45, RZ, RZ, 0x800 ;  /* 0x00000800ff2d7424 */ /* 0x000fe200078e00ff */
[----:B--2---:R-:W-:-:S06]  /*46d0*/  DSETP.GEU.AND P0, PT, R20, R2, PT ;  /* 0x000000021400722a */ /* 0x004fcc0003f0e000 */
        /* <DEDUP_REMOVED lines=21> */
[----:B------:R-:W0:Y:S01]  /*4830*/  LDC R24, c[0x0][0x390] ;  /* 0x0000e400ff187b82 */ /* 0x000e220000000800 */
[----:B------:R-:W-:Y:S02]  /*4840*/  VIADD R0, R4, 0xfffff800 ;  /* 0xfffff80004007836 */ /* 0x000fe40000000000 */
[----:B------:R-:W-:-:S07]  /*4850*/  IMAD.MOV.U32 R45, RZ, RZ, 0x800 ;  /* 0x00000800ff2d7424 */ /* 0x000fce00078e00ff */
.L_x_46:
[----:B------:R-:W-:-:S05]  /*4860*/  IMAD.WIDE R4, R45, 0x8, R6 ;  /* 0x000000082d047825 */ /* 0x000fca00078e0206 */
[----:B------:R-:W2:Y:S04]  /*4870*/  LDG.E.64.CONSTANT R10, desc[UR6][R4.64] ;  /* 0x00000006040a7981 */ /* 0x000ea8000c1e9b00 */
[----:B------:R-:W3:Y:S04]  /*4880*/  LDG.E.64.CONSTANT R12, desc[UR6][R4.64+0x800] ;  /* 0x00080006040c7981 */ /* 0x000ee8000c1e9b00 */
[----:B------:R-:W4:Y:S04]  /*4890*/  LDG.E.64.CONSTANT R14, desc[UR6][R4.64+0x1000] ;  /* 0x00100006040e7981 */ /* 0x000f28000c1e9b00 */
[----:B------:R-:W5:Y:S04]  /*48a0*/  LDG.E.64.CONSTANT R16, desc[UR6][R4.64+0x1800] ;  /* 0x0018000604107981 */ /* 0x000f68000c1e9b00 */
[----:B------:R-:W5:Y:S04]  /*48b0*/  LDG.E.64.CONSTANT R18, desc[UR6][R4.64+0x2000] ;  /* 0x0020000604127981 */ /* 0x000f68000c1e9b00 */
[----:B------:R-:W5:Y:S04]  /*48c0*/  LDG.E.64.CONSTANT R20, desc[UR6][R4.64+0x2800] ;  /* 0x0028000604147981 */ /* 0x000f68000c1e9b00 */
[----:B------:R-:W5:Y:S04]  /*48d0*/  LDG.E.64.CONSTANT R22, desc[UR6][R4.64+0x3000] ;  /* 0x0030000604167981 */ /* 0x000f68000c1e9b00 */
[----:B------:R0:W5:Y:S02]  /*48e0*/  LDG.E.64.CONSTANT R8, desc[UR6][R4.64+0x3800] ;  /* 0x0038000604087981 */ /* 0x000164000c1e9b00 */
[----:B0-----:R-:W-:-:S04]  /*48f0*/  IMAD.MOV.U32 R4, RZ, RZ, R24 ;  /* 0x000000ffff047224 */ /* 0x001fc800078e0018 */
[----:B------:R-:W-:-:S05]  /*4900*/  IMAD.IADD R5, R4, 0x1, -R45 ;  /* 0x0000000104057824 */ /* 0x000fca00078e0a2d */
[----:B------:R-:W-:Y:S01]  /*4910*/  ISETP.GE.AND P1, PT, R5, 0x800, PT ;  /* 0x000008000500780c */ /* 0x000fe20003f26270 */
        /* <DEDUP_REMOVED lines=25> */
[----:B------:R-:W-:-:S05]  /*4ab0*/  VIADD R45, R45, 0x800 ;  /* 0x000008002d2d7836 */ /* 0x000fca0000000000 */
[----:B------:R-:W-:-:S13]  /*4ac0*/  ISETP.GT.AND P0, PT, R45, R0, PT ;  /* 0x000000002d00720c */ /* 0x000fda0003f04270 */
[----:B------:R-:W-:Y:S05]  /*4ad0*/  @!P0 BRA `(.L_x_46) ;  /* 0xfffffffc00608947 */ /* 0x000fea000383ffff */
.L_x_44:
[----:B------:R-:W-:-:S13]  /*4ae0*/  ISETP.GE.AND P0, PT, R45, R4, PT ;  /* 0x000000042d00720c */ /* 0x000fda0003f06270 */
[----:B------:R-:W-:Y:S05]  /*4af0*/  @P0 BRA `(.L_x_45) ;  /* 0x0000000800fc0947 */ /* 0x000fea0003800000 */
[----:B------:R-:W-:Y:S01]  /*4b00*/  IMAD.IADD R0, R4, 0x1, -R45 ;  /* 0x0000000104007824 */ /* 0x000fe200078e0a2d */
[----:B------:R-:W-:Y:S04]  /*4b10*/  BSSY.RECONVERGENT B1, `(.L_x_45) ;  /* 0x00000bd000017945 */ /* 0x000fe80003800200 */
[----:B------:R-:W-:-:S13]  /*4b20*/  ISETP.GE.AND P0, PT, R41, R0, PT ;  /* 0x000000002900720c */ /* 0x000fda0003f06270 */
[----:B------:R-:W-:Y:S05]  /*4b30*/  @P0 BRA `(.L_x_47) ;  /* 0x0000000800e80947 */ /* 0x000fea0003800000 */
[----:B------:R-:W-:Y:S01]  /*4b40*/  LOP3.LUT R5, RZ, R41, RZ, 0x33, !PT ;  /* 0x00000029ff057212 */ /* 0x000fe200078e33ff */
[----:B------:R-:W-:Y:S01]  /*4b50*/  BSSY.RECONVERGENT B2, `(.L_x_48) ;  /* 0x0000017000027945 */ /* 0x000fe20003800200 */
[----:B------:R-:W-:Y:S02]  /*4b60*/  IMAD.MOV.U32 R43, RZ, RZ, R41 ;  /* 0x000000ffff2b7224 */ /* 0x000fe400078e0029 */
[----:B------:R-:W-:-:S04]  /*4b70*/  IADD3 R4, PT, PT, -R45, R4, R5 ;  /* 0x000000042d047210 */ /* 0x000fc80007ffe105 */
[C---:B------:R-:W-:Y:S02]  /*4b80*/  LOP3.LUT R5, R4.reuse, 0x300, RZ, 0xc0, !PT ;  /* 0x0000030004057812 */ /* 0x040fe400078ec0ff */
[----:B------:R-:W-:Y:S02]  /*4b90*/  ISETP.GE.U32.AND P2, PT, R4, 0x300, PT ;  /* 0x000003000400780c */ /* 0x000fe40003f46070 */
[----:B------:R-:W-:-:S13]  /*4ba0*/  ISETP.NE.AND P0, PT, R5, 0x300, PT ;  /* 0x000003000500780c */ /* 0x000fda0003f05270 */
[----:B------:R-:W-:Y:S05]  /*4bb0*/  @!P0 BRA `(.L_x_49) ;  /* 0x0000000000408947 */ /* 0x000fea0003800000 */
[----:B------:R-:W0:Y:S01]  /*4bc0*/  LDC.64 R6, c[0x0][0x380] ;  /* 0x0000e000ff067b82 */ /* 0x000e220000000a00 */
[----:B------:R-:W-:Y:S01]  /*4bd0*/  LEA.HI R4, R4, 0x1, RZ, 0x18 ;  /* 0x0000000104047811 */ /* 0x000fe200078fc0ff */
[----:B------:R-:W-:Y:S02]  /*4be0*/  IMAD.IADD R9, R41, 0x1, R45 ;  /* 0x0000000129097824 */ /* 0x000fe400078e022d */
[----:B------:R-:W-:Y:S01]  /*4bf0*/  IMAD.MOV.U32 R43, RZ, RZ, R41 ;  /* 0x000000ffff2b7224 */ /* 0x000fe200078e0029 */
[----:B------:R-:W-:-:S05]  /*4c00*/  LOP3.LUT R4, R4, 0x3, RZ, 0xc0, !PT ;  /* 0x0000000304047812 */ /* 0x000fca00078ec0ff */
[----:B------:R-:W-:-:S07]  /*4c10*/  IMAD.MOV R8, RZ, RZ, -R4 ;  /* 0x000000ffff087224 */ /* 0x000fce00078e0a04 */
.L_x_50:
[----:B0-----:R-:W-:-:S06]  /*4c20*/  IMAD.WIDE.U32 R4, R9, 0x8, R6 ;  /* 0x0000000809047825 */ /* 0x001fcc00078e0006 */
        /* <DEDUP_REMOVED lines=9> */
.L_x_49:
[----:B------:R-:W-:Y:S05]  /*4cc0*/  BSYNC.RECONVERGENT B2 ;  /* 0x0000000000027941 */ /* 0x000fea0003800200 */
.L_x_48:
[----:B------:R-:W-:Y:S05]  /*4cd0*/  @!P2 BRA `(.L_x_47) ;  /* 0x000000080080a947 */ /* 0x000fea0003800000 */
[----:B------:R-:W0:Y:S01]  /*4ce0*/  LDCU.64 UR4, c[0x0][0x380] ;  /* 0x00007000ff0477ac */ /* 0x000e220008000a00 */
[----:B------:R-:W-:Y:S01]  /*4cf0*/  IMAD.IADD R7, R0, 0x1, -R43 ;  /* 0x0000000100077824 */ /* 0x000fe200078e0a2b */
[C---:B------:R-:W-:Y:S01]  /*4d00*/  IADD3 R5, P0, PT, R43.reuse, R45, RZ ;  /* 0x0000002d2b057210 */ /* 0x040fe20007f1e0ff */
[----:B------:R-:W-:Y:S01]  /*4d10*/  BSSY.RECONVERGENT B2, `(.L_x_51) ;  /* 0x000005a000027945 */ /* 0x000fe20003800200 */
[----:B------:R-:W-:Y:S02]  /*4d20*/  IMAD.IADD R45, R43, 0x1, R45 ;  /* 0x000000012b2d7824 */ /* 0x000fe400078e022d */
        /* <DEDUP_REMOVED lines=8> */
[----:B------:R-:W0:Y:S01]  /*4db0*/  LDC.64 R6, c[0x0][0x380] ;  /* 0x0000e000ff067b82 */ /* 0x000e220000000a00 */
[----:B------:R-:W-:Y:S01]  /*4dc0*/  PLOP3.LUT P0, PT, PT, PT, PT, 0x8, 0x80 ;  /* 0x000000000080781c */ /* 0x000fe20003f0e170 */
[----:B------:R-:W-:-:S12]  /*4dd0*/  VIADD R40, R0, 0xfffff400 ;  /* 0xfffff40000287836 */ /* 0x000fd80000000000 */
.L_x_53:
[C---:B0-----:R-:W-:Y:S01]  /*4de0*/  IMAD.WIDE.U32 R38, R45.reuse, 0x8, R6 ;  /* 0x000000082d267825 */ /* 0x041fe200078e0006 */
        /* <DEDUP_REMOVED lines=76> */
.L_x_52:
[----:B------:R-:W-:Y:S05]  /*52b0*/  BSYNC.RECONVERGENT B2 ;  /* 0x0000000000027941 */ /* 0x000fea0003800200 */
.L_x_51:
[----:B------:R-:W-:Y:S01]  /*52c0*/  IMAD.IADD R6, R0, 0x1, -R43 ;  /* 0x0000000100067824 */ /* 0x000fe200078e0a2b */
[----:B------:R-:W-:Y:S04]  /*52d0*/  BSSY.RECONVERGENT B2, `(.L_x_54) ;  /* 0x000002c000027945 */ /* 0x000fe80003800200 */
[----:B------:R-:W-:-:S13]  /*52e0*/  ISETP.GT.AND P1, PT, R6, 0x400, PT ;  /* 0x000004000600780c */ /* 0x000fda0003f24270 */
[----:B------:R-:W-:Y:S05]  /*52f0*/  @!P1 BRA `(.L_x_55) ;  /* 0x0000000000a49947 */ /* 0x000fea0003800000 */
[----:B------:R-:W0:Y:S01]  /*5300*/  LDC.64 R16, c[0x0][0x380] ;  /* 0x0000e000ff107b82 */ /* 0x000e220000000a00 */
[----:B------:R-:W2:Y:S04]  /*5310*/  LDG.E.64.CONSTANT R10, desc[UR6][R4.64+-0x800] ;  /* 0xfff80006040a7981 */ /* 0x000ea8000c1e9b00 */
[----:B------:R-:W3:Y:S01]  /*5320*/  LDG.E.64.CONSTANT R12, desc[UR6][R4.64] ;  /* 0x00000006040c7981 */ /* 0x000ee2000c1e9b00 */
[----:B------:R-:W-:-:S03]  /*5330*/  VIADD R7, R45, 0x400 ;  /* 0x000004002d077836 */ /* 0x000fc60000000000 */
[----:B------:R-:W4:Y:S04]  /*5340*/  LDG.E.64.CONSTANT R14, desc[UR6][R4.64+0x800] ;  /* 0x00080006040e7981 */ /* 0x000f28000c1e9b00 */
[----:B------:R-:W5:Y:S04]  /*5350*/  LDG.E.64.CONSTANT R18, desc[UR6][R4.64+0x1800] ;  /* 0x0018000604127981 */ /* 0x000f68000c1e9b00 */
[----:B------:R-:W5:Y:S01]  /*5360*/  LDG.E.64.CONSTANT R20, desc[UR6][R4.64+0x2000] ;  /* 0x0020000604147981 */ /* 0x000f62000c1e9b00 */
[----:B0-----:R-:W-:-:S06]  /*5370*/  IMAD.WIDE.U32 R8, R45, 0x8, R16 ;  /* 0x000000082d087825 */ /* 0x001fcc00078e0010 */
[----:B------:R-:W2:Y:S01]  /*5380*/  LDG.E.64.CONSTANT R8, desc[UR6][R8.64] ;  /* 0x0000000608087981 */ /* 0x000ea2000c1e9b00 */
[----:B------:R-:W-:-:S03]  /*5390*/  IMAD.WIDE.U32 R16, R7, 0x8, R16 ;  /* 0x0000000807107825 */ /* 0x000fc600078e0010 */
[----:B------:R0:W5:Y:S04]  /*53a0*/  LDG.E.64.CONSTANT R6, desc[UR6][R4.64+0x2800] ;  /* 0x0028000604067981 */ /* 0x000168000c1e9b00 */
[----:B------:R-:W5:Y:S01]  /*53b0*/  LDG.E.64.CONSTANT R16, desc[UR6][R16.64] ;  /* 0x0000000610107981 */ /* 0x000f62000c1e9b00 */
[----:B------:R-:W-:Y:S01]  /*53c0*/  VIADD R43, R43, 0x800 ;  /* 0x000008002b2b7836 */ /* 0x000fe20000000000 */
[----:B0-----:R-:W-:Y:S01]  /*53d0*/  IADD3 R4, P2, PT, R4, 0x4000, RZ ;  /* 0x0000400004047810 */ /* 0x001fe20007f5e0ff */
[----:B------:R-:W-:-:S04]  /*53e0*/  VIADD R45, R45, 0x800 ;  /* 0x000008002d2d7836 */ /* 0x000fc80000000000 */
[----:B------:R-:W-:Y:S01]  /*53f0*/  IMAD.X R5, RZ, RZ, R5, P2 ;  /* 0x000000ffff057224 */ /* 0x000fe200010e0605 */
        /* <DEDUP_REMOVED lines=25> */
.L_x_55:
[----:B------:R-:W-:Y:S05]  /*5590*/  BSYNC.RECONVERGENT B2 ;  /* 0x0000000000027941 */ /* 0x000fea0003800200 */
.L_x_54:
[----:B------:R-:W-:-:S13]  /*55a0*/  ISETP.LT.OR P0, PT, R43, R0, P0 ;  /* 0x000000002b00720c */ /* 0x000fda0000701670 */
[----:B------:R-:W-:Y:S05]  /*55b0*/  @!P0 BRA `(.L_x_47) ;  /* 0x0000000000488947 */ /* 0x000fea0003800000 */
[----:B------:R-:W0:Y:S01]  /*55c0*/  LDC.64 R6, c[0x0][0x380] ;  /* 0x0000e000ff067b82 */ /* 0x000e220000000a00 */
[----:B------:R-:W2:Y:S04]  /*55d0*/  LDG.E.64.CONSTANT R8, desc[UR6][R4.64+-0x800] ;  /* 0xfff8000604087981 */ /* 0x000ea8000c1e9b00 */
[----:B------:R-:W3:Y:S04]  /*55e0*/  LDG.E.64.CONSTANT R10, desc[UR6][R4.64] ;  /* 0x00000006040a7981 */ /* 0x000ee8000c1e9b00 */
[----:B------:R-:W4:Y:S01]  /*55f0*/  LDG.E.64.CONSTANT R12, desc[UR6][R4.64+0x800] ;  /* 0x00080006040c7981 */ /* 0x000f22000c1e9b00 */
[----:B0-----:R-:W-:-:S06]  /*5600*/  IMAD.WIDE.U32 R6, R45, 0x8, R6 ;  /* 0x000000082d067825 */ /* 0x001fcc00078e0006 */
[----:B------:R-:W5:Y:S02]  /*5610*/  LDG.E.64.CONSTANT R6, desc[UR6][R6.64] ;  /* 0x0000000606067981 */ /* 0x000f64000c1e9b00 */
[----:B-----5:R-:W-:-:S06]  /*5620*/  DSETP.GEU.AND P0, PT, R2, R6, PT ;  /* 0x000000060200722a */ /* 0x020fcc0003f0e000 */
        /* <DEDUP_REMOVED lines=10> */
[----:B------:R-:W-:-:S07]  /*56d0*/  FSEL R3, R13, R3, !P0 ;  /* 0x000000030d037208 */ /* 0x000fce0004000000 */
.L_x_47:
[----:B------:R-:W-:Y:S05]  /*56e0*/  BSYNC.RECONVERGENT B1 ;  /* 0x0000000000017941 */ /* 0x000fea0003800200 */
.L_x_45:
        /* <DEDUP_REMOVED lines=54> */
[----:B------:R-:W1:Y:S01]  /*5a50*/  S2UR UR5, SR_CgaCtaId ;  /* 0x00000000000579c3 */ /* 0x000e620000008800 */
[----:B------:R-:W-:Y:S02]  /*5a60*/  UMOV UR4, 0x400 ;  /* 0x0000040000047882 */ /* 0x000fe40000000000 */
[----:B-1----:R-:W-:-:S09]  /*5a70*/  ULEA UR4, UR5, UR4, 0x18 ;  /* 0x0000000405047291 */ /* 0x002fd2000f8ec0ff */
[----:B0-----:R-:W0:Y:S04]  /*5a80*/  LDS.128 R8, [UR4+0x10] ;  /* 0x00001004ff087984 */ /* 0x001e280008000c00 */
        /* <DEDUP_REMOVED lines=23> */
[----:B------:R-:W-:-:S07]  /*5c00*/  FSEL R7, R3, R5, !P1 ;  /* 0x0000000503077208 */ /* 0x000fce0004800000 */
.L_x_17:
[----:B------:R-:W-:Y:S05]  /*5c10*/  BSYNC.RECONVERGENT B0 ;  /* 0x0000000000007941 */ /* 0x000fea0003800200 */
.L_x_1:
[----:B------:R-:W-:Y:S05]  /*5c20*/  @P0 EXIT ;  /* 0x000000000000094d */ /* 0x000fea0003800000 */
[----:B------:R-:W4:Y:S01]  /*5c30*/  LDCU.64 UR8, c[0x0][0x398] ;  /* 0x00007300ff0877ac */ /* 0x000f220008000a00 */
[----:B---3--:R-:W3:Y:S01]  /*5c40*/  LDC.64 R4, c[0x0][0x388] ;  /* 0x0000e200ff047b82 */ /* 0x008ee20000000a00 */
[----:B------:R-:W0:Y:S01]  /*5c50*/  LDCU.64 UR4, c[0x0][0x398] ;  /* 0x00007300ff0477ac */ /* 0x000e220008000a00 */
[----:B----4-:R-:W-:-:S06]  /*5c60*/  DSETP.GT.AND P0, PT, R6, UR8, PT ;  /* 0x0000000806007e2a */ /* 0x010fcc000bf04000 */
[----:B012---:R-:W-:Y:S02]  /*5c70*/  FSEL R2, R6, UR4, P0 ;  /* 0x0000000406027c08 */ /* 0x007fe40008000000 */
[----:B------:R-:W-:-:S05]  /*5c80*/  FSEL R3, R7, UR5, P0 ;  /* 0x0000000507037c08 */ /* 0x000fca0008000000 */
[----:B---3--:R-:W-:Y:S01]  /*5c90*/  STG.E.64 desc[UR6][R4.64], R2 ;  /* 0x0000000204007986 */ /* 0x008fe2000c101b06 */
[----:B------:R-:W-:Y:S05]  /*5ca0*/  EXIT ;  /* 0x000000000000794d */ /* 0x000fea0003800000 */
.L_x_56:
[----:B------:R-:W-:-:S00]  /*5cb0*/  BRA `(.L_x_56) ;  /* 0xfffffffc00fc7947 */ /* 0x000fc0000383ffff */
[----:B------:R-:W-:-:S00]  /*5cc0*/  NOP ;  /* 0x0000000000007918 */ /* 0x000fc00000000000 */
        /* <DEDUP_REMOVED lines=11> */
.L_x_257:


//--------------------- .text._ZN3cub18CUB_300001_SM_10006detail6reduce18DeviceReduceKernelINS2_10policy_hubIdyN4cuda3__47maximumIdEEE10Policy1000EN6thrust24THRUST_300001_SM_1000_NS6detail15normal_iteratorINSC_10device_ptrIdEEEEyS8_dNS5_3std3__410__identityEEEvT0_PT3_T1_NS0_13GridEvenShareISO_EET2_T4_ --------------------------
	.section	.text._ZN3cub18CUB_300001_SM_10006detail6reduce18DeviceReduceKernelINS2_10policy_hubIdyN4cuda3__47maximumIdEEE10Policy1000EN6thrust24THRUST_300001_SM_1000_NS6detail15normal_iteratorINSC_10device_ptrIdEEEEyS8_dNS5_3std3__410__identityEEEvT0_PT3_T1_NS0_13GridEvenShareISO_EET2_T4_,"ax",@progbits
	.align	128
        .global         _ZN3cub18CUB_300001_SM_10006detail6reduce18DeviceReduceKernelINS2_10policy_hubIdyN4cuda3__47maximumIdEEE10Policy1000EN6thrust24THRUST_300001_SM_1000_NS6detail15normal_iteratorINSC_10device_ptrIdEEEEyS8_dNS5_3std3__410__identityEEEvT0_PT3_T1_NS0_13GridEvenShareISO_EET2_T4_
        .type           _ZN3cub18CUB_300001_SM_10006detail6reduce18DeviceReduceKernelINS2_10policy_hubIdyN4cuda3__47maximumIdEEE10Policy1000EN6thrust24THRUST_300001_SM_1000_NS6detail15normal_iteratorINSC_10device_ptrIdEEEEyS8_dNS5_3std3__410__identityEEEvT0_PT3_T1_NS0_13GridEvenShareISO_EET2_T4_,@function
        .size           _ZN3cub18CUB_300001_SM_10006detail6reduce18DeviceReduceKernelINS2_10policy_hubIdyN4cuda3__47maximumIdEEE10Policy1000EN6thrust24THRUST_300001_SM_1000_NS6detail15normal_iteratorINSC_10device_ptrIdEEEEyS8_dNS5_3std3__410__identityEEEvT0_PT3_T1_NS0_13GridEvenShareISO_EET2_T4_,(.L_x_258 - _ZN3cub18CUB_300001_SM_10006detail6reduce18DeviceReduceKernelINS2_10policy_hubIdyN4cuda3__47maximumIdEEE10Policy1000EN6thrust24THRUST_300001_SM_1000_NS6detail15normal_iteratorINSC_10device_ptrIdEEEEyS8_dNS5_3std3__410__identityEEEvT0_PT3_T1_NS0_13GridEvenShareISO_EET2_T4_)
        .other          _ZN3cub18CUB_300001_SM_10006detail6reduce18DeviceReduceKernelINS2_10policy_hubIdyN4cuda3__47maximumIdEEE10Policy1000EN6thrust24THRUST_300001_SM_1000_NS6detail15normal_iteratorINSC_10device_ptrIdEEEEyS8_dNS5_3std3__410__identityEEEvT0_PT3_T1_NS0_13GridEvenShareISO_EET2_T4_,@"STO_CUDA_ENTRY STV_DEFAULT"
_ZN3cub18CUB_300001_SM_10006detail6reduce18DeviceReduceKernelINS2_10policy_hubIdyN4cuda3__47maximumIdEEE10Policy1000EN6thrust24THRUST_300001_SM_1000_NS6detail15normal_iteratorINSC_10device_ptrIdEEEEyS8_dNS5_3std3__410__identityEEEvT0_PT3_T1_NS0_13GridEvenShareISO_EET2_T4_:
.text._ZN3cub18CUB_300001_SM_10006detail6reduce18DeviceReduceKernelINS2_10policy_hubIdyN4cuda3__47maximumIdEEE10Policy1000EN6thrust24THRUST_300001_SM_1000_NS6detail15normal_iteratorINSC_10device_ptrIdEEEEyS8_dNS5_3std3__410__identityEEEvT0_PT3_T1_NS0_13GridEvenShareISO_EET2_T4_:
[----:B------:R-:W-:Y:S08]  /*0000*/  LDC R1, c[0x0][0x37c] ;  /* 0x0000df00ff017b82 */ /* 0x000ff00000000800 */
[----:B------:R-:W0:Y:S01]  /*0010*/  S2UR UR16, SR_CTAID.X ;  /* 0x00000000001079c3 */ /* 0x000e220000002500 */
[----:B------:R-:W1:Y:S01]  /*0020*/  LDCU.64 UR8, c[0x0][0x3b8] ;  /* 0x00007700ff0877ac */ /* 0x000e620008000a00 */
[----:B------:R-:W-:Y:S01]  /*0030*/  BSSY.RECONVERGENT B0, `(.L_x_57) ;  /* 0x000030b000007945 */ /* 0x000fe20003800200 */
[----:B------:R-:W2:Y:S01]  /*0040*/  LDCU UR5, c[0x0][0x3c0] ;  /* 0x00007800ff0577ac */ /* 0x000ea20008000800 */
[----:B------:R-:W3:Y:S01]  /*0050*/  LDCU.64 UR14, c[0x0][0x358] ;  /* 0x00006b00ff0e77ac */ /* 0x000ee20008000a00 */
[----:B-1----:R-:W-:-:S02]  /*0060*/  IMAD.U32 R4, RZ, RZ, UR8 ;  /* 0x00000008ff047e24 */ /* 0x002fc4000f8e00ff */
[----:B------:R-:W-:Y:S01]  /*0070*/  IMAD.U32 R3, RZ, RZ, UR9 ;  /* 0x00000009ff037e24 */ /* 0x000fe2000f8e00ff */
[----:B--2---:R-:W-:Y:S02]  /*0080*/  USHF.L.U32 UR5, UR5, 0xb, URZ ;  /* 0x0000000b05057899 */ /* 0x004fe400080006ff */
[----:B0-----:R-:W-:Y:S02]  /*0090*/  USHF.L.U32 UR7, UR16, 0xb, URZ ;  /* 0x0000000b10077899 */ /* 0x001fe400080006ff */
[----:B------:R-:W-:-:S04]  /*00a0*/  USHF.R.S32.HI UR4, URZ, 0x1f, UR5 ;  /* 0x0000001fff047899 */ /* 0x000fc80008011405 */
[----:B------:R-:W-:-:S04]  /*00b0*/  IADD3 R5, P1, PT, R4, -UR7, RZ ;  /* 0x8000000704057c10 */ /* 0x000fc8000ff3e0ff */
[----:B------:R-:W-:Y:S02]  /*00c0*/  ISETP.GT.U32.AND P0, PT, R5, 0x7ff, PT ;  /* 0x000007ff0500780c */ /* 0x000fe40003f04070 */
[----:B------:R-:W-:-:S04]  /*00d0*/  IADD3.X R2, PT, PT, R3, -0x1, RZ, P1, !PT ;  /* 0xffffffff03027810 */ /* 0x000fc80000ffe4ff */
[----:B------:R-:W-:-:S13]  /*00e0*/  ISETP.GT.U32.AND.EX P0, PT, R2, RZ, PT, P0 ;  /* 0x000000ff0200720c */ /* 0x000fda0003f04100 */
[----:B---3--:R-:W-:Y:S05]  /*00f0*/  @P0 BRA `(.L_x_58) ;  /* 0x0000001400ec0947 */ /* 0x008fea0003800000 */
[----:B------:R-:W0:Y:S01]  /*0100*/  S2R R0, SR_TID.X ;  /* 0x0000000000007919 */ /* 0x000e220000002100 */
[----:B------:R-:W-:Y:S01]  /*0110*/  VIADD R3, R4, -UR7 ;  /* 0x8000000704037c36 */ /* 0x000fe20008000000 */
[----:B------:R-:W-:Y:S01]  /*0120*/  BSSY.RECONVERGENT B1, `(.L_x_59) ;  /* 0x000000a000017945 */ /* 0x000fe20003800200 */
[----:B------:R-:W-:-:S03]  /*0130*/  CS2R R10, SRZ ;  /* 0x00000000000a7805 */ /* 0x000fc6000001ff00 */
[----:B0-----:R-:W-:Y:S01]  /*0140*/  ISETP.GE.AND P0, PT, R0, R3, PT ;  /* 0x000000030000720c */ /* 0x001fe20003f06270 */
[----:B------:R-:W-:-:S12]  /*0150*/  IMAD.MOV.U32 R2, RZ, RZ, R0 ;  /* 0x000000ffff027224 */ /* 0x000fd800078e0000 */
[----:B------:R-:W-:Y:S05]  /*0160*/  @P0 BRA `(.L_x_60) ;  /* 0x0000000000140947 */ /* 0x000fea0003800000 */
[----:B------:R-:W0:Y:S01]  /*0170*/  LDC.64 R10, c[0x0][0x380] ;  /* 0x0000e000ff0a7b82 */ /* 0x000e220000000a00 */
[----:B------:R-:W-:-:S04]  /*0180*/  VIADD R5, R0, UR7 ;  /* 0x0000000700057c36 */ /* 0x000fc80008000000 */
[----:B0-----:R-:W-:-:S06]  /*0190*/  IMAD.WIDE.U32 R10, R5, 0x8, R10 ;  /* 0x00000008050a7825 */ /* 0x001fcc00078e000a */
[----:B------:R-:W5:Y:S01]  /*01a0*/  LDG.E.64 R10, desc[UR14][R10.64] ;  /* 0x0000000e0a0a7981 */ /* 0x000f62000c1e1b00 */
[----:B------:R-:W-:-:S07]  /*01b0*/  VIADD R2, R0, 0x100 ;  /* 0x0000010000027836 */ /* 0x000fce0000000000 */
.L_x_60:
[----:B------:R-:W-:Y:S05]  /*01c0*/  BSYNC.RECONVERGENT B1 ;  /* 0x0000000000017941 */ /* 0x000fea0003800200 */
.L_x_59:
[----:B------:R-:W-:Y:S01]  /*01d0*/  ISETP.GE.AND P0, PT, R2, R3, PT ;  /* 0x000000030200720c */ /* 0x000fe20003f06270 */
[----:B------:R-:W-:-:S12]  /*01e0*/  BSSY.RECONVERGENT B1, `(.L_x_61) ;  /* 0x00000b3000017945 */ /* 0x000fd80003800200 */
[----:B------:R-:W-:Y:S05]  /*01f0*/  @P0 BRA `(.L_x_62) ;  /* 0x0000000800c40947 */ /* 0x000fea0003800000 */
[----:B------:R-:W-:Y:S01]  /*0200*/  LOP3.LUT R5, RZ, R2, RZ, 0x33, !PT ;  /* 0x00000002ff057212 */ /* 0x000fe200078e33ff */
[----:B------:R-:W-:Y:S03]  /*0210*/  BSSY.RECONVERGENT B2, `(.L_x_63) ;  /* 0x0000057000027945 */ /* 0x000fe60003800200 */
[----:B------:R-:W-:-:S04]  /*0220*/  IADD3 R6, PT, PT, R4, -UR7, R5 ;  /* 0x8000000704067c10 */ /* 0x000fc8000fffe005 */
[C---:B------:R-:W-:Y:S02]  /*0230*/  ISETP.GE.U32.AND P1, PT, R6.reuse, 0xf00, PT ;  /* 0x00000f000600780c */ /* 0x040fe40003f26070 */
[----:B------:R-:W-:-:S04]  /*0240*/  LEA.HI R4, R6, 0x1, RZ, 0x18 ;  /* 0x0000000106047811 */ /* 0x000fc800078fc0ff */
[----:B------:R-:W-:-:S04]  /*0250*/  LOP3.LUT R5, R4, 0xf, RZ, 0xc0, !PT ;  /* 0x0000000f04057812 */ /* 0x000fc800078ec0ff */
[----:B------:R-:W-:-:S03]  /*0260*/  ISETP.NE.AND P0, PT, R5, RZ, PT ;  /* 0x000000ff0500720c */ /* 0x000fc60003f05270 */
[----:B------:R-:W-:Y:S10]  /*0270*/  @!P1 BRA `(.L_x_64) ;  /* 0x0000000400409947 */ /* 0x000ff40003800000 */
[----:B------:R-:W0:Y:S01]  /*0280*/  LDCU.64 UR8, c[0x0][0x380] ;  /* 0x00007000ff0877ac */ /* 0x000e220008000a00 */
[----:B------:R-:W-:Y:S01]  /*0290*/  IMAD.WIDE.U32 R6, R2, 0x8, RZ ;  /* 0x0000000802067825 */ /* 0x000fe200078e00ff */
[----:B------:R-:W-:Y:S01]  /*02a0*/  LOP3.LUT R26, R4, 0x1fffff0, RZ, 0xc0, !PT ;  /* 0x01fffff0041a7812 */ /* 0x000fe200078ec0ff */
[----:B------:R-:W-:-:S04]  /*02b0*/  UIMAD.WIDE.U32 UR4, UR16, 0x4000, URZ ;  /* 0x00004000100478a5 */ /* 0x000fc8000f8e00ff */
[----:B------:R-:W-:Y:S02]  /*02c0*/  IMAD.MOV R26, RZ, RZ, -R26 ;  /* 0x000000ffff1a7224 */ /* 0x000fe400078e0a1a */
[----:B------:R-:W-:Y:S02]  /*02d0*/  LOP3.LUT R6, R6, UR4, RZ, 0xfc, !PT ;  /* 0x0000000406067c12 */ /* 0x000fe4000f8efcff */
[----:B------:R-:W-:Y:S02]  /*02e0*/  LOP3.LUT R7, R7, UR5, RZ, 0xfc, !PT ;  /* 0x0000000507077c12 */ /* 0x000fe4000f8efcff */
[----:B0-----:R-:W-:-:S04]  /*02f0*/  IADD3 R6, P1, PT, R6, UR8, RZ ;  /* 0x0000000806067c10 */ /* 0x001fc8000ff3e0ff */
[----:B------:R-:W-:-:S04]  /*0300*/  IADD3 R6, P2, PT, R6, 0x4000, RZ ;  /* 0x0000400006067810 */ /* 0x000fc80007f5e0ff */
[----:B------:R-:W-:-:S09]  /*0310*/  IADD3.X R7, PT, PT, RZ, UR9, R7, P2, P1 ;  /* 0x00000009ff077c10 */ /* 0x000fd200097e2407 */
.L_x_65:
[----:B------:R-:W2:Y:S04]  /*0320*/  LDG.E.64 R8, desc[UR14][R6.64+-0x4000] ;  /* 0xffc0000e06087981 */ /* 0x000ea8000c1e1b00 */
[----:B------:R-:W3:Y:S04]  /*0330*/  LDG.E.64 R12, desc[UR14][R6.64+-0x3800] ;  /* 0xffc8000e060c7981 */ /* 0x000ee8000c1e1b00 */
[----:B------:R-:W4:Y:S04]  /*0340*/  LDG.E.64 R14, desc[UR14][R6.64+-0x3000] ;  /* 0xffd0000e060e7981 */ /* 0x000f28000c1e1b00 */
[----:B------:R-:W4:Y:S04]  /*0350*/  LDG.E.64 R16, desc[UR14][R6.64+-0x2800] ;  /* 0xffd8000e06107981 */ /* 0x000f28000c1e1b00 */
[----:B------:R-:W4:Y:S04]  /*0360*/  LDG.E.64 R18, desc[UR14][R6.64+-0x2000] ;  /* 0xffe0000e06127981 */ /* 0x000f28000c1e1b00 */
[----:B------:R-:W4:Y:S04]  /*0370*/  LDG.E.64 R20, desc[UR14][R6.64+-0x1800] ;  /* 0xffe8000e06147981 */ /* 0x000f28000c1e1b00 */
[----:B------:R-:W4:Y:S04]  /*0380*/  LDG.E.64 R22, desc[UR14][R6.64+-0x1000] ;  /* 0xfff0000e06167981 */ /* 0x000f28000c1e1b00 */
[----:B------:R-:W4:Y:S01]  /*0390*/  LDG.E.64 R24, desc[UR14][R6.64+-0x800] ;  /* 0xfff8000e06187981 */ /* 0x000f22000c1e1b00 */
[----:B--2--5:R-:W-:-:S06]  /*03a0*/  DSETP.GEU.AND P1, PT, R10, R8, PT ;  /* 0x000000080a00722a */ /* 0x024fcc0003f2e000 */
[----:B------:R-:W-:Y:S02]  /*03b0*/  FSEL R10, R8, R10, !P1 ;  /* 0x0000000a080a7208 */ /* 0x000fe40004800000 */
[----:B------:R-:W-:Y:S02]  /*03c0*/  FSEL R11, R9, R11, !P1 ;  /* 0x0000000b090b7208 */ /* 0x000fe40004800000 */
[----:B------:R-:W2:Y:S04]  /*03d0*/  LDG.E.64 R8, desc[UR14][R6.64] ;  /* 0x0000000e06087981 */ /* 0x000ea8000c1e1b00 */
[----:B---3--:R-:W-:-:S06]  /*03e0*/  DSETP.GEU.AND P1, PT, R10, R12, PT ;  /* 0x0000000c0a00722a */ /* 0x008fcc0003f2e000 */
[----:B------:R-:W-:Y:S02]  /*03f0*/  FSEL R12, R12, R10, !P1 ;  /* 0x0000000a0c0c7208 */ /* 0x000fe40004800000 */
[----:B------:R-:W-:Y:S02]  /*0400*/  FSEL R13, R13, R11, !P1 ;  /* 0x0000000b0d0d7208 */ /* 0x000fe40004800000 */
[----:B------:R-:W3:Y:S04]  /*0410*/  LDG.E.64 R10, desc[UR14][R6.64+0x800] ;  /* 0x0008000e060a7981 */ /* 0x000ee8000c1e1b00 */
[----:B----4-:R-:W-:-:S06]  /*0420*/  DSETP.GEU.AND P1, PT, R12, R14, PT ;  /* 0x0000000e0c00722a */ /* 0x010fcc0003f2e000 */
[----:B------:R-:W-:Y:S02]  /*0430*/  FSEL R14, R14, R12, !P1 ;  /* 0x0000000c0e0e7208 */ /* 0x000fe40004800000 */
[----:B------:R-:W-:Y:S02]  /*0440*/  FSEL R15, R15, R13, !P1 ;  /* 0x0000000d0f0f7208 */ /* 0x000fe40004800000 */
[----:B------:R-:W4:Y:S04]  /*0450*/  LDG.E.64 R12, desc[UR14][R6.64+0x1000] ;  /* 0x0010000e060c7981 */ /* 0x000f28000c1e1b00 */
[----:B------:R-:W-:-:S06]  /*0460*/  DSETP.GEU.AND P1, PT, R14, R16, PT ;  /* 0x000000100e00722a */ /* 0x000fcc0003f2e000 */
        /* <DEDUP_REMOVED lines=18> */
[----:B------:R0:W4:Y:S01]  /*0590*/  LDG.E.64 R24, desc[UR14][R6.64+0x3800] ;  /* 0x0038000e06187981 */ /* 0x000122000c1e1b00 */
[----:B------:R-:W-:-:S05]  /*05a0*/  VIADD R26, R26, 0x10 ;  /* 0x000000101a1a7836 */ /* 0x000fca0000000000 */
[----:B------:R-:W-:Y:S02]  /*05b0*/  ISETP.NE.AND P2, PT, R26, RZ, PT ;  /* 0x000000ff1a00720c */ /* 0x000fe40003f45270 */
[----:B0-----:R-:W-:Y:S01]  /*05c0*/  IADD3 R6, P3, PT, R6, 0x8000, RZ ;  /* 0x0000800006067810 */ /* 0x001fe20007f7e0ff */
[----:B------:R-:W-:-:S04]  /*05d0*/  VIADD R2, R2, 0x1000 ;  /* 0x0000100002027836 */ /* 0x000fc80000000000 */
[----:B------:R-:W-:Y:S01]  /*05e0*/  IMAD.X R7, RZ, RZ, R7, P3 ;  /* 0x000000ffff077224 */ /* 0x000fe200018e0607 */
        /* <DEDUP_REMOVED lines=24> */
[----:B------:R-:W-:Y:S06]  /*0770*/  @P2 BRA `(.L_x_65) ;  /* 0xfffffff800e82947 */ /* 0x000fec000383ffff */
.L_x_64:
[----:B------:R-:W-:Y:S05]  /*0780*/  BSYNC.RECONVERGENT B2 ;  /* 0x0000000000027941 */ /* 0x000fea0003800200 */
.L_x_63:
[----:B------:R-:W-:Y:S05]  /*0790*/  @!P0 BRA `(.L_x_62) ;  /* 0x00000004005c8947 */ /* 0x000fea0003800000 */
[----:B------:R-:W-:Y:S01]  /*07a0*/  ISETP.GE.U32.AND P1, PT, R5, 0x8, PT ;  /* 0x000000080500780c */ /* 0x000fe20003f26070 */
[----:B------:R-:W-:Y:S01]  /*07b0*/  BSSY.RECONVERGENT B2, `(.L_x_66) ;  /* 0x000002a000027945 */ /* 0x000fe20003800200 */
[----:B------:R-:W-:-:S04]  /*07c0*/  LOP3.LUT R26, R4, 0x7, RZ, 0xc0, !PT ;  /* 0x00000007041a7812 */ /* 0x000fc800078ec0ff */
[----:B------:R-:W-:-:S07]  /*07d0*/  ISETP.NE.AND P0, PT, R26, RZ, PT ;  /* 0x000000ff1a00720c */ /* 0x000fce0003f05270 */
[----:B------:R-:W-:Y:S06]  /*07e0*/  @!P1 BRA `(.L_x_67) ;  /* 0x0000000000989947 */ /* 0x000fec0003800000 */
[----:B------:R-:W0:Y:S01]  /*07f0*/  LDCU.64 UR4, c[0x0][0x380] ;  /* 0x00007000ff0477ac */ /* 0x000e220008000a00 */
[----:B------:R-:W-:-:S04]  /*0800*/  IADD3 R5, P1, PT, R2, UR7, RZ ;  /* 0x0000000702057c10 */ /* 0x000fc8000ff3e0ff */
[----:B------:R-:W-:Y:S02]  /*0810*/  LEA.HI.X.SX32 R6, R2, RZ, 0x1, P1 ;  /* 0x000000ff02067211 */ /* 0x000fe400008f0eff */
[----:B0-----:R-:W-:-:S04]  /*0820*/  LEA R24, P1, R5, UR4, 0x3 ;  /* 0x0000000405187c11 */ /* 0x001fc8000f8218ff */
[----:B------:R-:W-:-:S05]  /*0830*/  LEA.HI.X R25, R5, UR5, R6, 0x3, P1 ;  /* 0x0000000505197c11 */ /* 0x000fca00088f1c06 */
        /* <DEDUP_REMOVED lines=32> */
[----:B------:R-:W-:-:S07]  /*0a40*/  FSEL R11, R23, R7, !P1 ;  /* 0x00000007170b7208 */ /* 0x000fce0004800000 */
.L_x_67:
[----:B------:R-:W-:Y:S05]  /*0a50*/  BSYNC.RECONVERGENT B2 ;  /* 0x0000000000027941 */ /* 0x000fea0003800200 */
.L_x_66:
        /* <DEDUP_REMOVED lines=28> */
.L_x_69:
[----:B------:R-:W-:Y:S05]  /*0c20*/  BSYNC.RECONVERGENT B2 ;  /* 0x0000000000027941 */ /* 0x000fea0003800200 */
.L_x_68:
[----:B------:R-:W-:Y:S05]  /*0c30*/  @!P0 BRA `(.L_x_62) ;  /* 0x0000000000348947 */ /* 0x000fea0003800000 */
[----:B------:R-:W0:Y:S01]  /*0c40*/  LDC.64 R6, c[0x0][0x380] ;  /* 0x0000e000ff067b82 */ /* 0x000e220000000a00 */
[----:B------:R-:W-:Y:S02]  /*0c50*/  IMAD.U32 R5, RZ, RZ, UR16 ;  /* 0x00000010ff057e24 */ /* 0x000fe4000f8e00ff */
[----:B------:R-:W-:Y:S02]  /*0c60*/  IMAD.MOV R8, RZ, RZ, -R4 ;  /* 0x000000ffff087224 */ /* 0x000fe400078e0a04 */
[----:B0-----:R-:W-:-:S07]  /*0c70*/  IMAD.WIDE.U32 R4, R5, 0x4000, R6 ;  /* 0x0000400005047825 */ /* 0x001fce00078e0006 */
.L_x_70:
[----:B------:R-:W-:-:S06]  /*0c80*/  IMAD.WIDE R6, R2, 0x8, R4 ;  /* 0x0000000802067825 */ /* 0x000fcc00078e0204 */
[----:B------:R-:W2:Y:S01]  /*0c90*/  LDG.E.64 R6, desc[UR14][R6.64] ;  /* 0x0000000e06067981 */ /* 0x000ea2000c1e1b00 */
[----:B------:R-:W-:Y:S02]  /*0ca0*/  VIADD R8, R8, 0x1 ;  /* 0x0000000108087836 */ /* 0x000fe40000000000 */
[----:B------:R-:W-:-:S03]  /*0cb0*/  VIADD R2, R2, 0x100 ;  /* 0x0000010002027836 */ /* 0x000fc60000000000 */
[----:B------:R-:W-:Y:S01]  /*0cc0*/  ISETP.NE.AND P1, PT, R8, RZ, PT ;  /* 0x000000ff0800720c */ /* 0x000fe20003f25270 */
[----:B--2--5:R-:W-:-:S06]  /*0cd0*/  DSETP.GEU.AND P0, PT, R10, R6, PT ;  /* 0x000000060a00722a */ /* 0x024fcc0003f0e000 */
[----:B------:R-:W-:Y:S02]  /*0ce0*/  FSEL R10, R6, R10, !P0 ;  /* 0x0000000a060a7208 */ /* 0x000fe40004000000 */
[----:B------:R-:W-:-:S04]  /*0cf0*/  FSEL R11, R7, R11, !P0 ;  /* 0x0000000b070b7208 */ /* 0x000fc80004000000 */
[----:B------:R-:W-:Y:S05]  /*0d00*/  @P1 BRA `(.L_x_70) ;  /* 0xfffffffc00dc1947 */ /* 0x000fea000383ffff */
.L_x_62:
[----:B------:R-:W-:Y:S05]  /*0d10*/  BSYNC.RECONVERGENT B1 ;  /* 0x0000000000017941 */ /* 0x000fea0003800200 */
.L_x_61:
        /* <DEDUP_REMOVED lines=16> */
[----:B------:R-:W0:Y:S01]  /*0e20*/  SHFL.DOWN PT, R5, R3, 0x2, 0x1f ;  /* 0x08401f0003057f89 */ /* 0x000e2200000e0000 */
[----:B------:R-:W1:Y:S01]  /*0e30*/  @!P2 S2R R8, SR_CgaCtaId ;  /* 0x000000000008a919 */ /* 0x000e620000008800 */
[----:B0-----:R-:W-:-:S06]  /*0e40*/  DSETP.GEU.AND P1, PT, R2, R4, PT ;  /* 0x000000040200722a */ /* 0x001fcc0003f2e000 */
[----:B------:R-:W-:Y:S02]  /*0e50*/  @!P0 FSEL R2, R4, R2, !P1 ;  /* 0x0000000204028208 */ /* 0x000fe40004800000 */
[----:B------:R-:W-:Y:S02]  /*0e60*/  @!P0 FSEL R3, R5, R3, !P1 ;  /* 0x0000000305038208 */ /* 0x000fe40004800000 */
[----:B------:R-:W-:Y:S01]  /*0e70*/  ISETP.GT.AND P0, PT, R9, 0x1b, PT ;  /* 0x0000001b0900780c */ /* 0x000fe20003f04270 */
[----:B------:R-:W-:Y:S01]  /*0e80*/  SHFL.DOWN PT, R4, R2, 0x4, 0x1f ;  /* 0x08801f0002047f89 */ /* 0x000fe200000e0000 */
[----:B-1----:R-:W-:Y:S02]  /*0e90*/  @!P2 LEA R11, R8, R7, 0x18 ;  /* 0x00000007080ba211 */ /* 0x002fe400078ec0ff */
[----:B------:R-:W-:Y:S01]  /*0ea0*/  @!P2 LOP3.LUT R8, R6, 0xf8, RZ, 0xc0, !PT ;  /* 0x000000f80608a812 */ /* 0x000fe200078ec0ff */
[----:B------:R-:W0:Y:S04]  /*0eb0*/  SHFL.DOWN PT, R5, R3, 0x4, 0x1f ;  /* 0x08801f0003057f89 */ /* 0x000e2800000e0000 */
        /* <DEDUP_REMOVED lines=51> */
.L_x_71:
[----:B------:R-:W-:-:S05]  /*11f0*/  LOP3.LUT R2, R0, 0x3e0, RZ, 0xc0, !PT ;  /* 0x000003e000027812 */ /* 0x000fca00078ec0ff */
[----:B------:R-:W-:Y:S01]  /*1200*/  VIADD R4, R2, 0x20 ;  /* 0x0000002002047836 */ /* 0x000fe20000000000 */
[----:B------:R-:W-:-:S04]  /*1210*/  LOP3.LUT R2, RZ, R2, RZ, 0x33, !PT ;  /* 0x00000002ff027212 */ /* 0x000fc800078e33ff */
[----:B------:R-:W-:Y:S01]  /*1220*/  ISETP.GT.AND P0, PT, R4, R3, PT ;  /* 0x000000030400720c */ /* 0x000fe20003f04270 */
[----:B------:R-:W-:-:S05]  /*1230*/  IMAD.IADD R2, R3, 0x1, R2 ;  /* 0x0000000103027824 */ /* 0x000fca00078e0202 */
[----:B------:R-:W-:Y:S02]  /*1240*/  SEL R5, R2, 0x1f, P0 ;  /* 0x0000001f02057807 */ /* 0x000fe40000000000 */
[----:B------:R-:W0:Y:S03]  /*1250*/  S2R R2, SR_LANEID ;  /* 0x0000000000027919 */ /* 0x000e260000000000 */
[----:B-----5:R-:W-:Y:S04]  /*1260*/  SHFL.DOWN PT, R6, R10, 0x1, R5 ;  /* 0x082000000a067989 */ /* 0x020fe800000e0005 */
[----:B------:R-:W1:Y:S02]  /*1270*/  SHFL.DOWN PT, R7, R11, 0x1, R5 ;  /* 0x082000000b077989 */ /* 0x000e6400000e0005 */
[----:B-1----:R-:W-:Y:S01]  /*1280*/  DSETP.GEU.AND P1, PT, R10, R6, PT ;  /* 0x000000060a00722a */ /* 0x002fe20003f2e000 */
[----:B0-----:R-:W-:-:S05]  /*1290*/  ISETP.GE.AND P0, PT, R2, R5, PT ;  /* 0x000000050200720c */ /* 0x001fca0003f06270 */
[-C--:B------:R-:W-:Y:S01]  /*12a0*/  FSEL R9, R6, R10.reuse, !P1 ;  /* 0x0000000a06097208 */ /* 0x080fe20004800000 */
[----:B------:R-:W-:Y:S01]  /*12b0*/  VIADD R6, R2, 0x2 ;  /* 0x0000000202067836 */ /* 0x000fe20000000000 */
[-C--:B------:R-:W-:Y:S02]  /*12c0*/  FSEL R7, R7, R11.reuse, !P1 ;  /* 0x0000000b07077208 */ /* 0x080fe40004800000 */
[----:B------:R-:W-:Y:S02]  /*12d0*/  FSEL R4, R9, R10, !P0 ;  /* 0x0000000a09047208 */ /* 0x000fe40004000000 */
[----:B------:R-:W-:Y:S02]  /*12e0*/  FSEL R7, R7, R11, !P0 ;  /* 0x0000000b07077208 */ /* 0x000fe40004000000 */
[----:B------:R-:W-:Y:S01]  /*12f0*/  ISETP.GT.AND P0, PT, R6, R5, PT ;  /* 0x000000050600720c */ /* 0x000fe20003f04270 */
[----:B------:R-:W-:Y:S01]  /*1300*/  SHFL.DOWN PT, R8, R4, 0x2, R5 ;  /* 0x0840000004087989 */ /* 0x000fe200000e0005 */
[----:B------:R-:W-:-:S03]  /*1310*/  IMAD.MOV.U32 R6, RZ, RZ, R4 ;  /* 0x000000ffff067224 */ /* 0x000fc600078e0004 */
[----:B------:R-:W0:Y:S03]  /*1320*/  SHFL.DOWN PT, R9, R7, 0x2, R5 ;  /* 0x0840000007097989 */ /* 0x000e2600000e0005 */
[----:B0-----:R-:W-:Y:S01]  /*1330*/  DSETP.GEU.AND P1, PT, R6, R8, PT ;  /* 0x000000080600722a */ /* 0x001fe20003f2e000 */
[----:B------:R-:W-:-:S05]  /*1340*/  VIADD R6, R2, 0x4 ;  /* 0x0000000402067836 */ /* 0x000fca0000000000 */
[----:B------:R-:W-:Y:S02]  /*1350*/  @!P0 FSEL R4, R8, R4, !P1 ;  /* 0x0000000408048208 */ /* 0x000fe40004800000 */
[----:B------:R-:W-:Y:S02]  /*1360*/  @!P0 FSEL R7, R9, R7, !P1 ;  /* 0x0000000709078208 */ /* 0x000fe40004800000 */
        /* <DEDUP_REMOVED lines=12> */
[----:B------:R-:W-:Y:S01]  /*1430*/  VIADD R2, R2, 0x10 ;  /* 0x0000001002027836 */ /* 0x000fe20000000000 */
[----:B------:R-:W0:Y:S11]  /*1440*/  SHFL.DOWN PT, R9, R7, 0x8, R5 ;  /* 0x0900000007097989 */ /* 0x000e3600000e0005 */
[----:B------:R-:W1:Y:S01]  /*1450*/  @!P0 S2R R11, SR_CgaCtaId ;  /* 0x00000000000b8919 */ /* 0x000e620000008800 */
[----:B0-----:R-:W-:Y:S01]  /*1460*/  DSETP.GEU.AND P2, PT, R6, R8, PT ;  /* 0x000000080600722a */ /* 0x001fe20003f4e000 */
[----:B------:R-:W-:-:S05]  /*1470*/  @!P0 MOV R6, 0x400 ;  /* 0x0000040000068802 */ /* 0x000fca0000000f00 */
[----:B------:R-:W-:Y:S02]  /*1480*/  @!P1 FSEL R4, R8, R4, !P2 ;  /* 0x0000000408049208 */ /* 0x000fe40005000000 */
[----:B------:R-:W-:Y:S02]  /*1490*/  @!P1 FSEL R7, R9, R7, !P2 ;  /* 0x0000000709079208 */ /* 0x000fe40005000000 */
[----:B------:R-:W-:Y:S01]  /*14a0*/  ISETP.GT.AND P1, PT, R2, R5, PT ;  /* 0x000000050200720c */ /* 0x000fe20003f24270 */
[----:B------:R-:W-:Y:S01]  /*14b0*/  SHFL.DOWN PT, R8, R4, 0x10, R5 ;  /* 0x0a00000004087989 */ /* 0x000fe200000e0005 */
[----:B------:R-:W-:-:S03]  /*14c0*/  @!P0 SHF.R.U32.HI R2, RZ, 0x2, R0 ;  /* 0x00000002ff028819 */ /* 0x000fc60000011600 */
[----:B------:R0:W2:Y:S01]  /*14d0*/  SHFL.DOWN PT, R9, R7, 0x10, R5 ;  /* 0x0a00000007097989 */ /* 0x0000a200000e0005 */
[----:B------:R-:W-:Y:S02]  /*14e0*/  @!P0 LOP3.LUT R2, R2, 0xf8, RZ, 0xc0, !PT ;  /* 0x000000f802028812 */ /* 0x000fe400078ec0ff */
[----:B-1----:R-:W-:-:S05]  /*14f0*/  @!P0 LEA R11, R11, R6, 0x18 ;  /* 0x000000060b0b8211 */ /* 0x002fca00078ec0ff */
[----:B------:R-:W-:Y:S02]  /*1500*/  @!P0 IMAD.IADD R11, R2, 0x1, R11 ;  /* 0x00000001020b8824 */ /* 0x000fe400078e020b */
[----:B0-----:R-:W-:-:S06]  /*1510*/  IMAD.MOV.U32 R5, RZ, RZ, R7 ;  /* 0x000000ffff057224 */ /* 0x001fcc00078e0007 */
[----:B--2---:R-:W-:-:S06]  /*1520*/  DSETP.GEU.AND P2, PT, R4, R8, PT ;  /* 0x000000080400722a */ /* 0x004fcc0003f4e000 */
[----:B------:R-:W-:Y:S02]  /*1530*/  @!P1 FSEL R7, R9, R7, !P2 ;  /* 0x0000000709079208 */ /* 0x000fe40005000000 */
[----:B------:R-:W-:-:S03]  /*1540*/  @!P1 FSEL R4, R8, R4, !P2 ;  /* 0x0000000408049208 */ /* 0x000fc60005000000 */
[----:B------:R-:W-:-:S05]  /*1550*/  IMAD.MOV.U32 R5, RZ, RZ, R7 ;  /* 0x000000ffff057224 */ /* 0x000fca00078e0007 */
[----:B------:R1:W-:Y:S01]  /*1560*/  @!P0 STS.64 [R11+0x8], R4 ;  /* 0x000008040b008388 */ /* 0x0003e20000000a00 */
[----:B------:R-:W-:Y:S01]  /*1570*/  BAR.SYNC.DEFER_BLOCKING 0x0 ;  /* 0x0000000000007b1d */ /* 0x000fe20000010000 */
[----:B------:R-:W-:-:S13]  /*1580*/  ISETP.NE.AND P0, PT, R0, RZ, PT ;  /* 0x000000ff0000720c */ /* 0x000fda0003f05270 */
[----:B-1----:R-:W-:Y:S05]  /*1590*/  @P0 BRA `(.L_x_72) ;  /* 0x0000001800d00947 */ /* 0x002fea0003800000 */
[----:B------:R-:W0:Y:S01]  /*15a0*/  S2UR UR5, SR_CgaCtaId ;  /* 0x00000000000579c3 */ /* 0x000e220000008800 */
[----:B------:R-:W-:Y:S01]  /*15b0*/  UMOV UR4, 0x400 ;  /* 0x0000040000047882 */ /* 0x000fe20000000000 */
[----:B------:R-:W-:Y:S01]  /*15c0*/  ISETP.GT.AND P2, PT, R3, 0x20, PT ;  /* 0x000000200300780c */ /* 0x000fe20003f44270 */
[----:B0-----:R-:W-:-:S09]  /*15d0*/  ULEA UR4, UR5, UR4, 0x18 ;  /* 0x0000000405047291 */ /* 0x001fd2000f8ec0ff */
[----:B------:R-:W0:Y:S04]  /*15e0*/  LDS.128 R12, [UR4+0x10] ;  /* 0x00001004ff0c7984 */ /* 0x000e280008000c00 */
[----:B------:R-:W1:Y:S01]  /*15f0*/  LDS.128 R8, [UR4+0x20] ;  /* 0x00002004ff087984 */ /* 0x000e620008000c00 */
[----:B0-----:R-:W-:-:S06]  /*1600*/  DSETP.GEU.AND P1, PT, R4, R12, PT ;  /* 0x0000000c0400722a */ /* 0x001fcc0003f2e000 */
[-C--:B------:R-:W-:Y:S02]  /*1610*/  FSEL R7, R12, R4.reuse, !P1 ;  /* 0x000000040c077208 */ /* 0x080fe40004800000 */
[-C--:B------:R-:W-:Y:S02]  /*1620*/  FSEL R13, R13, R5.reuse, !P1 ;  /* 0x000000050d0d7208 */ /* 0x080fe40004800000 */
[----:B------:R-:W-:Y:S02]  /*1630*/  FSEL R0, R7, R4, P2 ;  /* 0x0000000407007208 */ /* 0x000fe40001000000 */
[----:B------:R-:W-:Y:S02]  /*1640*/  ISETP.GT.AND P1, PT, R3, 0x40, PT ;  /* 0x000000400300780c */ /* 0x000fe40003f24270 */
[----:B------:R-:W-:Y:S01]  /*1650*/  FSEL R13, R13, R5, P2 ;  /* 0x000000050d0d7208 */ /* 0x000fe20001000000 */
[----:B------:R-:W-:Y:S01]  /*1660*/  IMAD.MOV.U32 R12, RZ, RZ, R0 ;  /* 0x000000ffff0c7224 */ /* 0x000fe200078e0000 */
[----:B------:R-:W-:Y:S01]  /*1670*/  ISETP.GT.AND P2, PT, R3, 0x60, PT ;  /* 0x000000600300780c */ /* 0x000fe20003f44270 */
[----:B------:R-:W0:Y:S04]  /*1680*/  LDS.128 R4, [UR4+0x30] ;  /* 0x00003004ff047984 */ /* 0x000e280008000c00 */
[----:B------:R-:W-:-:S06]  /*1690*/  DSETP.GEU.AND P3, PT, R12, R14, PT ;  /* 0x0000000e0c00722a */ /* 0x000fcc0003f6e000 */
[----:B------:R-:W-:Y:S02]  /*16a0*/  @P1 FSEL R0, R14, R0, !P3 ;  /* 0x000000000e001208 */ /* 0x000fe40005800000 */
[----:B------:R-:W-:Y:S02]  /*16b0*/  @P1 FSEL R13, R15, R13, !P3 ;  /* 0x0000000d0f0d1208 */ /* 0x000fe40005800000 */
[----:B------:R-:W-:Y:S01]  /*16c0*/  ISETP.GT.AND P1, PT, R3, 0x80, PT ;  /* 0x000000800300780c */ /* 0x000fe20003f24270 */
[----:B------:R-:W-:-:S06]  /*16d0*/  IMAD.MOV.U32 R12, RZ, RZ, R0 ;  /* 0x000000ffff0c7224 */ /* 0x000fcc00078e0000 */
[----:B-1----:R-:W-:-:S06]  /*16e0*/  DSETP.GEU.AND P3, PT, R12, R8, PT ;  /* 0x000000080c00722a */ /* 0x002fcc0003f6e000 */
[----:B------:R-:W-:Y:S02]  /*16f0*/  @P2 FSEL R0, R8, R0, !P3 ;  /* 0x0000000008002208 */ /* 0x000fe40005800000 */
[----:B------:R-:W-:Y:S02]  /*1700*/  @P2 FSEL R13, R9, R13, !P3 ;  /* 0x0000000d090d2208 */ /* 0x000fe40005800000 */
[----:B------:R-:W-:Y:S01]  /*1710*/  ISETP.GT.AND P2, PT, R3, 0xa0, PT ;  /* 0x000000a00300780c */ /* 0x000fe20003f44270 */
[----:B------:R-:W-:Y:S01]  /*1720*/  IMAD.MOV.U32 R12, RZ, RZ, R0 ;  /* 0x000000ffff0c7224 */ /* 0x000fe200078e0000 */
[----:B------:R-:W1:Y:S05]  /*1730*/  LDS.64 R8, [UR4+0x40] ;  /* 0x00004004ff087984 */ /* 0x000e6a0008000a00 */
[----:B------:R-:W-:-:S06]  /*1740*/  DSETP.GEU.AND P3, PT, R12, R10, PT ;  /* 0x0000000a0c00722a */ /* 0x000fcc0003f6e000 */
[----:B------:R-:W-:Y:S02]  /*1750*/  @P1 FSEL R0, R10, R0, !P3 ;  /* 0x000000000a001208 */ /* 0x000fe40005800000 */
[----:B------:R-:W-:Y:S02]  /*1760*/  @P1 FSEL R13, R11, R13, !P3 ;  /* 0x0000000d0b0d1208 */ /* 0x000fe40005800000 */
[----:B------:R-:W-:Y:S01]  /*1770*/  ISETP.GT.AND P1, PT, R3, 0xc0, PT ;  /* 0x000000c00300780c */ /* 0x000fe20003f24270 */
[----:B------:R-:W-:Y:S02]  /*1780*/  IMAD.MOV.U32 R10, RZ, RZ, R0 ;  /* 0x000000ffff0a7224 */ /* 0x000fe400078e0000 */
[----:B------:R-:W-:-:S06]  /*1790*/  IMAD.MOV.U32 R11, RZ, RZ, R13 ;  /* 0x000000ffff0b7224 */ /* 0x000fcc00078e000d */
[----:B0-----:R-:W-:-:S06]  /*17a0*/  DSETP.GEU.AND P3, PT, R10, R4, PT ;  /* 0x000000040a00722a */ /* 0x001fcc0003f6e000 */
[----:B------:R-:W-:Y:S02]  /*17b0*/  @P2 FSEL R0, R4, R0, !P3 ;  /* 0x0000000004002208 */ /* 0x000fe40005800000 */
[----:B------:R-:W-:Y:S02]  /*17c0*/  @P2 FSEL R13, R5, R13, !P3 ;  /* 0x0000000d050d2208 */ /* 0x000fe40005800000 */
[----:B------:R-:W-:Y:S01]  /*17d0*/  ISETP.GT.AND P2, PT, R3, 0xe0, PT ;  /* 0x000000e00300780c */ /* 0x000fe20003f44270 */
[----:B------:R-:W-:Y:S02]  /*17e0*/  IMAD.MOV.U32 R4, RZ, RZ, R0 ;  /* 0x000000ffff047224 */ /* 0x000fe400078e0000 */
[----:B------:R-:W-:-:S06]  /*17f0*/  IMAD.MOV.U32 R5, RZ, RZ, R13 ;  /* 0x000000ffff057224 */ /* 0x000fcc00078e000d */
[----:B------:R-:W-:-:S06]  /*1800*/  DSETP.GEU.AND P3, PT, R4, R6, PT ;  /* 0x000000060400722a */ /* 0x000fcc0003f6e000 */
[----:B------:R-:W-:Y:S02]  /*1810*/  @P1 FSEL R0, R6, R0, !P3 ;  /* 0x0000000006001208 */ /* 0x000fe40005800000 */
[----:B------:R-:W-:-:S03]  /*1820*/  @P1 FSEL R13, R7, R13, !P3 ;  /* 0x0000000d070d1208 */ /* 0x000fc60005800000 */
[----:B------:R-:W-:Y:S02]  /*1830*/  IMAD.MOV.U32 R2, RZ, RZ, R0 ;  /* 0x000000ffff027224 */ /* 0x000fe400078e0000 */
[----:B------:R-:W-:-:S06]  /*1840*/  IMAD.MOV.U32 R3, RZ, RZ, R13 ;  /* 0x000000ffff037224 */ /* 0x000fcc00078e000d */
[----:B-1----:R-:W-:-:S06]  /*1850*/  DSETP.GEU.AND P1, PT, R2, R8, PT ;  /* 0x000000080200722a */ /* 0x002fcc0003f2e000 */
[----:B------:R-:W-:Y:S02]  /*1860*/  @P2 FSEL R0, R8, R0, !P1 ;  /* 0x0000000008002208 */ /* 0x000fe40004800000 */
[----:B------:R-:W-:-:S03]  /*1870*/  @P2 FSEL R13, R9, R13, !P1 ;  /* 0x0000000d090d2208 */ /* 0x000fc60004800000 */
[----:B------:R-:W-:Y:S02]  /*1880*/  IMAD.MOV.U32 R4, RZ, RZ, R0 ;  /* 0x000000ffff047224 */ /* 0x000fe400078e0000 */
[----:B------:R-:W-:Y:S01]  /*1890*/  IMAD.MOV.U32 R5, RZ, RZ, R13 ;  /* 0x000000ffff057224 */ /* 0x000fe200078e000d */
[----:B------:R-:W-:Y:S06]  /*18a0*/  BRA `(.L_x_72) ;  /* 0x00000018000c7947 */ /* 0x000fec0003800000 */
.L_x_58:
[----:B------:R-:W0:Y:S01]  /*18b0*/  S2R R0, SR_TID.X ;  /* 0x0000000000007919 */ /* 0x000e220000002100 */
[----:B------:R-:W1:Y:S01]  /*18c0*/  LDC.64 R6, c[0x0][0x380] ;  /* 0x0000e000ff067b82 */ /* 0x000e620000000a00 */
[----:B0-----:R-:W-:-:S04]  /*18d0*/  VIADD R23, R0, UR7 ;  /* 0x0000000700177c36 */ /* 0x001fc80008000000 */
[----:B-1----:R-:W-:-:S05]  /*18e0*/  IMAD.WIDE.U32 R22, R23, 0x8, R6 ;  /* 0x0000000817167825 */ /* 0x002fca00078e0006 */
[----:B------:R-:W2:Y:S04]  /*18f0*/  LDG.E.64 R18, desc[UR14][R22.64] ;  /* 0x0000000e16127981 */ /* 0x000ea8000c1e1b00 */
[----:B------:R-:W2:Y:S04]  /*1900*/  LDG.E.64 R20, desc[UR14][R22.64+0x800] ;  /* 0x0008000e16147981 */ /* 0x000ea8000c1e1b00 */
[----:B------:R-:W3:Y:S04]  /*1910*/  LDG.E.64 R16, desc[UR14][R22.64+0x1000] ;  /* 0x0010000e16107981 */ /* 0x000ee8000c1e1b00 */
[----:B------:R-:W4:Y:S04]  /*1920*/  LDG.E.64 R14, desc[UR14][R22.64+0x1800] ;  /* 0x0018000e160e7981 */ /* 0x000f28000c1e1b00 */
[----:B------:R-:W5:Y:S04]  /*1930*/  LDG.E.64 R12, desc[UR14][R22.64+0x2000] ;  /* 0x0020000e160c7981 */ /* 0x000f68000c1e1b00 */
[----:B------:R-:W5:Y:S04]  /*1940*/  LDG.E.64 R10, desc[UR14][R22.64+0x2800] ;  /* 0x0028000e160a7981 */ /* 0x000f68000c1e1b00 */
[----:B------:R-:W5:Y:S04]  /*1950*/  LDG.E.64 R8, desc[UR14][R22.64+0x3000] ;  /* 0x0030000e16087981 */ /* 0x000f68000c1e1b00 */
[----:B------:R-:W5:Y:S01]  /*1960*/  LDG.E.64 R6, desc[UR14][R22.64+0x3800] ;  /* 0x0038000e16067981 */ /* 0x000f62000c1e1b00 */
        /* <DEDUP_REMOVED lines=18> */
[----:B------:R-:W-:-:S04]  /*1a90*/  ISETP.GE.U32.AND P0, PT, R5, UR5, PT ;  /* 0x0000000505007c0c */ /* 0x000fc8000bf06070 */
[----:B------:R-:W-:Y:S01]  /*1aa0*/  ISETP.GE.U32.AND.EX P0, PT, R2, UR4, PT, P0 ;  /* 0x0000000402007c0c */ /* 0x000fe2000bf06100 */
[----:B------:R-:W-:-:S06]  /*1ab0*/  DSETP.GEU.AND P1, PT, R8, R6, PT ;  /* 0x000000060800722a */ /* 0x000fcc0003f2e000 */
[----:B------:R-:W-:Y:S02]  /*1ac0*/  FSEL R10, R6, R8, !P1 ;  /* 0x00000008060a7208 */ /* 0x000fe40004800000 */
[----:B------:R-:W-:-:S04]  /*1ad0*/  FSEL R11, R7, R9, !P1 ;  /* 0x00000009070b7208 */ /* 0x000fc80004800000 */
[----:B------:R-:W-:Y:S05]  /*1ae0*/  @!P0 BRA `(.L_x_73) ;  /* 0x0000001000408947 */ /* 0x000fea0003800000 */
[----:B------:R-:W-:Y:S01]  /*1af0*/  UIADD3 UR8, UP0, UPT, UR5, UR7, URZ ;  /* 0x0000000705087290 */ /* 0x000fe2000ff1e0ff */
[----:B------:R-:W-:Y:S01]  /*1b00*/  IADD3 R27, P1, PT, R4, -0x800, RZ ;  /* 0xfffff800041b7810 */ /* 0x000fe20007f3e0ff */
[----:B------:R-:W0:Y:S01]  /*1b10*/  LDCU.64 UR12, c[0x0][0x380] ;  /* 0x00007000ff0c77ac */ /* 0x000e220008000a00 */
[----:B------:R-:W-:Y:S02]  /*1b20*/  LOP3.LUT R5, RZ, R0, RZ, 0x33, !PT ;  /* 0x00000000ff057212 */ /* 0x000fe400078e33ff */
[----:B------:R-:W-:Y:S01]  /*1b30*/  IADD3.X R26, PT, PT, R3, -0x1, RZ, P1, !PT ;  /* 0xffffffff031a7810 */ /* 0x000fe20000ffe4ff */
[----:B------:R-:W-:Y:S01]  /*1b40*/  UIADD3.X UR9, UPT, UPT, URZ, UR4, URZ, UP0, !UPT ;  /* 0x00000004ff097290 */ /* 0x000fe200087fe4ff */
[----:B------:R-:W-:Y:S01]  /*1b50*/  ISETP.LT.U32.AND P0, PT, R27, UR8, PT ;  /* 0x000000081b007c0c */ /* 0x000fe2000bf01070 */
[----:B------:R-:W-:Y:S01]  /*1b60*/  UMOV UR6, UR5 ;  /* 0x0000000500067c82 */ /* 0x000fe20008000000 */
[----:B------:R-:W-:Y:S01]  /*1b70*/  IADD3 R9, P2, PT, R0, UR8, RZ ;  /* 0x0000000800097c10 */ /* 0x000fe2000ff5e0ff */
[----:B------:R-:W-:Y:S01]  /*1b80*/  UMOV UR4, URZ ;  /* 0x000000ff00047c82 */ /* 0x000fe20008000000 */
[----:B------:R-:W-:Y:S01]  /*1b90*/  IADD3 R5, PT, PT, R4, -UR5, R5 ;  /* 0x8000000504057c10 */ /* 0x000fe2000fffe005 */
[----:B------:R-:W-:Y:S01]  /*1ba0*/  IMAD.U32 R7, RZ, RZ, UR9 ;  /* 0x00000009ff077e24 */ /* 0x000fe2000f8e00ff */
[----:B------:R-:W-:Y:S01]  /*1bb0*/  UMOV UR10, UR8 ;  /* 0x00000008000a7c82 */ /* 0x000fe20008000000 */
[----:B------:R-:W-:-:S03]  /*1bc0*/  IMAD.X R0, RZ, RZ, UR9, P2 ;  /* 0x00000009ff007e24 */ /* 0x000fc600090e06ff */
[----:B------:R-:W-:Y:S02]  /*1bd0*/  ISETP.GT.U32.AND.EX P0, PT, R7, R26, PT, P0 ;  /* 0x0000001a0700720c */ /* 0x000fe40003f04100 */
[----:B0-----:R-:W-:-:S04]  /*1be0*/  LEA R8, P1, R9, UR12, 0x3 ;  /* 0x0000000c09087c11 */ /* 0x001fc8000f8218ff */
[----:B------:R-:W-:Y:S02]  /*1bf0*/  IADD3 R8, P2, PT, R8, 0x4000, RZ ;  /* 0x0000400008087810 */ /* 0x000fe40007f5e0ff */
[----:B------:R-:W-:Y:S01]  /*1c00*/  LEA.HI.X R9, R9, UR13, R0, 0x3, P1 ;  /* 0x0000000d09097c11 */ /* 0x000fe200088f1c00 */
[----:B------:R-:W-:Y:S01]  /*1c10*/  VIADD R0, R5, -UR7 ;  /* 0x8000000705007c36 */ /* 0x000fe20008000000 */
[----:B------:R-:W-:-:S03]  /*1c20*/  UMOV UR7, UR9 ;  /* 0x0000000900077c82 */ /* 0x000fc60008000000 */
[----:B------:R-:W-:Y:S01]  /*1c30*/  IMAD.X R9, RZ, RZ, R9, P2 ;  /* 0x000000ffff097224 */ /* 0x000fe200010e0609 */
[----:B------:R-:W-:Y:S06]  /*1c40*/  @P0 BRA `(.L_x_74) ;  /* 0x0000000000f40947 */ /* 0x000fec0003800000 */
[----:B------:R-:W0:Y:S01]  /*1c50*/  LDC.64 R2, c[0x0][0x3b8] ;  /* 0x0000ee00ff027b82 */ /* 0x000e220000000a00 */
[----:B------:R-:W1:Y:S01]  /*1c60*/  LDCU.64 UR12, c[0x0][0x380] ;  /* 0x00007000ff0c77ac */ /* 0x000e620008000a00 */
[----:B------:R-:W-:Y:S01]  /*1c70*/  NOP ;  /* 0x0000000000007918 */ /* 0x000fe20000000000 */
.L_x_75:
[----:B------:R-:W2:Y:S02]  /*1c80*/  S2R R4, SR_TID.X ;  /* 0x0000000000047919 */ /* 0x000ea40000002100 */
[----:B--2---:R-:W-:-:S05]  /*1c90*/  IADD3 R4, P0, PT, R4, UR8, RZ ;  /* 0x0000000804047c10 */ /* 0x004fca000ff1e0ff */
[----:B------:R-:W-:Y:S01]  /*1ca0*/  IMAD.X R5, RZ, RZ, UR9, P0 ;  /* 0x00000009ff057e24 */ /* 0x000fe200080e06ff */
[----:B-1----:R-:W-:-:S04]  /*1cb0*/  LEA R24, P0, R4, UR12, 0x3 ;  /* 0x0000000c04187c11 */ /* 0x002fc8000f8018ff */
[----:B------:R-:W-:-:S05]  /*1cc0*/  LEA.HI.X R25, R4, UR13, R5, 0x3, P0 ;  /* 0x0000000d04197c11 */ /* 0x000fca00080f1c05 */
[----:B------:R-:W2:Y:S04]  /*1cd0*/  LDG.E.64 R4, desc[UR14][R24.64] ;  /* 0x0000000e18047981 */ /* 0x000ea8000c1e1b00 */
[----:B------:R-:W3:Y:S04]  /*1ce0*/  LDG.E.64 R6, desc[UR14][R24.64+0x800] ;  /* 0x0008000e18067981 */ /* 0x000ee8000c1e1b00 */
[----:B------:R-:W4:Y:S04]  /*1cf0*/  LDG.E.64 R12, desc[UR14][R24.64+0x1000] ;  /* 0x0010000e180c7981 */ /* 0x000f28000c1e1b00 */
[----:B------:R-:W5:Y:S04]  /*1d00*/  LDG.E.64 R14, desc[UR14][R24.64+0x1800] ;  /* 0x0018000e180e7981 */ /* 0x000f68000c1e1b00 */
[----:B------:R-:W5:Y:S04]  /*1d10*/  LDG.E.64 R16, desc[UR14][R24.64+0x2000] ;  /* 0x0020000e18107981 */ /* 0x000f68000c1e1b00 */
[----:B------:R-:W5:Y:S04]  /*1d20*/  LDG.E.64 R18, desc[UR14][R24.64+0x2800] ;  /* 0x0028000e18127981 */ /* 0x000f68000c1e1b00 */
[----:B------:R-:W5:Y:S04]  /*1d30*/  LDG.E.64 R20, desc[UR14][R24.64+0x3000] ;  /* 0x0030000e18147981 */ /* 0x000f68000c1e1b00 */
[----:B------:R-:W5:Y:S01]  /*1d40*/  LDG.E.64 R22, desc[UR14][R24.64+0x3800] ;  /* 0x0038000e18167981 */ /* 0x000f62000c1e1b00 */
[----:B------:R-:W-:-:S02]  /*1d50*/  USHF.R.S32.HI UR11, URZ, 0x1f, UR5 ;  /* 0x0000001fff0b7899 */ /* 0x000fc40008011405 */
[----:B------:R-:W-:-:S04]  /*1d60*/  UIADD3 UR6, UP0, UPT, UR5, UR10, URZ ;  /* 0x0000000a05067290 */ /* 0x000fc8000ff1e0ff */
[----:B------:R-:W-:Y:S01]  /*1d70*/  UIADD3.X UR7, UPT, UPT, UR11, UR7, URZ, UP0, !UPT ;  /* 0x000000070b077290 */ /* 0x000fe200087fe4ff */
        /* <DEDUP_REMOVED lines=16> */
[----:B------:R-:W-:Y:S01]  /*1e80*/  FSEL R6, R18, R4, !P0 ;  /* 0x0000000412067208 */ /* 0x000fe20004000000 */
[----:B0-----:R-:W-:Y:S01]  /*1e90*/  IMAD.MOV.U32 R4, RZ, RZ, R2 ;  /* 0x000000ffff047224 */ /* 0x001fe200078e0002 */
[----:B------:R-:W-:-:S04]  /*1ea0*/  FSEL R7, R19, R5, !P0 ;  /* 0x0000000513077208 */ /* 0x000fc80004000000 */
[----:B------:R-:W-:Y:S02]  /*1eb0*/  IADD3 R5, P2, PT, R4, -UR8, RZ ;  /* 0x8000000804057c10 */ /* 0x000fe4000ff5e0ff */
[----:B------:R-:W-:-:S06]  /*1ec0*/  DSETP.GEU.AND P0, PT, R6, R20, PT ;  /* 0x000000140600722a */ /* 0x000fcc0003f0e000 */
[----:B------:R-:W-:Y:S02]  /*1ed0*/  FSEL R6, R20, R6, !P0 ;  /* 0x0000000614067208 */ /* 0x000fe40004000000 */
[----:B------:R-:W-:Y:S02]  /*1ee0*/  FSEL R7, R21, R7, !P0 ;  /* 0x0000000715077208 */ /* 0x000fe40004000000 */
[----:B------:R-:W-:Y:S02]  /*1ef0*/  ISETP.GE.U32.AND P0, PT, R5, UR5, PT ;  /* 0x0000000505007c0c */ /* 0x000fe4000bf06070 */
[----:B------:R-:W-:Y:S02]  /*1f00*/  IADD3.X R5, PT, PT, R3, ~UR9, RZ, P2, !PT ;  /* 0x8000000903057c10 */ /* 0x000fe400097fe4ff */
[----:B------:R-:W-:Y:S02]  /*1f10*/  DSETP.GEU.AND P1, PT, R6, R22, PT ;  /* 0x000000160600722a */ /* 0x000fe40003f2e000 */
[----:B------:R-:W-:-:S04]  /*1f20*/  ISETP.GE.U32.AND.EX P0, PT, R5, UR11, PT, P0 ;  /* 0x0000000b05007c0c */ /* 0x000fc8000bf06100 */
[----:B------:R-:W-:Y:S02]  /*1f30*/  FSEL R10, R22, R6, !P1 ;  /* 0x00000006160a7208 */ /* 0x000fe40004800000 */
[----:B------:R-:W-:-:S07]  /*1f40*/  FSEL R11, R23, R7, !P1 ;  /* 0x00000007170b7208 */ /* 0x000fce0004800000 */
[----:B------:R-:W-:Y:S05]  /*1f50*/  @!P0 BRA `(.L_x_73) ;  /* 0x0000000c00248947 */ /* 0x000fea0003800000 */
[----:B------:R-:W-:Y:S02]  /*1f60*/  UIADD3 UR8, UP0, UPT, UR5, UR8, URZ ;  /* 0x0000000805087290 */ /* 0x000fe4000ff1e0ff */
[----:B------:R-:W-:Y:S01]  /*1f70*/  IMAD.U32 R5, RZ, RZ, UR5 ;  /* 0x00000005ff057e24 */ /* 0x000fe2000f8e00ff */
[----:B------:R-:W-:Y:S01]  /*1f80*/  UIADD3 UR4, UPT, UPT, UR4, 0x1, URZ ;  /* 0x0000000104047890 */ /* 0x000fe2000fffe0ff */
[----:B------:R-:W-:Y:S01]  /*1f90*/  VIADD R0, R0, -UR5 ;  /* 0x8000000500007c36 */ /* 0x000fe20008000000 */
[----:B------:R-:W-:Y:S01]  /*1fa0*/  UIADD3.X UR9, UPT, UPT, UR11, UR9, URZ, UP0, !UPT ;  /* 0x000000090b097290 */ /* 0x000fe200087fe4ff */
[----:B------:R-:W-:Y:S01]  /*1fb0*/  IMAD.WIDE R8, R5, 0x8, R8 ;  /* 0x0000000805087825 */ /* 0x000fe200078e0208 */
[----:B------:R-:W-:Y:S01]  /*1fc0*/  ISETP.LT.U32.AND P0, PT, R27, UR8, PT ;  /* 0x000000081b007c0c */ /* 0x000fe2000bf01070 */
[----:B------:R-:W-:-:S03]  /*1fd0*/  UMOV UR10, UR6 ;  /* 0x00000006000a7c82 */ /* 0x000fc60008000000 */
[----:B------:R-:W-:-:S05]  /*1fe0*/  IMAD.U32 R7, RZ, RZ, UR9 ;  /* 0x00000009ff077e24 */ /* 0x000fca000f8e00ff */
[----:B------:R-:W-:-:S13]  /*1ff0*/  ISETP.GT.U32.AND.EX P0, PT, R7, R26, PT, P0 ;  /* 0x0000001a0700720c */ /* 0x000fda0003f04100 */
[----:B------:R-:W-:Y:S05]  /*2000*/  @!P0 BRA `(.L_x_75) ;  /* 0xfffffffc001c8947 */ /* 0x000fea000383ffff */
[----:B------:R-:W-:-:S05]  /*2010*/  UMOV UR6, UR5 ;  /* 0x0000000500067c82 */ /* 0x000fca0008000000 */
.L_x_74:
[----:B------:R-:W0:Y:S01]  /*2020*/  S2R R7, SR_TID.X ;  /* 0x0000000000077919 */ /* 0x000e220000002100 */
[C---:B------:R-:W-:Y:S01]  /*2030*/  VIADD R2, R4.reuse, -UR8 ;  /* 0x8000000804027c36 */ /* 0x040fe20008000000 */
[----:B------:R-:W-:Y:S01]  /*2040*/  ISETP.LE.U32.AND P1, PT, R4, UR8, PT ;  /* 0x0000000804007c0c */ /* 0x000fe2000bf23070 */
[----:B------:R-:W-:Y:S01]  /*2050*/  IMAD.U32 R6, RZ, RZ, UR9 ;  /* 0x00000009ff067e24 */ /* 0x000fe2000f8e00ff */
[----:B------:R-:W-:Y:S02]  /*2060*/  BSSY.RECONVERGENT B1, `(.L_x_73) ;  /* 0x00000b8000017945 */ /* 0x000fe40003800200 */
[----:B0-----:R-:W-:-:S04]  /*2070*/  ISETP.GE.AND P0, PT, R7, R2, PT ;  /* 0x000000020700720c */ /* 0x001fc80003f06270 */
[----:B------:R-:W-:-:S13]  /*2080*/  ISETP.GE.U32.OR.EX P0, PT, R6, R3, P0, P1 ;  /* 0x000000030600720c */ /* 0x000fda0000706510 */
[----:B------:R-:W-:Y:S05]  /*2090*/  @P0 BRA `(.L_x_76) ;  /* 0x0000000800d00947 */ /* 0x000fea0003800000 */
[----:B------:R-:W0:Y:S01]  /*20a0*/  LDC R2, c[0x0][0x3c0] ;  /* 0x0000f000ff027b82 */ /* 0x000e220000000800 */
[----:B------:R-:W-:Y:S01]  /*20b0*/  USHF.L.U32 UR5, UR16, 0xb, URZ ;  /* 0x0000000b10057899 */ /* 0x000fe200080006ff */
[----:B------:R-:W-:Y:S01]  /*20c0*/  LOP3.LUT R3, RZ, R7, RZ, 0x33, !PT ;  /* 0x00000007ff037212 */ /* 0x000fe200078e33ff */
[----:B------:R-:W-:Y:S02]  /*20d0*/  BSSY.RECONVERGENT B2, `(.L_x_77) ;  /* 0x0000055000027945 */ /* 0x000fe40003800200 */
[----:B------:R-:W-:-:S06]  /*20e0*/  UIADD3 UR5, UPT, UPT, UR5, UR6, URZ ;  /* 0x0000000605057290 */ /* 0x000fcc000fffe0ff */
[----:B------:R-:W-:Y:S01]  /*20f0*/  IADD3 R4, PT, PT, R4, -UR5, R3 ;  /* 0x8000000504047c10 */ /* 0x000fe2000fffe003 */
[----:B0-----:R-:W-:-:S04]  /*2100*/  IMAD R3, R2, UR4, RZ ;  /* 0x0000000402037c24 */ /* 0x001fc8000f8e02ff */
[----:B------:R-:W-:-:S05]  /*2110*/  IMAD R2, R3, -0x800, R4 ;  /* 0xfffff80003027824 */ /* 0x000fca00078e0204 */
[C---:B------:R-:W-:Y:S02]  /*2120*/  ISETP.GE.U32.AND P1, PT, R2.reuse, 0xf00, PT ;  /* 0x00000f000200780c */ /* 0x040fe40003f26070 */
[----:B------:R-:W-:Y:S01]  /*2130*/  LEA.HI R3, R2, 0x1, RZ, 0x18 ;  /* 0x0000000102037811 */ /* 0x000fe200078fc0ff */
[----:B------:R-:W-:-:S03]  /*2140*/  IMAD.MOV.U32 R2, RZ, RZ, R7 ;  /* 0x000000ffff027224 */ /* 0x000fc600078e0007 */
[----:B------:R-:W-:-:S04]  /*2150*/  LOP3.LUT R4, R3, 0xf, RZ, 0xc0, !PT ;  /* 0x0000000f03047812 */ /* 0x000fc800078ec0ff */
[----:B------:R-:W-:-:S03]  /*2160*/  ISETP.NE.AND P0, PT, R4, RZ, PT ;  /* 0x000000ff0400720c */ /* 0x000fc60003f05270 */
[----:B------:R-:W-:Y:S10]  /*2170*/  @!P1 BRA `(.L_x_78) ;  /* 0x0000000400289947 */ /* 0x000ff40003800000 */
[----:B------:R-:W-:-:S04]  /*2180*/  LEA.HI R2, R0, 0x1, RZ, 0x18 ;  /* 0x0000000100027811 */ /* 0x000fc800078fc0ff */
[----:B------:R-:W-:Y:S01]  /*2190*/  LOP3.LUT R5, R2, 0x1fffff0, RZ, 0xc0, !PT ;  /* 0x01fffff002057812 */ /* 0x000fe200078ec0ff */
[----:B------:R-:W-:-:S04]  /*21a0*/  IMAD.MOV.U32 R2, RZ, RZ, R7 ;  /* 0x000000ffff027224 */ /* 0x000fc800078e0007 */
[----:B------:R-:W-:-:S07]  /*21b0*/  IMAD.MOV R5, RZ, RZ, -R5 ;  /* 0x000000ffff057224 */ /* 0x000fce00078e0a05 */
.L_x_79:
        /* <DEDUP_REMOVED lines=8> */
[----:B--2---:R-:W-:-:S06]  /*2240*/  DSETP.GEU.AND P1, PT, R10, R6, PT ;  /* 0x000000060a00722a */ /* 0x004fcc0003f2e000 */
        /* <DEDUP_REMOVED lines=11> */
[----:B-----5:R-:W-:-:S06]  /*2300*/  DSETP.GEU.AND P1, PT, R10, R16, PT ;  /* 0x000000100a00722a */ /* 0x020fcc0003f2e000 */
[----:B------:R-:W-:Y:S02]  /*2310*/  FSEL R10, R16, R10, !P1 ;  /* 0x0000000a100a7208 */ /* 0x000fe40004800000 */
[----:B------:R-:W-:Y:S02]  /*2320*/  FSEL R11, R17, R11, !P1 ;  /* 0x0000000b110b7208 */ /* 0x000fe40004800000 */
[----:B------:R-:W5:Y:S04]  /*2330*/  LDG.E.64 R16, desc[UR14][R8.64+0x1800] ;  /* 0x0018000e08107981 */ /* 0x000f68000c1e1b00 */
[----:B------:R-:W-:-:S06]  /*2340*/  DSETP.GEU.AND P1, PT, R10, R14, PT ;  /* 0x0000000e0a00722a */ /* 0x000fcc0003f2e000 */
        /* <DEDUP_REMOVED lines=14> */
[----:B------:R0:W5:Y:S01]  /*2430*/  LDG.E.64 R24, desc[UR14][R8.64+0x3800] ;  /* 0x0038000e08187981 */ /* 0x000162000c1e1b00 */
        /* <DEDUP_REMOVED lines=30> */
.L_x_78:
[----:B------:R-:W-:Y:S05]  /*2620*/  BSYNC.RECONVERGENT B2 ;  /* 0x0000000000027941 */ /* 0x000fea0003800200 */
.L_x_77:
[----:B------:R-:W-:Y:S05]  /*2630*/  @!P0 BRA `(.L_x_76) ;  /* 0x0000000400688947 */ /* 0x000fea0003800000 */
[----:B------:R-:W-:Y:S01]  /*2640*/  ISETP.GE.U32.AND P1, PT, R4, 0x8, PT ;  /* 0x000000080400780c */ /* 0x000fe20003f26070 */
[----:B------:R-:W-:Y:S01]  /*2650*/  BSSY.RECONVERGENT B2, `(.L_x_80) ;  /* 0x0000029000027945 */ /* 0x000fe20003800200 */
[----:B------:R-:W-:-:S04]  /*2660*/  LOP3.LUT R24, R3, 0x7, RZ, 0xc0, !PT ;  /* 0x0000000703187812 */ /* 0x000fc800078ec0ff */
[----:B------:R-:W-:-:S07]  /*2670*/  ISETP.NE.AND P0, PT, R24, RZ, PT ;  /* 0x000000ff1800720c */ /* 0x000fce0003f05270 */
[----:B------:R-:W-:Y:S06]  /*2680*/  @!P1 BRA `(.L_x_81) ;  /* 0x0000000000949947 */ /* 0x000fec0003800000 */
[----:B------:R-:W-:-:S05]  /*2690*/  IADD3 R4, P1, PT, R2, UR8, RZ ;  /* 0x0000000802047c10 */ /* 0x000fca000ff3e0ff */
[----:B------:R-:W-:Y:S01]  /*26a0*/  IMAD.X R5, RZ, RZ, UR9, P1 ;  /* 0x00000009ff057e24 */ /* 0x000fe200088e06ff */
[----:B------:R-:W-:-:S04]  /*26b0*/  LEA R20, P1, R4, UR12, 0x3 ;  /* 0x0000000c04147c11 */ /* 0x000fc8000f8218ff */
        /* <DEDUP_REMOVED lines=9> */
[----:B------:R-:W-:Y:S01]  /*2750*/  VIADD R2, R2, 0x800 ;  /* 0x0000080002027836 */ /* 0x000fe20000000000 */
        /* <DEDUP_REMOVED lines=24> */
.L_x_81:
[----:B------:R-:W-:Y:S05]  /*28e0*/  BSYNC.RECONVERGENT B2 ;  /* 0x0000000000027941 */ /* 0x000fea0003800200 */
.L_x_80:
[----:B------:R-:W-:Y:S05]  /*28f0*/  @!P0 BRA `(.L_x_76) ;  /* 0x0000000000b88947 */ /* 0x000fea0003800000 */
[----:B------:R-:W-:Y:S01]  /*2900*/  ISETP.GE.U32.AND P1, PT, R24, 0x4, PT ;  /* 0x000000041800780c */ /* 0x000fe20003f26070 */
[----:B------:R-:W-:Y:S01]  /*2910*/  BSSY.RECONVERGENT B2, `(.L_x_82) ;  /* 0x0000018000027945 */ /* 0x000fe20003800200 */
[----:B------:R-:W-:-:S11]  /*2920*/  LOP3.LUT P0, RZ, R3, 0x3, RZ, 0xc0, !PT ;  /* 0x0000000303ff7812 */ /* 0x000fd6000780c0ff */
[----:B------:R-:W-:Y:S05]  /*2930*/  @!P1 BRA `(.L_x_83) ;  /* 0x0000000000549947 */ /* 0x000fea0003800000 */
[----:B------:R-:W-:-:S05]  /*2940*/  IADD3 R3, P1, PT, R2, UR8, RZ ;  /* 0x0000000802037c10 */ /* 0x000fca000ff3e0ff */
[----:B------:R-:W-:Y:S01]  /*2950*/  IMAD.X R6, RZ, RZ, UR9, P1 ;  /* 0x00000009ff067e24 */ /* 0x000fe200088e06ff */
[----:B------:R-:W-:-:S04]  /*2960*/  LEA R4, P1, R3, UR12, 0x3 ;  /* 0x0000000c03047c11 */ /* 0x000fc8000f8218ff */
[----:B------:R-:W-:-:S05]  /*2970*/  LEA.HI.X R5, R3, UR13, R6, 0x3, P1 ;  /* 0x0000000d03057c11 */ /* 0x000fca00088f1c06 */
[----:B------:R-:W2:Y:S04]  /*2980*/  LDG.E.64 R6, desc[UR14][R4.64] ;  /* 0x0000000e04067981 */ /* 0x000ea8000c1e1b00 */
[----:B------:R-:W3:Y:S04]  /*2990*/  LDG.E.64 R8, desc[UR14][R4.64+0x800] ;  /* 0x0008000e04087981 */ /* 0x000ee8000c1e1b00 */
[----:B------:R-:W4:Y:S04]  /*29a0*/  LDG.E.64 R12, desc[UR14][R4.64+0x1000] ;  /* 0x0010000e040c7981 */ /* 0x000f28000c1e1b00 */
        /* <DEDUP_REMOVED lines=13> */
[----:B------:R-:W-:-:S07]  /*2a80*/  FSEL R11, R15, R7, !P1 ;  /* 0x000000070f0b7208 */ /* 0x000fce0004800000 */
.L_x_83:
[----:B------:R-:W-:Y:S05]  /*2a90*/  BSYNC.RECONVERGENT B2 ;  /* 0x0000000000027941 */ /* 0x000fea0003800200 */
.L_x_82:
[----:B------:R-:W-:Y:S05]  /*2aa0*/  @!P0 BRA `(.L_x_76) ;  /* 0x00000000004c8947 */ /* 0x000fea0003800000 */
[----:B------:R-:W-:Y:S02]  /*2ab0*/  LOP3.LUT R0, R0, 0xffff, RZ, 0xc0, !PT ;  /* 0x0000ffff00007812 */ /* 0x000fe400078ec0ff */
[----:B------:R-:W-:Y:S02]  /*2ac0*/  IADD3 R2, P0, PT, R2, UR10, RZ ;  /* 0x0000000a02027c10 */ /* 0x000fe4000ff1e0ff */
[----:B------:R-:W-:Y:S02]  /*2ad0*/  LEA.HI R0, R0, 0x1, RZ, 0x18 ;  /* 0x0000000100007811 */ /* 0x000fe400078fc0ff */
[----:B------:R-:W-:Y:S01]  /*2ae0*/  LEA R4, P1, R2, UR12, 0x3 ;  /* 0x0000000c02047c11 */ /* 0x000fe2000f8218ff */
[----:B------:R-:W-:Y:S01]  /*2af0*/  IMAD.X R5, RZ, RZ, UR7, P0 ;  /* 0x00000007ff057e24 */ /* 0x000fe200080e06ff */
[----:B------:R-:W-:-:S04]  /*2b00*/  LOP3.LUT R0, R0, 0x3, RZ, 0xc0, !PT ;  /* 0x0000000300007812 */ /* 0x000fc800078ec0ff */
[----:B------:R-:W-:Y:S01]  /*2b10*/  LEA.HI.X R5, R2, UR13, R5, 0x3, P1 ;  /* 0x0000000d02057c11 */ /* 0x000fe200088f1c05 */
[----:B------:R-:W-:-:S07]  /*2b20*/  IMAD.MOV R0, RZ, RZ, -R0 ;  /* 0x000000ffff007224 */ /* 0x000fce00078e0a00 */
.L_x_84:
[----:B------:R-:W-:Y:S02]  /*2b30*/  IMAD.MOV.U32 R2, RZ, RZ, R4 ;  /* 0x000000ffff027224 */ /* 0x000fe400078e0004 */
[----:B------:R-:W-:-:S06]  /*2b40*/  IMAD.MOV.U32 R3, RZ, RZ, R5 ;  /* 0x000000ffff037224 */ /* 0x000fcc00078e0005 */
[----:B------:R-:W2:Y:S01]  /*2b50*/  LDG.E.64 R2, desc[UR14][R2.64] ;  /* 0x0000000e02027981 */ /* 0x000ea2000c1e1b00 */
[----:B------:R-:W-:Y:S01]  /*2b60*/  VIADD R0, R0, 0x1 ;  /* 0x0000000100007836 */ /* 0x000fe20000000000 */
[----:B------:R-:W-:-:S05]  /*2b70*/  IADD3 R4, P1, PT, R4, 0x800, RZ ;  /* 0x0000080004047810 */ /* 0x000fca0007f3e0ff */
[----:B------:R-:W-:Y:S01]  /*2b80*/  IMAD.X R5, RZ, RZ, R5, P1 ;  /* 0x000000ffff057224 */ /* 0x000fe200008e0605 */
[----:B--2---:R-:W-:-:S06]  /*2b90*/  DSETP.GEU.AND P0, PT, R10, R2, PT ;  /* 0x000000020a00722a */ /* 0x004fcc0003f0e000 */
[----:B------:R-:W-:Y:S02]  /*2ba0*/  FSEL R10, R2, R10, !P0 ;  /* 0x0000000a020a7208 */ /* 0x000fe40004000000 */
[----:B------:R-:W-:Y:S02]  /*2bb0*/  FSEL R11, R3, R11, !P0 ;  /* 0x0000000b030b7208 */ /* 0x000fe40004000000 */
[----:B------:R-:W-:-:S13]  /*2bc0*/  ISETP.NE.AND P0, PT, R0, RZ, PT ;  /* 0x000000ff0000720c */ /* 0x000fda0003f05270 */
[----:B------:R-:W-:Y:S05]  /*2bd0*/  @P0 BRA `(.L_x_84) ;  /* 0xfffffffc00d40947 */ /* 0x000fea000383ffff */
.L_x_76:
[----:B------:R-:W-:Y:S05]  /*2be0*/  BSYNC.RECONVERGENT B1 ;  /* 0x0000000000017941 */ /* 0x000fea0003800200 */
.L_x_73:
[----:B------:R-:W0:Y:S01]  /*2bf0*/  S2R R6, SR_LANEID ;  /* 0x0000000000067919 */ /* 0x000e220000000000 */
[----:B------:R-:W-:Y:S04]  /*2c00*/  SHFL.DOWN PT, R2, R10, 0x1, 0x1f ;  /* 0x08201f000a027f89 */ /* 0x000fe800000e0000 */
[----:B------:R-:W1:Y:S01]  /*2c10*/  SHFL.DOWN PT, R3, R11, 0x1, 0x1f ;  /* 0x08201f000b037f89 */ /* 0x000e6200000e0000 */
[----:B------:R-:W2:Y:S01]  /*2c20*/  S2R R9, SR_TID.X ;  /* 0x0000000000097919 */ /* 0x000ea20000002100 */
        /* <DEDUP_REMOVED lines=10> */
[----:B------:R-:W-:-:S02]  /*2cd0*/  @!P2 MOV R7, 0x400 ;  /* 0x000004000007a802 */ /* 0x000fc40000000f00 */
[----:B------:R-:W0:Y:S01]  /*2ce0*/  SHFL.DOWN PT, R3, R5, 0x2, 0x1f ;  /* 0x08401f0005037f89 */ /* 0x000e2200000e0000 */
[----:B------:R-:W1:Y:S02]  /*2cf0*/  @!P2 S2R R8, SR_CgaCtaId ;  /* 0x000000000008a919 */ /* 0x000e640000008800 */
[----:B0-----:R-:W-:-:S06]  /*2d00*/  DSETP.GEU.AND P0, PT, R4, R2, PT ;  /* 0x000000020400722a */ /* 0x001fcc0003f0e000 */
[----:B------:R-:W-:Y:S02]  /*2d10*/  @!P1 FSEL R0, R2, R0, !P0 ;  /* 0x0000000002009208 */ /* 0x000fe40004000000 */
[----:B------:R-:W-:Y:S02]  /*2d20*/  @!P1 FSEL R5, R3, R5, !P0 ;  /* 0x0000000503059208 */ /* 0x000fe40004000000 */
[----:B------:R-:W-:Y:S01]  /*2d30*/  ISETP.GT.AND P1, PT, R6, 0x1b, PT ;  /* 0x0000001b0600780c */ /* 0x000fe20003f24270 */
[----:B------:R-:W-:Y:S01]  /*2d40*/  SHFL.DOWN PT, R2, R0, 0x4, 0x1f ;  /* 0x08801f0000027f89 */ /* 0x000fe200000e0000 */
[----:B------:R-:W-:Y:S01]  /*2d50*/  IMAD.MOV.U32 R4, RZ, RZ, R0 ;  /* 0x000000ffff047224 */ /* 0x000fe200078e0000 */
[----:B-1----:R-:W-:Y:S02]  /*2d60*/  @!P2 LEA R7, R8, R7, 0x18 ;  /* 0x000000070807a211 */ /* 0x002fe400078ec0ff */
[----:B------:R-:W0:Y:S03]  /*2d70*/  SHFL.DOWN PT, R3, R5, 0x4, 0x1f ;  /* 0x08801f0005037f89 */ /* 0x000e2600000e0000 */
[----:B0-----:R-:W-:-:S06]  /*2d80*/  DSETP.GEU.AND P0, PT, R4, R2, PT ;  /* 0x000000020400722a */ /* 0x001fcc0003f0e000 */
[----:B------:R-:W-:Y:S02]  /*2d90*/  @!P1 FSEL R0, R2, R0, !P0 ;  /* 0x0000000002009208 */ /* 0x000fe40004000000 */
[----:B------:R-:W-:Y:S02]  /*2da0*/  @!P1 FSEL R5, R3, R5, !P0 ;  /* 0x0000000503059208 */ /* 0x000fe40004000000 */
[----:B------:R-:W-:Y:S01]  /*2db0*/  ISETP.GT.AND P1, PT, R6, 0x17, PT ;  /* 0x000000170600780c */ /* 0x000fe20003f24270 */
[----:B------:R-:W-:Y:S01]  /*2dc0*/  SHFL.DOWN PT, R2, R0, 0x8, 0x1f ;  /* 0x09001f0000027f89 */ /* 0x000fe200000e0000 */
[----:B------:R-:W-:-:S03]  /*2dd0*/  IMAD.MOV.U32 R4, RZ, RZ, R0 ;  /* 0x000000ffff047224 */ /* 0x000fc600078e0000 */
        /* <DEDUP_REMOVED lines=8> */
[----:B0-----:R-:W-:Y:S01]  /*2e60*/  DSETP.GEU.AND P0, PT, R4, R2, PT ;  /* 0x000000020400722a */ /* 0x001fe20003f0e000 */
[----:B--2---:R-:W-:-:S05]  /*2e70*/  @!P2 SHF.R.U32.HI R4, RZ, 0x2, R9 ;  /* 0x00000002ff04a819 */ /* 0x004fca0000011609 */
[----:B------:R-:W-:Y:S02]  /*2e80*/  FSEL R2, R2, R0, !P0 ;  /* 0x0000000002027208 */ /* 0x000fe40004000000 */
[----:B------:R-:W-:Y:S02]  /*2e90*/  FSEL R3, R3, R5, !P0 ;  /* 0x0000000503037208 */ /* 0x000fe40004000000 */
[----:B------:R-:W-:Y:S02]  /*2ea0*/  ISETP.NE.AND P0, PT, R9, RZ, PT ;  /* 0x000000ff0900720c */ /* 0x000fe40003f05270 */
[----:B------:R-:W-:Y:S02]  /*2eb0*/  @!P2 LOP3.LUT R4, R4, 0xf8, RZ, 0xc0, !PT ;  /* 0x000000f80404a812 */ /* 0x000fe400078ec0ff */
[----:B------:R-:W-:-:S03]  /*2ec0*/  FSEL R5, R5, R3, P1 ;  /* 0x0000000305057208 */ /* 0x000fc60000800000 */
[----:B------:R-:W-:Y:S01]  /*2ed0*/  @!P2 IMAD.IADD R7, R4, 0x1, R7 ;  /* 0x000000010407a824 */ /* 0x000fe200078e0207 */
[----:B------:R-:W-:-:S04]  /*2ee0*/  FSEL R4, R0, R2, P1 ;  /* 0x0000000200047208 */ /* 0x000fc80000800000 */
[----:B------:R0:W-:Y:S01]  /*2ef0*/  @!P2 STS.64 [R7+0x8], R2 ;  /* 0x000008020700a388 */ /* 0x0001e20000000a00 */
[----:B------:R-:W-:Y:S06]  /*2f00*/  BAR.SYNC.DEFER_BLOCKING 0x0 ;  /* 0x0000000000007b1d */ /* 0x000fec0000010000 */
[----:B------:R-:W-:Y:S05]  /*2f10*/  @P0 BRA `(.L_x_72) ;  /* 0x0000000000700947 */ /* 0x000fea0003800000 */
[----:B------:R-:W1:Y:S01]  /*2f20*/  S2UR UR5, SR_CgaCtaId ;  /* 0x00000000000579c3 */ /* 0x000e620000008800 */
[----:B------:R-:W-:Y:S02]  /*2f30*/  UMOV UR4, 0x400 ;  /* 0x0000040000047882 */ /* 0x000fe40000000000 */
[----:B-1----:R-:W-:-:S09]  /*2f40*/  ULEA UR4, UR5, UR4, 0x18 ;  /* 0x0000000405047291 */ /* 0x002fd2000f8ec0ff */
[----:B------:R-:W1:Y:S04]  /*2f50*/  LDS.128 R12, [UR4+0x10] ;  /* 0x00001004ff0c7984 */ /* 0x000e680008000c00 */
[----:B------:R-:W2:Y:S01]  /*2f60*/  LDS.128 R8, [UR4+0x20] ;  /* 0x00002004ff087984 */ /* 0x000ea20008000c00 */
[----:B-1----:R-:W-:-:S06]  /*2f70*/  DSETP.GEU.AND P1, PT, R4, R12, PT ;  /* 0x0000000c0400722a */ /* 0x002fcc0003f2e000 */
[----:B0-----:R-:W-:Y:S02]  /*2f80*/  FSEL R2, R12, R4, !P1 ;  /* 0x000000040c027208 */ /* 0x001fe40004800000 */
[----:B------:R-:W-:Y:S02]  /*2f90*/  FSEL R3, R13, R5, !P1 ;  /* 0x000000050d037208 */ /* 0x000fe40004800000 */
[----:B------:R-:W0:Y:S04]  /*2fa0*/  LDS.128 R4, [UR4+0x30] ;  /* 0x00003004ff047984 */ /* 0x000e280008000c00 */
[----:B------:R-:W-:-:S06]  /*2fb0*/  DSETP.GEU.AND P1, PT, R2, R14, PT ;  /* 0x0000000e0200722a */ /* 0x000fcc0003f2e000 */
[----:B------:R-:W-:Y:S02]  /*2fc0*/  FSEL R2, R14, R2, !P1 ;  /* 0x000000020e027208 */ /* 0x000fe40004800000 */
[----:B------:R-:W-:-:S06]  /*2fd0*/  FSEL R3, R15, R3, !P1 ;  /* 0x000000030f037208 */ /* 0x000fcc0004800000 */
[----:B--2---:R-:W-:-:S06]  /*2fe0*/  DSETP.GEU.AND P1, PT, R2, R8, PT ;  /* 0x000000080200722a */ /* 0x004fcc0003f2e000 */
        /* <DEDUP_REMOVED lines=15> */
.L_x_72:
[----:B------:R-:W-:Y:S05]  /*30e0*/  BSYNC.RECONVERGENT B0 ;  /* 0x0000000000007941 */ /* 0x000fea0003800200 */
.L_x_57:
[----:B------:R-:W-:Y:S05]  /*30f0*/  @P0 EXIT ;  /* 0x000000000000094d */ /* 0x000fea0003800000 */
[----:B------:R-:W2:Y:S02]  /*3100*/  LDCU.64 UR4, c[0x0][0x388] ;  /* 0x00007100ff0477ac */ /* 0x000ea40008000a00 */
[----:B--2---:R-:W-:-:S06]  /*3110*/  UIMAD.WIDE.U32 UR4, UR16, 0x8, UR4 ;  /* 0x00000008100478a5 */ /* 0x004fcc000f8e0004 */
[----:B0-----:R-:W-:Y:S02]  /*3120*/  IMAD.U32 R2, RZ, RZ, UR4 ;  /* 0x00000004ff027e24 */ /* 0x001fe4000f8e00ff */
[----:B------:R-:W-:-:S05]  /*3130*/  IMAD.U32 R3, RZ, RZ, UR5 ;  /* 0x00000005ff037e24 */ /* 0x000fca000f8e00ff */
[----:B------:R-:W-:Y:S01]  /*3140*/  STG.E.64 desc[UR14][R2.64], R4 ;  /* 0x0000000402007986 */ /* 0x000fe2000c101b0e */
[----:B------:R-:W-:Y:S05]  /*3150*/  EXIT ;  /* 0x000000000000794d */ /* 0x000fea0003800000 */
.L_x_85:
        /* <DEDUP_REMOVED lines=10> */
.L_x_258:


//--------------------- .text._ZN3cub18CUB_300001_SM_10006detail6reduce28DeviceReduceSingleTileKernelINS2_10policy_hubIdyN4cuda3__47maximumIdEEE10Policy1000EN6thrust24THRUST_300001_SM_1000_NS6detail15normal_iteratorINSC_10device_ptrIdEEEEPdyS8_ddNS5_3std3__410__identityEEEvT0_T1_T2_T3_T4_T6_ --------------------------
	.section	.text._ZN3cub18CUB_300001_SM_10006detail6reduce28DeviceReduceSingleTileKernelINS2_10policy_hubIdyN4cuda3__47maximumIdEEE10Policy1000EN6thrust24THRUST_300001_SM_1000_NS6detail15normal_iteratorINSC_10device_ptrIdEEEEPdyS8_ddNS5_3std3__410__identityEEEvT0_T1_T2_T3_T4_T6_,"ax",@progbits
	.align	128
        .global         _ZN3cub18CUB_300001_SM_10006detail6reduce28DeviceReduceSingleTileKernelINS2_10policy_hubIdyN4cuda3__47maximumIdEEE10Policy1000EN6thrust24THRUST_300001_SM_1000_NS6detail15normal_iteratorINSC_10device_ptrIdEEEEPdyS8_ddNS5_3std3__410__identityEEEvT0_T1_T2_T3_T4_T6_
        .type           _ZN3cub18CUB_300001_SM_10006detail6reduce28DeviceReduceSingleTileKernelINS2_10policy_hubIdyN4cuda3__47maximumIdEEE10Policy1000EN6thrust24THRUST_300001_SM_1000_NS6detail15normal_iteratorINSC_10device_ptrIdEEEEPdyS8_ddNS5_3std3__410__identityEEEvT0_T1_T2_T3_T4_T6_,@function
        .size           _ZN3cub18CUB_300001_SM_10006detail6reduce28DeviceReduceSingleTileKernelINS2_10policy_hubIdyN4cuda3__47maximumIdEEE10Policy1000EN6thrust24THRUST_300001_SM_1000_NS6detail15normal_iteratorINSC_10device_ptrIdEEEEPdyS8_ddNS5_3std3__410__identityEEEvT0_T1_T2_T3_T4_T6_,(.L_x_259 - _ZN3cub18CUB_300001_SM_10006detail6reduce28DeviceReduceSingleTileKernelINS2_10policy_hubIdyN4cuda3__47maximumIdEEE10Policy1000EN6thrust24THRUST_300001_SM_1000_NS6detail15normal_iteratorINSC_10device_ptrIdEEEEPdyS8_ddNS5_3std3__410__identityEEEvT0_T1_T2_T3_T4_T6_)
        .other          _ZN3cub18CUB_300001_SM_10006detail6reduce28DeviceReduceSingleTileKernelINS2_10policy_hubIdyN4cuda3__47maximumIdEEE10Policy1000EN6thrust24THRUST_300001_SM_1000_NS6detail15normal_iteratorINSC_10device_ptrIdEEEEPdyS8_ddNS5_3std3__410__identityEEEvT0_T1_T2_T3_T4_T6_,@"STO_CUDA_ENTRY STV_DEFAULT"
_ZN3cub18CUB_300001_SM_10006detail6reduce28DeviceReduceSingleTileKernelINS2_10policy_hubIdyN4cuda3__47maximumIdEEE10Policy1000EN6thrust24THRUST_300001_SM_1000_NS6detail15normal_iteratorINSC_10device_ptrIdEEEEPdyS8_ddNS5_3std3__410__identityEEEvT0_T1_T2_T3_T4_T6_:
.text._ZN3cub18CUB_300001_SM_10006detail6reduce28DeviceReduceSingleTileKernelINS2_10policy_hubIdyN4cuda3__47maximumIdEEE10Policy1000EN6thrust24THRUST_300001_SM_1000_NS6detail15normal_iteratorINSC_10device_ptrIdEEEEPdyS8_ddNS5_3std3__410__identityEEEvT0_T1_T2_T3_T4_T6_:
[----:B------:R-:W-:Y:S01]  /*0000*/  LDC R1, c[0x0][0x37c] ;  /* 0x0000df00ff017b82 */ /* 0x000fe20000000800 */
[----:B------:R-:W0:Y:S01]  /*0010*/  LDCU.64 UR4, c[0x0][0x390] ;  /* 0x00007200ff0477ac */ /* 0x000e220008000a00 */
[----:B------:R-:W1:Y:S01]  /*0020*/  LDCU.64 UR6, c[0x0][0x358] ;  /* 0x00006b00ff0677ac */ /* 0x000e620008000a00 */
[----:B0-----:R-:W-:Y:S02]  /*0030*/  IMAD.U32 R8, RZ, RZ, UR4 ;  /* 0x00000004ff087e24 */ /* 0x001fe4000f8e00ff */
[----:B------:R-:W-:-:S03]  /*0040*/  IMAD.U32 R9, RZ, RZ, UR5 ;  /* 0x00000005ff097e24 */ /* 0x000fc6000f8e00ff */
[----:B------:R-:W-:-:S04]  /*0050*/  ISETP.NE.U32.AND P0, PT, R8, RZ, PT ;  /* 0x000000ff0800720c */ /* 0x000fc80003f05070 */
[----:B------:R-:W-:-:S13]  /*0060*/  ISETP.NE.AND.EX P0, PT, R9, RZ, PT, P0 ;  /* 0x000000ff0900720c */ /* 0x000fda0003f05300 */
        /* <DEDUP_REMOVED lines=8> */
.L_x_86:
[----:B------:R-:W-:Y:S01]  /*00f0*/  ISETP.GT.U32.AND P0, PT, R8, 0x7ff, PT ;  /* 0x000007ff0800780c */ /* 0x000fe20003f04070 */
[----:B------:R-:W-:Y:S03]  /*0100*/  BSSY.RECONVERGENT B0, `(.L_x_87) ;  /* 0x00002df000007945 */ /* 0x000fe60003800200 */
[----:B------:R-:W-:-:S13]  /*0110*/  ISETP.GT.U32.AND.EX P0, PT, R9, RZ, PT, P0 ;  /* 0x000000ff0900720c */ /* 0x000fda0003f04100 */
[----:B------:R-:W-:Y:S05]  /*0120*/  @P0 BRA `(.L_x_88) ;  /* 0x0000001400f40947 */ /* 0x000fea0003800000 */
[----:B------:R-:W0:Y:S01]  /*0130*/  S2R R0, SR_TID.X ;  /* 0x0000000000007919 */ /* 0x000e220000002100 */
[----:B------:R-:W-:Y:S01]  /*0140*/  BSSY.RECONVERGENT B1, `(.L_x_89) ;  /* 0x0000009000017945 */ /* 0x000fe20003800200 */
[----:B------:R-:W-:Y:S02]  /*0150*/  CS2R R4, SRZ ;  /* 0x0000000000047805 */ /* 0x000fe4000001ff00 */
[----:B0-----:R-:W-:Y:S01]  /*0160*/  ISETP.GE.U32.AND P0, PT, R0, R8, PT ;  /* 0x000000080000720c */ /* 0x001fe20003f06070 */
[----:B------:R-:W-:-:S12]  /*0170*/  IMAD.MOV.U32 R2, RZ, RZ, R0 ;  /* 0x000000ffff027224 */ /* 0x000fd800078e0000 */
[----:B------:R-:W-:Y:S05]  /*0180*/  @P0 BRA `(.L_x_90) ;  /* 0x0000000000100947 */ /* 0x000fea0003800000 */
[----:B------:R-:W0:Y:S02]  /*0190*/  LDC.64 R4, c[0x0][0x380] ;  /* 0x0000e000ff047b82 */ /* 0x000e240000000a00 */
[----:B0-----:R-:W-:-:S06]  /*01a0*/  IMAD.WIDE.U32 R4, R0, 0x8, R4 ;  /* 0x0000000800047825 */ /* 0x001fcc00078e0004 */
[----:B------:R-:W5:Y:S01]  /*01b0*/  LDG.E.64 R4, desc[UR6][R4.64] ;  /* 0x0000000604047981 */ /* 0x000f62000c1e1b00 */
[----:B------:R-:W-:-:S07]  /*01c0*/  VIADD R2, R0, 0x100 ;  /* 0x0000010000027836 */ /* 0x000fce0000000000 */
.L_x_90:
[----:B------:R-:W-:Y:S05]  /*01d0*/  BSYNC.RECONVERGENT B1 ;  /* 0x0000000000017941 */ /* 0x000fea0003800200 */
.L_x_89:
[----:B------:R-:W-:Y:S01]  /*01e0*/  ISETP.GE.U32.AND P0, PT, R2, R8, PT ;  /* 0x000000080200720c */ /* 0x000fe20003f06070 */
[----:B------:R-:W-:-:S12]  /*01f0*/  BSSY.RECONVERGENT B1, `(.L_x_91) ;  /* 0x00000a7000017945 */ /* 0x000fd80003800200 */
[----:B------:R-:W-:Y:S05]  /*0200*/  @P0 BRA `(.L_x_92) ;  /* 0x0000000800940947 */ /* 0x000fea0003800000 */
[----:B------:R-:W-:Y:S01]  /*0210*/  LOP3.LUT R3, RZ, R2, RZ, 0x33, !PT ;  /* 0x00000002ff037212 */ /* 0x000fe200078e33ff */
[----:B------:R-:W-:Y:S04]  /*0220*/  BSSY.RECONVERGENT B2, `(.L_x_93) ;  /* 0x0000053000027945 */ /* 0x000fe80003800200 */
[----:B------:R-:W-:-:S05]  /*0230*/  IMAD.IADD R6, R3, 0x1, R8 ;  /* 0x0000000103067824 */ /* 0x000fca00078e0208 */
[C---:B------:R-:W-:Y:S02]  /*0240*/  ISETP.GE.U32.AND P1, PT, R6.reuse, 0xf00, PT ;  /* 0x00000f000600780c */ /* 0x040fe40003f26070 */
[----:B------:R-:W-:-:S04]  /*0250*/  LEA.HI R3, R6, 0x1, RZ, 0x18 ;  /* 0x0000000106037811 */ /* 0x000fc800078fc0ff */
[----:B------:R-:W-:-:S04]  /*0260*/  LOP3.LUT R43, R3, 0xf, RZ, 0xc0, !PT ;  /* 0x0000000f032b7812 */ /* 0x000fc800078ec0ff */
[----:B------:R-:W-:-:S03]  /*0270*/  ISETP.NE.AND P0, PT, R43, RZ, PT ;  /* 0x000000ff2b00720c */ /* 0x000fc60003f05270 */
[----:B------:R-:W-:Y:S10]  /*0280*/  @!P1 BRA `(.L_x_94) ;  /* 0x0000000400309947 */ /* 0x000ff40003800000 */
[----:B------:R-:W0:Y:S01]  /*0290*/  LDC.64 R6, c[0x0][0x380] ;  /* 0x0000e000ff067b82 */ /* 0x000e220000000a00 */
[----:B------:R-:W-:-:S05]  /*02a0*/  LOP3.LUT R42, R3, 0x1fffff0, RZ, 0xc0, !PT ;  /* 0x01fffff0032a7812 */ /* 0x000fca00078ec0ff */
[----:B------:R-:W-:Y:S02]  /*02b0*/  IMAD.MOV R42, RZ, RZ, -R42 ;  /* 0x000000ffff2a7224 */ /* 0x000fe400078e0a2a */
[----:B0-----:R-:W-:-:S03]  /*02c0*/  IMAD.WIDE.U32 R6, R2, 0x8, R6 ;  /* 0x0000000802067825 */ /* 0x001fc600078e0006 */
[----:B------:R-:W-:-:S05]  /*02d0*/  IADD3 R6, P1, PT, R6, 0x4000, RZ ;  /* 0x0000400006067810 */ /* 0x000fca0007f3e0ff */
[----:B------:R-:W-:-:S08]  /*02e0*/  IMAD.X R7, RZ, RZ, R7, P1 ;  /* 0x000000ffff077224 */ /* 0x000fd000008e0607 */
.L_x_95:
[----:B------:R-:W2:Y:S04]  /*02f0*/  LDG.E.64 R10, desc[UR6][R6.64+-0x4000] ;  /* 0xffc00006060a7981 */ /* 0x000ea8000c1e1b00 */
[----:B------:R-:W3:Y:S04]  /*0300*/  LDG.E.64 R12, desc[UR6][R6.64+-0x3800] ;  /* 0xffc80006060c7981 */ /* 0x000ee8000c1e1b00 */
[----:B------:R-:W4:Y:S04]  /*0310*/  LDG.E.64 R14, desc[UR6][R6.64+-0x3000] ;  /* 0xffd00006060e7981 */ /* 0x000f28000c1e1b00 */
        /* <DEDUP_REMOVED lines=12> */
[----:B------:R0:W4:Y:S01]  /*03e0*/  LDG.E.64 R40, desc[UR6][R6.64+0x3800] ;  /* 0x0038000606287981 */ /* 0x000122000c1e1b00 */
[----:B------:R-:W-:-:S02]  /*03f0*/  VIADD R42, R42, 0x10 ;  /* 0x000000102a2a7836 */ /* 0x000fc40000000000 */
[----:B------:R-:W-:-:S03]  /*0400*/  VIADD R2, R2, 0x1000 ;  /* 0x0000100002027836 */ /* 0x000fc60000000000 */
[----:B------:R-:W-:Y:S02]  /*0410*/  ISETP.NE.AND P2, PT, R42, RZ, PT ;  /* 0x000000ff2a00720c */ /* 0x000fe40003f45270 */
[----:B0-----:R-:W-:-:S05]  /*0420*/  IADD3 R6, P3, PT, R6, 0x8000, RZ ;  /* 0x0000800006067810 */ /* 0x001fca0007f7e0ff */
[----:B------:R-:W-:Y:S01]  /*0430*/  IMAD.X R7, RZ, RZ, R7, P3 ;  /* 0x000000ffff077224 */ /* 0x000fe200018e0607 */
        /* <DEDUP_REMOVED lines=49> */
.L_x_94:
[----:B------:R-:W-:Y:S05]  /*0750*/  BSYNC.RECONVERGENT B2 ;  /* 0x0000000000027941 */ /* 0x000fea0003800200 */
.L_x_93:
[----:B------:R-:W-:Y:S05]  /*0760*/  @!P0 BRA `(.L_x_92) ;  /* 0x00000004003c8947 */ /* 0x000fea0003800000 */
[----:B------:R-:W-:Y:S01]  /*0770*/  ISETP.GE.U32.AND P1, PT, R43, 0x8, PT ;  /* 0x000000082b00780c */ /* 0x000fe20003f26070 */
[----:B------:R-:W-:Y:S01]  /*0780*/  BSSY.RECONVERGENT B2, `(.L_x_96) ;  /* 0x0000027000027945 */ /* 0x000fe20003800200 */
[----:B------:R-:W-:-:S04]  /*0790*/  LOP3.LUT R26, R3, 0x7, RZ, 0xc0, !PT ;  /* 0x00000007031a7812 */ /* 0x000fc800078ec0ff */
[----:B------:R-:W-:-:S07]  /*07a0*/  ISETP.NE.AND P0, PT, R26, RZ, PT ;  /* 0x000000ff1a00720c */ /* 0x000fce0003f05270 */
[----:B------:R-:W-:Y:S06]  /*07b0*/  @!P1 BRA `(.L_x_97) ;  /* 0x00000000008c9947 */ /* 0x000fec0003800000 */
[----:B------:R-:W0:Y:S02]  /*07c0*/  LDC.64 R10, c[0x0][0x380] ;  /* 0x0000e000ff0a7b82 */ /* 0x000e240000000a00 */
[----:B0-----:R-:W-:-:S05]  /*07d0*/  IMAD.WIDE R10, R2, 0x8, R10 ;  /* 0x00000008020a7825 */ /* 0x001fca00078e020a */
        /* <DEDUP_REMOVED lines=33> */
.L_x_97:
[----:B------:R-:W-:Y:S05]  /*09f0*/  BSYNC.RECONVERGENT B2 ;  /* 0x0000000000027941 */ /* 0x000fea0003800200 */
.L_x_96:
        /* <DEDUP_REMOVED lines=25> */
.L_x_99:
[----:B------:R-:W-:Y:S05]  /*0b90*/  BSYNC.RECONVERGENT B2 ;  /* 0x0000000000027941 */ /* 0x000fea0003800200 */
.L_x_98:
[----:B------:R-:W-:Y:S05]  /*0ba0*/  @!P0 BRA `(.L_x_92) ;  /* 0x00000000002c8947 */ /* 0x000fea0003800000 */
[----:B------:R-:W0:Y:S01]  /*0bb0*/  LDC.64 R10, c[0x0][0x380] ;  /* 0x0000e000ff0a7b82 */ /* 0x000e220000000a00 */
[----:B------:R-:W-:-:S07]  /*0bc0*/  IMAD.MOV R3, RZ, RZ, -R3 ;  /* 0x000000ffff037224 */ /* 0x000fce00078e0a03 */
.L_x_100:
[----:B0-----:R-:W-:-:S06]  /*0bd0*/  IMAD.WIDE R6, R2, 0x8, R10 ;  /* 0x0000000802067825 */ /* 0x001fcc00078e020a */
        /* <DEDUP_REMOVED lines=8> */
.L_x_92:
[----:B------:R-:W-:Y:S05]  /*0c60*/  BSYNC.RECONVERGENT B1 ;  /* 0x0000000000017941 */ /* 0x000fea0003800200 */
.L_x_91:
[----:B------:R-:W-:-:S04]  /*0c70*/  ISETP.GE.U32.AND P0, PT, R8, 0x100, PT ;  /* 0x000001000800780c */ /* 0x000fc80003f06070 */
[----:B------:R-:W-:-:S13]  /*0c80*/  ISETP.GE.U32.AND.EX P0, PT, R9, RZ, PT, P0 ;  /* 0x000000ff0900720c */ /* 0x000fda0003f06100 */
        /* <DEDUP_REMOVED lines=17> */
[----:B------:R-:W1:Y:S04]  /*0da0*/  @!P2 S2R R7, SR_CgaCtaId ;  /* 0x000000000007a919 */ /* 0x000e680000008800 */
        /* <DEDUP_REMOVED lines=19> */
[----:B------:R-:W-:-:S03]  /*0ee0*/  @!P0 FSEL R11, R3, R11, !P1 ;  /* 0x0000000b030b8208 */ /* 0x000fc60004800000 */
[----:B------:R-:W-:Y:S01]  /*0ef0*/  SHFL.DOWN PT, R2, R9, 0x10, 0x1f ;  /* 0x0a001f0009027f89 */ /* 0x000fe200000e0000 */
[----:B------:R-:W-:Y:S02]  /*0f00*/  IMAD.MOV.U32 R4, RZ, RZ, R9 ;  /* 0x000000ffff047224 */ /* 0x000fe400078e0009 */
[----:B------:R-:W-:Y:S01]  /*0f10*/  IMAD.MOV.U32 R5, RZ, RZ, R11 ;  /* 0x000000ffff057224 */ /* 0x000fe200078e000b */
[----:B------:R-:W0:Y:S05]  /*0f20*/  SHFL.DOWN PT, R3, R11, 0x10, 0x1f ;  /* 0x0a001f000b037f89 */ /* 0x000e2a00000e0000 */
[----:B0-----:R-:W-:Y:S01]  /*0f30*/  DSETP.GEU.AND P0, PT, R4, R2, PT ;  /* 0x000000020400722a */ /* 0x001fe20003f0e000 */
[----:B------:R-:W-:-:S04]  /*0f40*/  @!P2 SHF.R.U32.HI R4, RZ, 0x2, R0 ;  /* 0x00000002ff04a819 */ /* 0x000fc80000011600 */
[----:B------:R-:W-:Y:S02]  /*0f50*/  @!P2 LOP3.LUT R6, R4, 0xf8, RZ, 0xc0, !PT ;  /* 0x000000f80406a812 */ /* 0x000fe400078ec0ff */
[----:B------:R-:W-:Y:S02]  /*0f60*/  FSEL R4, R2, R9, !P0 ;  /* 0x0000000902047208 */ /* 0x000fe40004000000 */
[----:B------:R-:W-:Y:S01]  /*0f70*/  FSEL R5, R3, R11, !P0 ;  /* 0x0000000b03057208 */ /* 0x000fe20004000000 */
[----:B------:R-:W-:Y:S01]  /*0f80*/  @!P2 IMAD.IADD R7, R6, 0x1, R7 ;  /* 0x000000010607a824 */ /* 0x000fe200078e0207 */
[----:B------:R-:W-:-:S04]  /*0f90*/  ISETP.GT.AND P0, PT, R8, 0xf, PT ;  /* 0x0000000f0800780c */ /* 0x000fc80003f04270 */
[----:B------:R1:W-:Y:S01]  /*0fa0*/  @!P2 STS.64 [R7+0x8], R4 ;  /* 0x000008040700a388 */ /* 0x0003e20000000a00 */
[----:B------:R-:W-:Y:S01]  /*0fb0*/  BAR.SYNC.DEFER_BLOCKING 0x0 ;  /* 0x0000000000007b1d */ /* 0x000fe20000010000 */
[----:B------:R-:W-:Y:S02]  /*0fc0*/  ISETP.NE.AND P2, PT, R0, RZ, PT ;  /* 0x000000ff0000720c */ /* 0x000fe40003f45270 */
[----:B------:R-:W-:Y:S02]  /*0fd0*/  FSEL R2, R9, R4, P0 ;  /* 0x0000000409027208 */ /* 0x000fe40000000000 */
[----:B------:R-:W-:-:S09]  /*0fe0*/  FSEL R3, R11, R5, P0 ;  /* 0x000000050b037208 */ /* 0x000fd20000000000 */
[----:B-1----:R-:W-:Y:S05]  /*0ff0*/  @P2 BRA `(.L_x_102) ;  /* 0x0000001c00bc2947 */ /* 0x002fea0003800000 */
[----:B------:R-:W0:Y:S01]  /*1000*/  S2UR UR5, SR_CgaCtaId ;  /* 0x00000000000579c3 */ /* 0x000e220000008800 */
[----:B------:R-:W-:Y:S02]  /*1010*/  UMOV UR4, 0x400 ;  /* 0x0000040000047882 */ /* 0x000fe40000000000 */
[----:B0-----:R-:W-:-:S09]  /*1020*/  ULEA UR4, UR5, UR4, 0x18 ;  /* 0x0000000405047291 */ /* 0x001fd2000f8ec0ff */
[----:B------:R-:W0:Y:S04]  /*1030*/  LDS.128 R4, [UR4+0x10] ;  /* 0x00001004ff047984 */ /* 0x000e280008000c00 */
[----:B------:R-:W1:Y:S04]  /*1040*/  LDS.128 R8, [UR4+0x20] ;  /* 0x00002004ff087984 */ /* 0x000e680008000c00 */
[----:B------:R-:W2:Y:S01]  /*1050*/  LDS.128 R12, [UR4+0x30] ;  /* 0x00003004ff0c7984 */ /* 0x000ea20008000c00 */
        /* <DEDUP_REMOVED lines=8> */
[----:B------:R-:W-:Y:S02]  /*10e0*/  FSEL R5, R9, R3, !P0 ;  /* 0x0000000309057208 */ /* 0x000fe40004000000 */
[----:B------:R-:W0:Y:S04]  /*10f0*/  LDS.64 R2, [UR4+0x40] ;  /* 0x00004004ff027984 */ /* 0x000e280008000a00 */
[----:B------:R-:W-:-:S06]  /*1100*/  DSETP.GEU.AND P0, PT, R4, R10, PT ;  /* 0x0000000a0400722a */ /* 0x000fcc0003f0e000 */
[----:B------:R-:W-:Y:S02]  /*1110*/  FSEL R4, R10, R4, !P0 ;  /* 0x000000040a047208 */ /* 0x000fe40004000000 */
[----:B------:R-:W-:-:S06]  /*1120*/  FSEL R5, R11, R5, !P0 ;  /* 0x000000050b057208 */ /* 0x000fcc0004000000 */
[----:B--2---:R-:W-:-:S06]  /*1130*/  DSETP.GEU.AND P0, PT, R4, R12, PT ;  /* 0x0000000c0400722a */ /* 0x004fcc0003f0e000 */
[----:B------:R-:W-:Y:S02]  /*1140*/  FSEL R4, R12, R4, !P0 ;  /* 0x000000040c047208 */ /* 0x000fe40004000000 */
[----:B------:R-:W-:-:S06]  /*1150*/  FSEL R5, R13, R5, !P0 ;  /* 0x000000050d057208 */ /* 0x000fcc0004000000 */
[----:B------:R-:W-:-:S06]  /*1160*/  DSETP.GEU.AND P0, PT, R4, R14, PT ;  /* 0x0000000e0400722a */ /* 0x000fcc0003f0e000 */
[----:B------:R-:W-:Y:S02]  /*1170*/  FSEL R4, R14, R4, !P0 ;  /* 0x000000040e047208 */ /* 0x000fe40004000000 */
[----:B------:R-:W-:-:S06]  /*1180*/  FSEL R5, R15, R5, !P0 ;  /* 0x000000050f057208 */ /* 0x000fcc0004000000 */
[----:B0-----:R-:W-:-:S06]  /*1190*/  DSETP.GEU.AND P0, PT, R4, R2, PT ;  /* 0x000000020400722a */ /* 0x001fcc0003f0e000 */
[----:B------:R-:W-:Y:S02]  /*11a0*/  FSEL R2, R2, R4, !P0 ;  /* 0x0000000402027208 */ /* 0x000fe40004000000 */
[----:B------:R-:W-:Y:S01]  /*11b0*/  FSEL R3, R3, R5, !P0 ;  /* 0x0000000503037208 */ /* 0x000fe20004000000 */
[----:B------:R-:W-:Y:S06]  /*11c0*/  BRA `(.L_x_102) ;  /* 0x0000001c00487947 */ /* 0x000fec0003800000 */
.L_x_101:
[----:B------:R-:W-:Y:S01]  /*11d0*/  LOP3.LUT R2, R0, 0x3e0, RZ, 0xc0, !PT ;  /* 0x000003e000027812 */ /* 0x000fe200078ec0ff */
[----:B------:R-:W0:Y:S03]  /*11e0*/  S2R R12, SR_LANEID ;  /* 0x00000000000c7919 */ /* 0x000e260000000000 */
[----:B------:R-:W-:Y:S01]  /*11f0*/  LOP3.LUT R7, RZ, R2, RZ, 0x33, !PT ;  /* 0x00000002ff077212 */ /* 0x000fe200078e33ff */
[----:B------:R-:W-:-:S04]  /*1200*/  VIADD R3, R2, 0x20 ;  /* 0x0000002002037836 */ /* 0x000fc80000000000 */
[----:B------:R-:W-:Y:S01]  /*1210*/  IMAD.IADD R7, R7, 0x1, R8 ;  /* 0x0000000107077824 */ /* 0x000fe200078e0208 */
[----:B------:R-:W-:-:S04]  /*1220*/  ISETP.GT.U32.AND P0, PT, R3, R8, PT ;  /* 0x000000080300720c */ /* 0x000fc80003f04070 */
        /* <DEDUP_REMOVED lines=29> */
[C---:B------:R-:W-:Y:S02]  /*1400*/  ISETP.NE.AND P0, PT, R12.reuse, RZ, PT ;  /* 0x000000ff0c00720c */ /* 0x040fe40003f05270 */
[----:B------:R-:W0:Y:S11]  /*1410*/  SHFL.DOWN PT, R3, R5, 0x8, R7 ;  /* 0x0900000005037989 */ /* 0x000e3600000e0007 */
[----:B------:R-:W1:Y:S01]  /*1420*/  @!P0 S2R R11, SR_CgaCtaId ;  /* 0x00000000000b8919 */ /* 0x000e620000008800 */
[----:B------:R-:W-:Y:S01]  /*1430*/  @!P0 MOV R6, 0x400 ;  /* 0x0000040000068802 */ /* 0x000fe20000000f00 */
[----:B0-----:R-:W-:Y:S01]  /*1440*/  DSETP.GEU.AND P2, PT, R4, R2, PT ;  /* 0x000000020400722a */ /* 0x001fe20003f4e000 */
[----:B------:R-:W-:-:S05]  /*1450*/  VIADD R4, R12, 0x10 ;  /* 0x000000100c047836 */ /* 0x000fca0000000000 */
[----:B------:R-:W-:Y:S02]  /*1460*/  @!P1 FSEL R10, R2, R10, !P2 ;  /* 0x0000000a020a9208 */ /* 0x000fe40005000000 */
[----:B------:R-:W-:Y:S02]  /*1470*/  @!P1 FSEL R5, R3, R5, !P2 ;  /* 0x0000000503059208 */ /* 0x000fe40005000000 */
[----:B------:R-:W-:Y:S01]  /*1480*/  ISETP.GT.AND P1, PT, R4, R7, PT ;  /* 0x000000070400720c */ /* 0x000fe20003f24270 */
[----:B------:R-:W-:Y:S01]  /*1490*/  SHFL.DOWN PT, R2, R10, 0x10, R7 ;  /* 0x0a0000000a027989 */ /* 0x000fe200000e0007 */
[----:B------:R-:W-:-:S03]  /*14a0*/  IMAD.MOV.U32 R4, RZ, RZ, R10 ;  /* 0x000000ffff047224 */ /* 0x000fc600078e000a */
[----:B------:R-:W0:Y:S01]  /*14b0*/  SHFL.DOWN PT, R3, R5, 0x10, R7 ;  /* 0x0a00000005037989 */ /* 0x000e2200000e0007 */
[----:B-1----:R-:W-:Y:S02]  /*14c0*/  @!P0 LEA R11, R11, R6, 0x18 ;  /* 0x000000060b0b8211 */ /* 0x002fe400078ec0ff */
[----:B0-----:R-:W-:Y:S01]  /*14d0*/  DSETP.GEU.AND P2, PT, R4, R2, PT ;  /* 0x000000020400722a */ /* 0x001fe20003f4e000 */
[----:B------:R-:W-:-:S05]  /*14e0*/  @!P0 SHF.R.U32.HI R4, RZ, 0x2, R0 ;  /* 0x00000002ff048819 */ /* 0x000fca0000011600 */
[----:B------:R-:W-:Y:S02]  /*14f0*/  @!P1 FSEL R10, R2, R10, !P2 ;  /* 0x0000000a020a9208 */ /* 0x000fe40005000000 */
[----:B------:R-:W-:Y:S02]  /*1500*/  @!P1 FSEL R5, R3, R5, !P2 ;  /* 0x0000000503059208 */ /* 0x000fe40005000000 */
[----:B------:R-:W-:Y:S01]  /*1510*/  ISETP.NE.AND P2, PT, R0, RZ, PT ;  /* 0x000000ff0000720c */ /* 0x000fe20003f45270 */
[----:B------:R-:W-:Y:S01]  /*1520*/  IMAD.MOV.U32 R2, RZ, RZ, R10 ;  /* 0x000000ffff027224 */ /* 0x000fe200078e000a */
[----:B------:R-:W-:Y:S01]  /*1530*/  @!P0 LOP3.LUT R4, R4, 0xf8, RZ, 0xc0, !PT ;  /* 0x000000f804048812 */ /* 0x000fe200078ec0ff */
[----:B------:R-:W-:-:S04]  /*1540*/  IMAD.MOV.U32 R3, RZ, RZ, R5 ;  /* 0x000000ffff037224 */ /* 0x000fc800078e0005 */
[----:B------:R-:W-:-:S05]  /*1550*/  @!P0 IMAD.IADD R11, R4, 0x1, R11 ;  /* 0x00000001040b8824 */ /* 0x000fca00078e020b */
[----:B------:R0:W-:Y:S01]  /*1560*/  @!P0 STS.64 [R11+0x8], R2 ;  /* 0x000008020b008388 */ /* 0x0001e20000000a00 */
[----:B------:R-:W-:Y:S06]  /*1570*/  BAR.SYNC.DEFER_BLOCKING 0x0 ;  /* 0x0000000000007b1d */ /* 0x000fec0000010000 */
[----:B------:R-:W-:Y:S05]  /*1580*/  @P2 BRA `(.L_x_102) ;  /* 0x0000001800582947 */ /* 0x000fea0003800000 */
[----:B------:R-:W1:Y:S01]  /*1590*/  S2UR UR5, SR_CgaCtaId ;  /* 0x00000000000579c3 */ /* 0x000e620000008800 */
[----:B------:R-:W-:Y:S01]  /*15a0*/  UMOV UR4, 0x400 ;  /* 0x0000040000047882 */ /* 0x000fe20000000000 */
[C---:B------:R-:W-:Y:S02]  /*15b0*/  ISETP.GT.U32.AND P0, PT, R8.reuse, 0x20, PT ;  /* 0x000000200800780c */ /* 0x040fe40003f04070 */
[----:B------:R-:W-:Y:S02]  /*15c0*/  ISETP.GT.U32.AND P1, PT, R8, 0x40, PT ;  /* 0x000000400800780c */ /* 0x000fe40003f24070 */
[C---:B------:R-:W-:Y:S02]  /*15d0*/  ISETP.GT.U32.AND.EX P0, PT, R9.reuse, RZ, PT, P0 ;  /* 0x000000ff0900720c */ /* 0x040fe40003f04100 */
[----:B------:R-:W-:Y:S01]  /*15e0*/  ISETP.GT.U32.AND.EX P1, PT, R9, RZ, PT, P1 ;  /* 0x000000ff0900720c */ /* 0x000fe20003f24110 */
[----:B-1----:R-:W-:-:S09]  /*15f0*/  ULEA UR4, UR5, UR4, 0x18 ;  /* 0x0000000405047291 */ /* 0x002fd2000f8ec0ff */
[----:B------:R-:W1:Y:S04]  /*1600*/  LDS.128 R16, [UR4+0x10] ;  /* 0x00001004ff107984 */ /* 0x000e680008000c00 */
[----:B------:R-:W2:Y:S01]  /*1610*/  LDS.128 R12, [UR4+0x20] ;  /* 0x00002004ff0c7984 */ /* 0x000ea20008000c00 */
[----:B-1----:R-:W-:-:S06]  /*1620*/  DSETP.GEU.AND P3, PT, R2, R16, PT ;  /* 0x000000100200722a */ /* 0x002fcc0003f6e000 */
[-C--:B------:R-:W-:Y:S02]  /*1630*/  FSEL R5, R16, R2.reuse, !P3 ;  /* 0x0000000210057208 */ /* 0x080fe40005800000 */
[-C--:B0-----:R-:W-:Y:S02]  /*1640*/  FSEL R11, R17, R3.reuse, !P3 ;  /* 0x00000003110b7208 */ /* 0x081fe40005800000 */
[----:B------:R-:W-:Y:S02]  /*1650*/  FSEL R10, R5, R2, P0 ;  /* 0x00000002050a7208 */ /* 0x000fe40000000000 */
[----:B------:R-:W-:Y:S01]  /*1660*/  FSEL R11, R11, R3, P0 ;  /* 0x000000030b0b7208 */ /* 0x000fe20000000000 */
[----:B------:R-:W0:Y:S01]  /*1670*/  LDS.128 R4, [UR4+0x30] ;  /* 0x00003004ff047984 */ /* 0x000e220008000c00 */
[----:B------:R-:W-:Y:S01]  /*1680*/  ISETP.GT.U32.AND P0, PT, R8, 0x60, PT ;  /* 0x000000600800780c */ /* 0x000fe20003f04070 */
[----:B------:R-:W-:Y:S02]  /*1690*/  IMAD.MOV.U32 R2, RZ, RZ, R10 ;  /* 0x000000ffff027224 */ /* 0x000fe400078e000a */
[----:B------:R-:W-:Y:S01]  /*16a0*/  IMAD.MOV.U32 R3, RZ, RZ, R11 ;  /* 0x000000ffff037224 */ /* 0x000fe200078e000b */
[----:B------:R-:W-:-:S05]  /*16b0*/  ISETP.GT.U32.AND.EX P0, PT, R9, RZ, PT, P0 ;  /* 0x000000ff0900720c */ /* 0x000fca0003f04100 */
[----:B------:R-:W-:-:S06]  /*16c0*/  DSETP.GEU.AND P3, PT, R2, R18, PT ;  /* 0x000000120200722a */ /* 0x000fcc0003f6e000 */
[----:B------:R-:W-:Y:S02]  /*16d0*/  @P1 FSEL R10, R18, R10, !P3 ;  /* 0x0000000a120a1208 */ /* 0x000fe40005800000 */
[----:B------:R-:W-:Y:S02]  /*16e0*/  @P1 FSEL R11, R19, R11, !P3 ;  /* 0x0000000b130b1208 */ /* 0x000fe40005800000 */
[----:B------:R-:W-:Y:S01]  /*16f0*/  ISETP.GT.U32.AND P1, PT, R8, 0x80, PT ;  /* 0x000000800800780c */ /* 0x000fe20003f24070 */
[----:B------:R-:W-:Y:S02]  /*1700*/  IMAD.MOV.U32 R2, RZ, RZ, R10 ;  /* 0x000000ffff027224 */ /* 0x000fe400078e000a */
[----:B------:R-:W-:Y:S01]  /*1710*/  IMAD.MOV.U32 R3, RZ, RZ, R11 ;  /* 0x000000ffff037224 */ /* 0x000fe200078e000b */
[----:B------:R-:W-:-:S05]  /*1720*/  ISETP.GT.U32.AND.EX P1, PT, R9, RZ, PT, P1 ;  /* 0x000000ff0900720c */ /* 0x000fca0003f24110 */
[----:B--2---:R-:W-:Y:S01]  /*1730*/  DSETP.GEU.AND P3, PT, R2, R12, PT ;  /* 0x0000000c0200722a */ /* 0x004fe20003f6e000 */
[----:B------:R-:W1:Y:S05]  /*1740*/  LDS.64 R2, [UR4+0x40] ;  /* 0x00004004ff027984 */ /* 0x000e6a0008000a00 */
[----:B------:R-:W-:Y:S02]  /*1750*/  @P0 FSEL R10, R12, R10, !P3 ;  /* 0x0000000a0c0a0208 */ /* 0x000fe40005800000 */
[----:B------:R-:W-:Y:S02]  /*1760*/  @P0 FSEL R11, R13, R11, !P3 ;  /* 0x0000000b0d0b0208 */ /* 0x000fe40005800000 */
[----:B------:R-:W-:-:S04]  /*1770*/  ISETP.GT.U32.AND P0, PT, R8, 0xa0, PT ;  /* 0x000000a00800780c */ /* 0x000fc80003f04070 */
[----:B------:R-:W-:Y:S01]  /*1780*/  DSETP.GEU.AND P3, PT, R10, R14, PT ;  /* 0x0000000e0a00722a */ /* 0x000fe20003f6e000 */
[----:B------:R-:W-:-:S05]  /*1790*/  ISETP.GT.U32.AND.EX P0, PT, R9, RZ, PT, P0 ;  /* 0x000000ff0900720c */ /* 0x000fca0003f04100 */
[----:B------:R-:W-:Y:S02]  /*17a0*/  @P1 FSEL R10, R14, R10, !P3 ;  /* 0x0000000a0e0a1208 */ /* 0x000fe40005800000 */
[----:B------:R-:W-:Y:S02]  /*17b0*/  @P1 FSEL R11, R15, R11, !P3 ;  /* 0x0000000b0f0b1208 */ /* 0x000fe40005800000 */
[----:B------:R-:W-:-:S04]  /*17c0*/  ISETP.GT.U32.AND P1, PT, R8, 0xc0, PT ;  /* 0x000000c00800780c */ /* 0x000fc80003f24070 */
[----:B0-----:R-:W-:Y:S01]  /*17d0*/  DSETP.GEU.AND P3, PT, R10, R4, PT ;  /* 0x000000040a00722a */ /* 0x001fe20003f6e000 */
[----:B------:R-:W-:-:S05]  /*17e0*/  ISETP.GT.U32.AND.EX P1, PT, R9, RZ, PT, P1 ;  /* 0x000000ff0900720c */ /* 0x000fca0003f24110 */
[----:B------:R-:W-:Y:S02]  /*17f0*/  @P0 FSEL R10, R4, R10, !P3 ;  /* 0x0000000a040a0208 */ /* 0x000fe40005800000 */
[----:B------:R-:W-:Y:S02]  /*1800*/  @P0 FSEL R11, R5, R11, !P3 ;  /* 0x0000000b050b0208 */ /* 0x000fe40005800000 */
[----:B------:R-:W-:Y:S01]  /*1810*/  ISETP.GT.U32.AND P0, PT, R8, 0xe0, PT ;  /* 0x000000e00800780c */ /* 0x000fe20003f04070 */
[----:B------:R-:W-:Y:S02]  /*1820*/  IMAD.MOV.U32 R4, RZ, RZ, R10 ;  /* 0x000000ffff047224 */ /* 0x000fe400078e000a */
[----:B------:R-:W-:Y:S01]  /*1830*/  IMAD.MOV.U32 R5, RZ, RZ, R11 ;  /* 0x000000ffff057224 */ /* 0x000fe200078e000b */
[----:B------:R-:W-:-:S05]  /*1840*/  ISETP.GT.U32.AND.EX P0, PT, R9, RZ, PT, P0 ;  /* 0x000000ff0900720c */ /* 0x000fca0003f04100 */
        /* <DEDUP_REMOVED lines=11> */
.L_x_88:
[----:B------:R-:W0:Y:S01]  /*1900*/  S2R R0, SR_TID.X ;  /* 0x0000000000007919 */ /* 0x000e220000002100 */
[----:B------:R-:W0:Y:S02]  /*1910*/  LDC.64 R10, c[0x0][0x380] ;  /* 0x0000e000ff0a7b82 */ /* 0x000e240000000a00 */
[----:B0-----:R-:W-:-:S05]  /*1920*/  IMAD.WIDE.U32 R10, R0, 0x8, R10 ;  /* 0x00000008000a7825 */ /* 0x001fca00078e000a */
        /* <DEDUP_REMOVED lines=23> */
[----:B------:R-:W-:Y:S01]  /*1aa0*/  IMAD.MOV.U32 R3, RZ, RZ, 0x800 ;  /* 0x00000800ff037424 */ /* 0x000fe200078e00ff */
[----:B------:R-:W-:-:S04]  /*1ab0*/  IADD3 R2, P1, PT, R8, -0x800, RZ ;  /* 0xfffff80008027810 */ /* 0x000fc80007f3e0ff */
[----:B------:R-:W-:-:S06]  /*1ac0*/  DSETP.GEU.AND P0, PT, R4, R18, PT ;  /* 0x000000120400722a */ /* 0x000fcc0003f0e000 */
[----:B------:R-:W-:Y:S01]  /*1ad0*/  FSEL R6, R18, R4, !P0 ;  /* 0x0000000412067208 */ /* 0x000fe20004000000 */
[----:B------:R-:W-:Y:S01]  /*1ae0*/  IMAD.MOV.U32 R4, RZ, RZ, RZ ;  /* 0x000000ffff047224 */ /* 0x000fe200078e00ff */
[----:B------:R-:W-:Y:S02]  /*1af0*/  FSEL R7, R19, R5, !P0 ;  /* 0x0000000513077208 */ /* 0x000fe40004000000 */
[----:B------:R-:W-:Y:S02]  /*1b00*/  ISETP.GE.U32.AND P0, PT, R2, 0x800, PT ;  /* 0x000008000200780c */ /* 0x000fe40003f06070 */
[----:B------:R-:W-:Y:S02]  /*1b10*/  IADD3.X R5, PT, PT, R9, -0x1, RZ, P1, !PT ;  /* 0xffffffff09057810 */ /* 0x000fe40000ffe4ff */
[----:B------:R-:W-:Y:S02]  /*1b20*/  DSETP.GEU.AND P1, PT, R6, R20, PT ;  /* 0x000000140600722a */ /* 0x000fe40003f2e000 */
[----:B------:R-:W-:-:S04]  /*1b30*/  ISETP.GE.U32.AND.EX P0, PT, R5, RZ, PT, P0 ;  /* 0x000000ff0500720c */ /* 0x000fc80003f06100 */
[----:B------:R-:W-:Y:S02]  /*1b40*/  FSEL R6, R20, R6, !P1 ;  /* 0x0000000614067208 */ /* 0x000fe40004800000 */
[----:B------:R-:W-:-:S07]  /*1b50*/  FSEL R7, R21, R7, !P1 ;  /* 0x0000000715077208 */ /* 0x000fce0004800000 */
[----:B------:R-:W-:Y:S05]  /*1b60*/  @!P0 BRA `(.L_x_103) ;  /* 0x0000000000bc8947 */ /* 0x000fea0003800000 */
[----:B------:R-:W0:Y:S01]  /*1b70*/  LDC.64 R8, c[0x0][0x390] ;  /* 0x0000e400ff087b82 */ /* 0x000e220000000a00 */
[----:B------:R-:W-:Y:S02]  /*1b80*/  IMAD.MOV.U32 R3, RZ, RZ, 0x800 ;  /* 0x00000800ff037424 */ /* 0x000fe400078e00ff */
[----:B------:R-:W-:-:S07]  /*1b90*/  IMAD.MOV.U32 R4, RZ, RZ, RZ ;  /* 0x000000ffff047224 */ /* 0x000fce00078e00ff */
.L_x_105:
[----:B------:R-:W-:-:S04]  /*1ba0*/  LEA R16, P0, R3, R10, 0x3 ;  /* 0x0000000a03107211 */ /* 0x000fc800078018ff */
[----:B------:R-:W-:-:S05]  /*1bb0*/  LEA.HI.X R17, R3, R11, R4, 0x3, P0 ;  /* 0x0000000b03117211 */ /* 0x000fca00000f1c04 */
        /* <DEDUP_REMOVED lines=28> */
[----:B0-----:R-:W-:Y:S02]  /*1d80*/  IADD3 R12, P1, PT, -R3, R8, RZ ;  /* 0x00000008030c7210 */ /* 0x001fe40007f3e1ff */
[----:B------:R-:W-:Y:S02]  /*1d90*/  FSEL R7, R13, R7, !P0 ;  /* 0x000000070d077208 */ /* 0x000fe40004000000 */
[----:B------:R-:W-:Y:S01]  /*1da0*/  ISETP.GE.U32.AND P0, PT, R12, 0x800, PT ;  /* 0x000008000c00780c */ /* 0x000fe20003f06070 */
[----:B------:R-:W-:-:S03]  /*1db0*/  IMAD.X R12, R9, 0x1, ~R4, P1 ;  /* 0x00000001090c7824 */ /* 0x000fc600008e0e04 */
[----:B------:R-:W-:Y:S02]  /*1dc0*/  DSETP.GEU.AND P1, PT, R6, R14, PT ;  /* 0x0000000e0600722a */ /* 0x000fe40003f2e000 */
[----:B------:R-:W-:-:S04]  /*1dd0*/  ISETP.GE.U32.AND.EX P0, PT, R12, RZ, PT, P0 ;  /* 0x000000ff0c00720c */ /* 0x000fc80003f06100 */
[----:B------:R-:W-:Y:S02]  /*1de0*/  FSEL R6, R14, R6, !P1 ;  /* 0x000000060e067208 */ /* 0x000fe40004800000 */
[----:B------:R-:W-:-:S07]  /*1df0*/  FSEL R7, R15, R7, !P1 ;  /* 0x000000070f077208 */ /* 0x000fce0004800000 */
[----:B------:R-:W-:Y:S05]  /*1e00*/  @!P0 BRA `(.L_x_104) ;  /* 0x0000000c00088947 */ /* 0x000fea0003800000 */
[----:B------:R-:W-:-:S05]  /*1e10*/  IADD3 R3, P0, PT, R3, 0x800, RZ ;  /* 0x0000080003037810 */ /* 0x000fca0007f1e0ff */
[----:B------:R-:W-:Y:S01]  /*1e20*/  IMAD.X R4, RZ, RZ, R4, P0 ;  /* 0x000000ffff047224 */ /* 0x000fe200000e0604 */
[----:B------:R-:W-:-:S04]  /*1e30*/  ISETP.GT.U32.AND P0, PT, R3, R2, PT ;  /* 0x000000020300720c */ /* 0x000fc80003f04070 */
[----:B------:R-:W-:-:S13]  /*1e40*/  ISETP.GT.U32.AND.EX P0, PT, R4, R5, PT, P0 ;  /* 0x000000050400720c */ /* 0x000fda0003f04100 */
[----:B------:R-:W-:Y:S05]  /*1e50*/  @!P0 BRA `(.L_x_105) ;  /* 0xfffffffc00508947 */ /* 0x000fea000383ffff */
.L_x_103:
[----:B------:R-:W-:Y:S01]  /*1e60*/  IMAD.IADD R5, R8, 0x1, -R3 ;  /* 0x0000000108057824 */ /* 0x000fe200078e0a03 */
[----:B------:R-:W-:Y:S01]  /*1e70*/  ISETP.GE.U32.AND P1, PT, R3, R8, PT ;  /* 0x000000080300720c */ /* 0x000fe20003f26070 */
[----:B------:R-:W-:Y:S03]  /*1e80*/  BSSY.RECONVERGENT B1, `(.L_x_104) ;  /* 0x00000ba000017945 */ /* 0x000fe60003800200 */
[----:B------:R-:W-:-:S04]  /*1e90*/  ISETP.GE.AND P0, PT, R0, R5, PT ;  /* 0x000000050000720c */ /* 0x000fc80003f06270 */
[----:B------:R-:W-:-:S13]  /*1ea0*/  ISETP.GE.U32.OR.EX P0, PT, R4, R9, P0, P1 ;  /* 0x000000090400720c */ /* 0x000fda0000706510 */
[----:B------:R-:W-:Y:S05]  /*1eb0*/  @P0 BRA `(.L_x_106) ;  /* 0x0000000800d80947 */ /* 0x000fea0003800000 */
[----:B------:R-:W-:Y:S01]  /*1ec0*/  LOP3.LUT R2, RZ, R0, RZ, 0x33, !PT ;  /* 0x00000000ff027212 */ /* 0x000fe200078e33ff */
[----:B------:R-:W-:Y:S03]  /*1ed0*/  BSSY.RECONVERGENT B2, `(.L_x_107) ;  /* 0x0000058000027945 */ /* 0x000fe60003800200 */
[----:B------:R-:W-:-:S04]  /*1ee0*/  IADD3 R2, PT, PT, -R3, R8, R2 ;  /* 0x0000000803027210 */ /* 0x000fc80007ffe102 */
[C---:B------:R-:W-:Y:S02]  /*1ef0*/  ISETP.GE.U32.AND P1, PT, R2.reuse, 0xf00, PT ;  /* 0x00000f000200780c */ /* 0x040fe40003f26070 */
[----:B------:R-:W-:Y:S01]  /*1f00*/  LEA.HI R5, R2, 0x1, RZ, 0x18 ;  /* 0x0000000102057811 */ /* 0x000fe200078fc0ff */
[----:B------:R-:W-:-:S03]  /*1f10*/  IMAD.MOV.U32 R2, RZ, RZ, R0 ;  /* 0x000000ffff027224 */ /* 0x000fc600078e0000 */
[----:B------:R-:W-:-:S04]  /*1f20*/  LOP3.LUT R42, R5, 0xf, RZ, 0xc0, !PT ;  /* 0x0000000f052a7812 */ /* 0x000fc800078ec0ff */
[----:B------:R-:W-:-:S03]  /*1f30*/  ISETP.NE.AND P0, PT, R42, RZ, PT ;  /* 0x000000ff2a00720c */ /* 0x000fc60003f05270 */
[----:B------:R-:W-:Y:S10]  /*1f40*/  @!P1 BRA `(.L_x_108) ;  /* 0x0000000400409947 */ /* 0x000ff40003800000 */
[----:B------:R-:W0:Y:S01]  /*1f50*/  LDCU.64 UR4, c[0x0][0x380] ;  /* 0x00007000ff0477ac */ /* 0x000e220008000a00 */
[----:B------:R-:W-:Y:S02]  /*1f60*/  IADD3 R9, P1, PT, R0, R3, RZ ;  /* 0x0000000300097210 */ /* 0x000fe40007f3e0ff */
[----:B------:R-:W-:-:S03]  /*1f70*/  LOP3.LUT R43, R5, 0x1fffff0, RZ, 0xc0, !PT ;  /* 0x01fffff0052b7812 */ /* 0x000fc600078ec0ff */
[----:B------:R-:W-:Y:S02]  /*1f80*/  IMAD.X R2, RZ, RZ, R4, P1 ;  /* 0x000000ffff027224 */ /* 0x000fe400008e0604 */
[----:B------:R-:W-:Y:S01]  /*1f90*/  IMAD.MOV R43, RZ, RZ, -R43 ;  /* 0x000000ffff2b7224 */ /* 0x000fe200078e0a2b */
[----:B0-----:R-:W-:-:S04]  /*1fa0*/  LEA R8, P2, R9, UR4, 0x3 ;  /* 0x0000000409087c11 */ /* 0x001fc8000f8418ff */
[----:B------:R-:W-:Y:S02]  /*1fb0*/  IADD3 R8, P1, PT, R8, 0x4000, RZ ;  /* 0x0000400008087810 */ /* 0x000fe40007f3e0ff */
[----:B------:R-:W-:Y:S01]  /*1fc0*/  LEA.HI.X R9, R9, UR5, R2, 0x3, P2 ;  /* 0x0000000509097c11 */ /* 0x000fe200090f1c02 */
[----:B------:R-:W-:-:S04]  /*1fd0*/  IMAD.MOV.U32 R2, RZ, RZ, R0 ;  /* 0x000000ffff027224 */ /* 0x000fc800078e0000 */
[----:B------:R-:W-:-:S07]  /*1fe0*/  IMAD.X R9, RZ, RZ, R9, P1 ;  /* 0x000000ffff097224 */ /* 0x000fce00008e0609 */
.L_x_109:
[----:B------:R-:W2:Y:S04]  /*1ff0*/  LDG.E.64 R10, desc[UR6][R8.64+-0x4000] ;  /* 0xffc00006080a7981 */ /* 0x000ea8000c1e1b00 */
[----:B------:R-:W3:Y:S04]  /*2000*/  LDG.E.64 R12, desc[UR6][R8.64+-0x3800] ;  /* 0xffc80006080c7981 */ /* 0x000ee8000c1e1b00 */
[----:B------:R-:W4:Y:S04]  /*2010*/  LDG.E.64 R14, desc[UR6][R8.64+-0x3000] ;  /* 0xffd00006080e7981 */ /* 0x000f28000c1e1b00 */
[----:B------:R-:W5:Y:S04]  /*2020*/  LDG.E.64 R16, desc[UR6][R8.64+-0x2800] ;  /* 0xffd8000608107981 */ /* 0x000f68000c1e1b00 */
        /* <DEDUP_REMOVED lines=11> */
[----:B------:R0:W5:Y:S01]  /*20e0*/  LDG.E.64 R40, desc[UR6][R8.64+0x3800] ;  /* 0x0038000608287981 */ /* 0x000162000c1e1b00 */
[----:B------:R-:W-:-:S02]  /*20f0*/  VIADD R43, R43, 0x10 ;  /* 0x000000102b2b7836 */ /* 0x000fc40000000000 */
[----:B------:R-:W-:-:S03]  /*2100*/  VIADD R2, R2, 0x1000 ;  /* 0x0000100002027836 */ /* 0x000fc60000000000 */
[----:B------:R-:W-:Y:S02]  /*2110*/  ISETP.NE.AND P2, PT, R43, RZ, PT ;  /* 0x000000ff2b00720c */ /* 0x000fe40003f45270 */
[----:B0-----:R-:W-:-:S05]  /*2120*/  IADD3 R8, P3, PT, R8, 0x8000, RZ ;  /* 0x0000800008087810 */ /* 0x001fca0007f7e0ff */
        /* <DEDUP_REMOVED lines=50> */
.L_x_108:
[----:B------:R-:W-:Y:S05]  /*2450*/  BSYNC.RECONVERGENT B2 ;  /* 0x0000000000027941 */ /* 0x000fea0003800200 */
.L_x_107:
[----:B------:R-:W-:Y:S05]  /*2460*/  @!P0 BRA `(.L_x_106) ;  /* 0x00000004006c8947 */ /* 0x000fea0003800000 */
[----:B------:R-:W-:Y:S01]  /*2470*/  ISETP.GE.U32.AND P1, PT, R42, 0x8, PT ;  /* 0x000000082a00780c */ /* 0x000fe20003f26070 */
[----:B------:R-:W-:Y:S01]  /*2480*/  BSSY.RECONVERGENT B2, `(.L_x_110) ;  /* 0x000002a000027945 */ /* 0x000fe20003800200 */
[----:B------:R-:W-:-:S04]  /*2490*/  LOP3.LUT R26, R5, 0x7, RZ, 0xc0, !PT ;  /* 0x00000007051a7812 */ /* 0x000fc800078ec0ff */
[----:B------:R-:W-:-:S07]  /*24a0*/  ISETP.NE.AND P0, PT, R26, RZ, PT ;  /* 0x000000ff1a00720c */ /* 0x000fce0003f05270 */
[----:B------:R-:W-:Y:S06]  /*24b0*/  @!P1 BRA `(.L_x_111) ;  /* 0x0000000000989947 */ /* 0x000fec0003800000 */
[----:B------:R-:W0:Y:S01]  /*24c0*/  LDCU.64 UR4, c[0x0][0x380] ;  /* 0x00007000ff0477ac */ /* 0x000e220008000a00 */
[----:B------:R-:W-:-:S05]  /*24d0*/  IADD3 R8, P1, PT, R2, R3, RZ ;  /* 0x0000000302087210 */ /* 0x000fca0007f3e0ff */
[----:B------:R-:W-:Y:S01]  /*24e0*/  IMAD.X R9, RZ, RZ, R4, P1 ;  /* 0x000000ffff097224 */ /* 0x000fe200008e0604 */
[----:B0-----:R-:W-:-:S04]  /*24f0*/  LEA R10, P1, R8, UR4, 0x3 ;  /* 0x00000004080a7c11 */ /* 0x001fc8000f8218ff */
        /* <DEDUP_REMOVED lines=34> */
.L_x_111:
[----:B------:R-:W-:Y:S05]  /*2720*/  BSYNC.RECONVERGENT B2 ;  /* 0x0000000000027941 */ /* 0x000fea0003800200 */
.L_x_110:
        /* <DEDUP_REMOVED lines=28> */
.L_x_113:
[----:B------:R-:W-:Y:S05]  /*28f0*/  BSYNC.RECONVERGENT B2 ;  /* 0x0000000000027941 */ /* 0x000fea0003800200 */
.L_x_112:
[----:B------:R-:W-:Y:S05]  /*2900*/  @!P0 BRA `(.L_x_106) ;  /* 0x0000000000448947 */ /* 0x000fea0003800000 */
[----:B------:R-:W0:Y:S01]  /*2910*/  LDCU.64 UR4, c[0x0][0x380] ;  /* 0x00007000ff0477ac */ /* 0x000e220008000a00 */
[----:B------:R-:W-:-:S05]  /*2920*/  IADD3 R3, P0, PT, R2, R3, RZ ;  /* 0x0000000302037210 */ /* 0x000fca0007f1e0ff */
[----:B------:R-:W-:Y:S02]  /*2930*/  IMAD.X R8, RZ, RZ, R4, P0 ;  /* 0x000000ffff087224 */ /* 0x000fe400000e0604 */
[----:B------:R-:W-:Y:S01]  /*2940*/  IMAD.MOV R4, RZ, RZ, -R18 ;  /* 0x000000ffff047224 */ /* 0x000fe200078e0a12 */
[----:B0-----:R-:W-:-:S04]  /*2950*/  LEA R5, P1, R3, UR4, 0x3 ;  /* 0x0000000403057c11 */ /* 0x001fc8000f8218ff */
[----:B------:R-:W-:-:S09]  /*2960*/  LEA.HI.X R8, R3, UR5, R8, 0x3, P1 ;  /* 0x0000000503087c11 */ /* 0x000fd200088f1c08 */
.L_x_114:
[----:B------:R-:W-:Y:S02]  /*2970*/  IMAD.MOV.U32 R2, RZ, RZ, R5 ;  /* 0x000000ffff027224 */ /* 0x000fe400078e0005 */
[----:B------:R-:W-:-:S06]  /*2980*/  IMAD.MOV.U32 R3, RZ, RZ, R8 ;  /* 0x000000ffff037224 */ /* 0x000fcc00078e0008 */
[----:B------:R-:W2:Y:S01]  /*2990*/  LDG.E.64 R2, desc[UR6][R2.64] ;  /* 0x0000000602027981 */ /* 0x000ea2000c1e1b00 */
[----:B------:R-:W-:Y:S01]  /*29a0*/  VIADD R4, R4, 0x1 ;  /* 0x0000000104047836 */ /* 0x000fe20000000000 */
[----:B------:R-:W-:-:S04]  /*29b0*/  IADD3 R5, P2, PT, R5, 0x800, RZ ;  /* 0x0000080005057810 */ /* 0x000fc80007f5e0ff */
[----:B------:R-:W-:Y:S01]  /*29c0*/  ISETP.NE.AND P1, PT, R4, RZ, PT ;  /* 0x000000ff0400720c */ /* 0x000fe20003f25270 */
[----:B------:R-:W-:Y:S01]  /*29d0*/  IMAD.X R8, RZ, RZ, R8, P2 ;  /* 0x000000ffff087224 */ /* 0x000fe200010e0608 */
[----:B--2---:R-:W-:-:S06]  /*29e0*/  DSETP.GEU.AND P0, PT, R6, R2, PT ;  /* 0x000000020600722a */ /* 0x004fcc0003f0e000 */
[----:B------:R-:W-:Y:S02]  /*29f0*/  FSEL R6, R2, R6, !P0 ;  /* 0x0000000602067208 */ /* 0x000fe40004000000 */
[----:B------:R-:W-:-:S03]  /*2a00*/  FSEL R7, R3, R7, !P0 ;  /* 0x0000000703077208 */ /* 0x000fc60004000000 */
[----:B------:R-:W-:Y:S05]  /*2a10*/  @P1 BRA `(.L_x_114) ;  /* 0xfffffffc00d41947 */ /* 0x000fea000383ffff */
.L_x_106:
[----:B------:R-:W-:Y:S05]  /*2a20*/  BSYNC.RECONVERGENT B1 ;  /* 0x0000000000017941 */ /* 0x000fea0003800200 */
.L_x_104:
        /* <DEDUP_REMOVED lines=33> */
[----:B------:R-:W-:-:S03]  /*2c40*/  @!P1 FSEL R5, R3, R5, !P0 ;  /* 0x0000000503059208 */ /* 0x000fc60004000000 */
[----:B------:R-:W-:Y:S04]  /*2c50*/  SHFL.DOWN PT, R2, R4, 0x10, 0x1f ;  /* 0x0a001f0004027f89 */ /* 0x000fe800000e0000 */
[----:B------:R-:W0:Y:S02]  /*2c60*/  SHFL.DOWN PT, R3, R5, 0x10, 0x1f ;  /* 0x0a001f0005037f89 */ /* 0x000e2400000e0000 */
[----:B0-----:R-:W-:-:S06]  /*2c70*/  DSETP.GEU.AND P0, PT, R4, R2, PT ;  /* 0x000000020400722a */ /* 0x001fcc0003f0e000 */
[----:B------:R-:W-:Y:S02]  /*2c80*/  FSEL R2, R2, R4, !P0 ;  /* 0x0000000402027208 */ /* 0x000fe40004000000 */
[----:B------:R-:W-:Y:S02]  /*2c90*/  FSEL R3, R3, R5, !P0 ;  /* 0x0000000503037208 */ /* 0x000fe40004000000 */
[----:B------:R-:W-:-:S03]  /*2ca0*/  ISETP.GT.AND P0, PT, R9, 0xf, PT ;  /* 0x0000000f0900780c */ /* 0x000fc60003f04270 */
[----:B------:R0:W-:Y:S01]  /*2cb0*/  @!P2 STS.64 [R7+0x8], R2 ;  /* 0x000008020700a388 */ /* 0x0001e20000000a00 */
[----:B------:R-:W-:Y:S01]  /*2cc0*/  BAR.SYNC.DEFER_BLOCKING 0x0 ;  /* 0x0000000000007b1d */ /* 0x000fe20000010000 */
[----:B------:R-:W-:Y:S02]  /*2cd0*/  ISETP.NE.AND P2, PT, R0, RZ, PT ;  /* 0x000000ff0000720c */ /* 0x000fe40003f45270 */
[----:B------:R-:W-:Y:S02]  /*2ce0*/  FSEL R0, R4, R2, P0 ;  /* 0x0000000204007208 */ /* 0x000fe40000000000 */
[----:B------:R-:W-:-:S03]  /*2cf0*/  FSEL R5, R5, R3, P0 ;  /* 0x0000000305057208 */ /* 0x000fc60000000000 */
[----:B0-----:R-:W-:Y:S02]  /*2d00*/  IMAD.MOV.U32 R2, RZ, RZ, R0 ;  /* 0x000000ffff027224 */ /* 0x001fe400078e0000 */
[----:B------:R-:W-:-:S04]  /*2d10*/  IMAD.MOV.U32 R3, RZ, RZ, R5 ;  /* 0x000000ffff037224 */ /* 0x000fc800078e0005 */
[----:B------:R-:W-:Y:S05]  /*2d20*/  @P2 BRA `(.L_x_102) ;  /* 0x0000000000702947 */ /* 0x000fea0003800000 */
        /* <DEDUP_REMOVED lines=27> */
[----:B------:R-:W-:-:S07]  /*2ee0*/  FSEL R3, R3, R5, !P0 ;  /* 0x0000000503037208 */ /* 0x000fce0004000000 */
.L_x_102:
[----:B------:R-:W-:Y:S05]  /*2ef0*/  BSYNC.RECONVERGENT B0 ;  /* 0x0000000000007941 */ /* 0x000fea0003800200 */
.L_x_87:
[----:B------:R-:W-:Y:S05]  /*2f00*/  @P2 EXIT ;  /* 0x000000000000294d */ /* 0x000fea0003800000 */
[----:B------:R-:W1:Y:S01]  /*2f10*/  LDCU.64 UR8, c[0x0][0x3a0] ;  /* 0x00007400ff0877ac */ /* 0x000e620008000a00 */
[----:B------:R-:W2:Y:S01]  /*2f20*/  LDC.64 R4, c[0x0][0x388] ;  /* 0x0000e200ff047b82 */ /* 0x000ea20000000a00 */
[----:B------:R-:W0:Y:S01]  /*2f30*/  LDCU.64 UR4, c[0x0][0x3a0] ;  /* 0x00007400ff0477ac */ /* 0x000e220008000a00 */
[----:B-1----:R-:W-:-:S06]  /*2f40*/  DSETP.GT.AND P0, PT, R2, UR8, PT ;  /* 0x0000000802007e2a */ /* 0x002fcc000bf04000 */
[----:B0-----:R-:W-:Y:S02]  /*2f50*/  FSEL R2, R2, UR4, P0 ;  /* 0x0000000402027c08 */ /* 0x001fe40008000000 */
[----:B------:R-:W-:-:S05]  /*2f60*/  FSEL R3, R3, UR5, P0 ;  /* 0x0000000503037c08 */ /* 0x000fca0008000000 */
[----:B--2---:R-:W-:Y:S01]  /*2f70*/  STG.E.64 desc[UR6][R4.64], R2 ;  /* 0x0000000204007986 */ /* 0x004fe2000c101b06 */
[----:B------:R-:W-:Y:S05]  /*2f80*/  EXIT ;  /* 0x000000000000794d */ /* 0x000fea0003800000 */
.L_x_115:
        /* <DEDUP_REMOVED lines=15> */
.L_x_259:


//--------------------- .text._ZN3cub18CUB_300001_SM_10006detail6reduce28DeviceReduceSingleTileKernelINS2_10policy_hubIdjN4cuda3__47maximumIdEEE10Policy1000EPdSB_iS8_ddNS5_3std3__410__identityEEEvT0_T1_T2_T3_T4_T6_ --------------------------
	.section	.text._ZN3cub18CUB_300001_SM_10006detail6reduce28DeviceReduceSingleTileKernelINS2_10policy_hubIdjN4cuda3__47maximumIdEEE10Policy1000EPdSB_iS8_ddNS5_3std3__410__identityEEEvT0_T1_T2_T3_T4_T6_,"ax",@progbits
	.align	128
        .global         _ZN3cub18CUB_300001_SM_10006detail6reduce28DeviceReduceSingleTileKernelINS2_10policy_hubIdjN4cuda3__47maximumIdEEE10Policy1000EPdSB_iS8_ddNS5_3std3__410__identityEEEvT0_T1_T2_T3_T4_T6_
        .type           _ZN3cub18CUB_300001_SM_10006detail6reduce28DeviceReduceSingleTileKernelINS2_10policy_hubIdjN4cuda3__47maximumIdEEE10Policy1000EPdSB_iS8_ddNS5_3std3__410__identityEEEvT0_T1_T2_T3_T4_T6_,@function
        .size           _ZN3cub18CUB_300001_SM_10006detail6reduce28DeviceReduceSingleTileKernelINS2_10policy_hubIdjN4cuda3__47maximumIdEEE10Policy1000EPdSB_iS8_ddNS5_3std3__410__identityEEEvT0_T1_T2_T3_T4_T6_,(.L_x_260 - _ZN3cub18CUB_300001_SM_10006detail6reduce28DeviceReduceSingleTileKernelINS2_10policy_hubIdjN4cuda3__47maximumIdEEE10Policy1000EPdSB_iS8_ddNS5_3std3__410__identityEEEvT0_T1_T2_T3_T4_T6_)
        .other          _ZN3cub18CUB_300001_SM_10006detail6reduce28DeviceReduceSingleTileKernelINS2_10policy_hubIdjN4cuda3__47maximumIdEEE10Policy1000EPdSB_iS8_ddNS5_3std3__410__identityEEEvT0_T1_T2_T3_T4_T6_,@"STO_CUDA_ENTRY STV_DEFAULT"
_ZN3cub18CUB_300001_SM_10006detail6reduce28DeviceReduceSingleTileKernelINS2_10policy_hubIdjN4cuda3__47maximumIdEEE10Policy1000EPdSB_iS8_ddNS5_3std3__410__identityEEEvT0_T1_T2_T3_T4_T6_:
.text._ZN3cub18CUB_300001_SM_10006detail6reduce28DeviceReduceSingleTileKernelINS2_10policy_hubIdjN4cuda3__47maximumIdEEE10Policy1000EPdSB_iS8_ddNS5_3std3__410__identityEEEvT0_T1_T2_T3_T4_T6_:
        /* <DEDUP_REMOVED lines=13> */
.L_x_116:
        /* <DEDUP_REMOVED lines=16> */
.L_x_121:
[----:B------:R-:W-:Y:S05]  /*01d0*/  BSYNC.RECONVERGENT B1 ;  /* 0x0000000000017941 */ /* 0x000fea0003800200 */
.L_x_120:
        /* <DEDUP_REMOVED lines=17> */
.L_x_126:
        /* <DEDUP_REMOVED lines=12> */
.L_x_125:
[----:B------:R-:W-:Y:S05]  /*03b0*/  BSYNC.RECONVERGENT B2 ;  /* 0x0000000000027941 */ /* 0x000fea0003800200 */
.L_x_124:
        /* <DEDUP_REMOVED lines=9> */
.L_x_129:
        /* <DEDUP_REMOVED lines=74> */
.L_x_128:
[----:B------:R-:W-:Y:S05]  /*08f0*/  BSYNC.RECONVERGENT B2 ;  /* 0x0000000000027941 */ /* 0x000fea0003800200 */
.L_x_127:
        /* <DEDUP_REMOVED lines=42> */
.L_x_131:
[----:B------:R-:W-:Y:S05]  /*0ba0*/  BSYNC.RECONVERGENT B2 ;  /* 0x0000000000027941 */ /* 0x000fea0003800200 */
.L_x_130:
        /* <DEDUP_REMOVED lines=20> */
.L_x_123:
[----:B------:R-:W-:Y:S05]  /*0cf0*/  BSYNC.RECONVERGENT B1 ;  /* 0x0000000000017941 */ /* 0x000fea0003800200 */
.L_x_122:
        /* <DEDUP_REMOVED lines=81> */
.L_x_132:
        /* <DEDUP_REMOVED lines=108> */
.L_x_119:
        /* <DEDUP_REMOVED lines=38> */
.L_x_136:
        /* <DEDUP_REMOVED lines=37> */
.L_x_134:
        /* <DEDUP_REMOVED lines=19> */
.L_x_140:
        /* <DEDUP_REMOVED lines=10> */
.L_x_139:
[----:B------:R-:W-:Y:S05]  /*1f50*/  BSYNC.RECONVERGENT B2 ;  /* 0x0000000000027941 */ /* 0x000fea0003800200 */
.L_x_138:
        /* <DEDUP_REMOVED lines=16> */
.L_x_143:
        /* <DEDUP_REMOVED lines=77> */
.L_x_142:
[----:B------:R-:W-:Y:S05]  /*2530*/  BSYNC.RECONVERGENT B2 ;  /* 0x0000000000027941 */ /* 0x000fea0003800200 */
.L_x_141:
        /* <DEDUP_REMOVED lines=44> */
.L_x_145:
[----:B------:R-:W-:Y:S05]  /*2800*/  BSYNC.RECONVERGENT B2 ;  /* 0x0000000000027941 */ /* 0x000fea0003800200 */
.L_x_144:
        /* <DEDUP_REMOVED lines=19> */
.L_x_137:
[----:B------:R-:W-:Y:S05]  /*2940*/  BSYNC.RECONVERGENT B1 ;  /* 0x0000000000017941 */ /* 0x000fea0003800200 */
.L_x_135:
        /* <DEDUP_REMOVED lines=75> */
.L_x_118:
        /* <DEDUP_REMOVED lines=12> */
.L_x_148:
[----:B------:R-:W-:Y:S05]  /*2ec0*/  BSYNC.RECONVERGENT B1 ;  /* 0x0000000000017941 */ /* 0x000fea0003800200 */
.L_x_147:
        /* <DEDUP_REMOVED lines=17> */
.L_x_153:
        /* <DEDUP_REMOVED lines=12> */
.L_x_152:
[----:B------:R-:W-:Y:S05]  /*30a0*/  BSYNC.RECONVERGENT B2 ;  /* 0x0000000000027941 */ /* 0x000fea0003800200 */
.L_x_151:
        /* <DEDUP_REMOVED lines=9> */
.L_x_156:
        /* <DEDUP_REMOVED lines=74> */
.L_x_155:
[----:B------:R-:W-:Y:S05]  /*35e0*/  BSYNC.RECONVERGENT B2 ;  /* 0x0000000000027941 */ /* 0x000fea0003800200 */
.L_x_154:
        /* <DEDUP_REMOVED lines=42> */
.L_x_158:
[----:B------:R-:W-:Y:S05]  /*3890*/  BSYNC.RECONVERGENT B2 ;  /* 0x0000000000027941 */ /* 0x000fea0003800200 */
.L_x_157:
        /* <DEDUP_REMOVED lines=20> */
.L_x_150:
[----:B------:R-:W-:Y:S05]  /*39e0*/  BSYNC.RECONVERGENT B1 ;  /* 0x0000000000017941 */ /* 0x000fea0003800200 */
.L_x_149:
        /* <DEDUP_REMOVED lines=85> */
.L_x_159:
        /* <DEDUP_REMOVED lines=108> */
.L_x_146:
        /* <DEDUP_REMOVED lines=38> */
.L_x_162:
        /* <DEDUP_REMOVED lines=40> */
.L_x_160:
        /* <DEDUP_REMOVED lines=20> */
.L_x_166:
        /* <DEDUP_REMOVED lines=10> */
.L_x_165:
[----:B------:R-:W-:Y:S05]  /*4cc0*/  BSYNC.RECONVERGENT B2 ;  /* 0x0000000000027941 */ /* 0x000fea0003800200 */
.L_x_164:
        /* <DEDUP_REMOVED lines=17> */
.L_x_169:
        /* <DEDUP_REMOVED lines=77> */
.L_x_168:
[----:B------:R-:W-:Y:S05]  /*52b0*/  BSYNC.RECONVERGENT B2 ;  /* 0x0000000000027941 */ /* 0x000fea0003800200 */
.L_x_167:
        /* <DEDUP_REMOVED lines=45> */
.L_x_171:
[----:B------:R-:W-:Y:S05]  /*5590*/  BSYNC.RECONVERGENT B2 ;  /* 0x0000000000027941 */ /* 0x000fea0003800200 */
.L_x_170:
        /* <DEDUP_REMOVED lines=20> */
.L_x_163:
[----:B------:R-:W-:Y:S05]  /*56e0*/  BSYNC.RECONVERGENT B1 ;  /* 0x0000000000017941 */ /* 0x000fea0003800200 */
.L_x_161:
        /* <DEDUP_REMOVED lines=82> */
.L_x_133:
[----:B------:R-:W-:Y:S05]  /*5c10*/  BSYNC.RECONVERGENT B0 ;  /* 0x0000000000007941 */ /* 0x000fea0003800200 */
.L_x_117:
        /* <DEDUP_REMOVED lines=9> */
.L_x_172:
        /* <DEDUP_REMOVED lines=13> */
.L_x_260:


//--------------------- .text._ZN3cub18CUB_300001_SM_10006detail6reduce18DeviceReduceKernelINS2_10policy_hubIdjN4cuda3__47maximumIdEEE10Policy1000EN6thrust24THRUST_300001_SM_1000_NS6detail15normal_iteratorINSC_10device_ptrIdEEEEjS8_dNS5_3std3__410__identityEEEvT0_PT3_T1_NS0_13GridEvenShareISO_EET2_T4_ --------------------------
	.section	.text._ZN3cub18CUB_300001_SM_10006detail6reduce18DeviceReduceKernelINS2_10policy_hubIdjN4cuda3__47maximumIdEEE10Policy1000EN6thrust24THRUST_300001_SM_1000_NS6detail15normal_iteratorINSC_10device_ptrIdEEEEjS8_dNS5_3std3__410__identityEEEvT0_PT3_T1_NS0_13GridEvenShareISO_EET2_T4_,"ax",@progbits
	.align	128
        .global         _ZN3cub18CUB_300001_SM_10006detail6reduce18DeviceReduceKernelINS2_10policy_hubIdjN4cuda3__47maximumIdEEE10Policy1000EN6thrust24THRUST_300001_SM_1000_NS6detail15normal_iteratorINSC_10device_ptrIdEEEEjS8_dNS5_3std3__410__identityEEEvT0_PT3_T1_NS0_13GridEvenShareISO_EET2_T4_
        .type           _ZN3cub18CUB_300001_SM_10006detail6reduce18DeviceReduceKernelINS2_10policy_hubIdjN4cuda3__47maximumIdEEE10Policy1000EN6thrust24THRUST_300001_SM_1000_NS6detail15normal_iteratorINSC_10device_ptrIdEEEEjS8_dNS5_3std3__410__identityEEEvT0_PT3_T1_NS0_13GridEvenShareISO_EET2_T4_,@function
        .size           _ZN3cub18CUB_300001_SM_10006detail6reduce18DeviceReduceKernelINS2_10policy_hubIdjN4cuda3__47maximumIdEEE10Policy1000EN6thrust24THRUST_300001_SM_1000_NS6detail15normal_iteratorINSC_10device_ptrIdEEEEjS8_dNS5_3std3__410__identityEEEvT0_PT3_T1_NS0_13GridEvenShareISO_EET2_T4_,(.L_x_261 - _ZN3cub18CUB_300001_SM_10006detail6reduce18DeviceReduceKernelINS2_10policy_hubIdjN4cuda3__47maximumIdEEE10Policy1000EN6thrust24THRUST_300001_SM_1000_NS6detail15normal_iteratorINSC_10device_ptrIdEEEEjS8_dNS5_3std3__410__identityEEEvT0_PT3_T1_NS0_13GridEvenShareISO_EET2_T4_)
        .other          _ZN3cub18CUB_300001_SM_10006detail6reduce18DeviceReduceKernelINS2_10policy_hubIdjN4cuda3__47maximumIdEEE10Policy1000EN6thrust24THRUST_300001_SM_1000_NS6detail15normal_iteratorINSC_10device_ptrIdEEEEjS8_dNS5_3std3__410__identityEEEvT0_PT3_T1_NS0_13GridEvenShareISO_EET2_T4_,@"STO_CUDA_ENTRY STV_DEFAULT"
_ZN3cub18CUB_300001_SM_10006detail6reduce18DeviceReduceKernelINS2_10policy_hubIdjN4cuda3__47maximumIdEEE10Policy1000EN6thrust24THRUST_300001_SM_1000_NS6detail15normal_iteratorINSC_10device_ptrIdEEEEjS8_dNS5_3std3__410__identityEEEvT0_PT3_T1_NS0_13GridEvenShareISO_EET2_T4_:
.text._ZN3cub18CUB_300001_SM_10006detail6reduce18DeviceReduceKernelINS2_10policy_hubIdjN4cuda3__47maximumIdEEE10Policy1000EN6thrust24THRUST_300001_SM_1000_NS6detail15normal_iteratorINSC_10device_ptrIdEEEEjS8_dNS5_3std3__410__identityEEEvT0_PT3_T1_NS0_13GridEvenShareISO_EET2_T4_:
[----:B------:R-:W-:Y:S08]  /*0000*/  LDC R1, c[0x0][0x37c] ;  /* 0x0000df00ff017b82 */ /* 0x000ff00000000800 */
[----:B------:R-:W0:Y:S01]  /*0010*/  S2UR UR10, SR_CTAID.X ;  /* 0x00000000000a79c3 */ /* 0x000e220000002500 */
[----:B------:R-:W1:Y:S01]  /*0020*/  LDCU.64 UR12, c[0x0][0x3a8] ;  /* 0x00007500ff0c77ac */ /* 0x000e620008000a00 */
[----:B------:R-:W-:Y:S01]  /*0030*/  BSSY.RECONVERGENT B0, `(.L_x_173) ;  /* 0x000033f000007945 */ /* 0x000fe20003800200 */
[----:B------:R-:W2:Y:S01]  /*0040*/  LDCU.64 UR8, c[0x0][0x358] ;  /* 0x00006b00ff0877ac */ /* 0x000ea20008000a00 */
[----:B-1----:R-:W-:Y:S01]  /*0050*/  IMAD.U32 R4, RZ, RZ, UR12 ;  /* 0x0000000cff047e24 */ /* 0x002fe2000f8e00ff */
[----:B------:R-:W-:-:S02]  /*0060*/  USHF.L.U32 UR4, UR13, 0xb, URZ ;  /* 0x0000000b0d047899 */ /* 0x000fc400080006ff */
[----:B0-----:R-:W-:-:S06]  /*0070*/  USHF.L.U32 UR6, UR10, 0xb, URZ ;  /* 0x0000000b0a067899 */ /* 0x001fcc00080006ff */
[----:B------:R-:W-:-:S05]  /*0080*/  VIADD R2, R4, -UR6 ;  /* 0x8000000604027c36 */ /* 0x000fca0008000000 */
[----:B------:R-:W-:-:S13]  /*0090*/  ISETP.GT.U32.AND P0, PT, R2, 0x7ff, PT ;  /* 0x000007ff0200780c */ /* 0x000fda0003f04070 */
[----:B--2---:R-:W-:Y:S05]  /*00a0*/  @P0 BRA `(.L_x_174) ;  /* 0x0000001800940947 */ /* 0x004fea0003800000 */
[----:B------:R-:W0:Y:S01]  /*00b0*/  S2R R3, SR_TID.X ;  /* 0x0000000000037919 */ /* 0x000e220000002100 */
[----:B------:R-:W-:Y:S01]  /*00c0*/  BSSY.RECONVERGENT B1, `(.L_x_175) ;  /* 0x000000a000017945 */ /* 0x000fe20003800200 */
[----:B------:R-:W-:Y:S02]  /*00d0*/  CS2R R14, SRZ ;  /* 0x00000000000e7805 */ /* 0x000fe4000001ff00 */
[----:B0-----:R-:W-:Y:S01]  /*00e0*/  ISETP.GE.U32.AND P0, PT, R3, R2, PT ;  /* 0x000000020300720c */ /* 0x001fe20003f06070 */
[----:B------:R-:W-:-:S12]  /*00f0*/  IMAD.MOV.U32 R21, RZ, RZ, R3 ;  /* 0x000000ffff157224 */ /* 0x000fd800078e0003 */
[----:B------:R-:W-:Y:S05]  /*0100*/  @P0 BRA `(.L_x_176) ;  /* 0x0000000000140947 */ /* 0x000fea0003800000 */
[----:B------:R-:W0:Y:S01]  /*0110*/  LDC.64 R14, c[0x0][0x380] ;  /* 0x0000e000ff0e7b82 */ /* 0x000e220000000a00 */
[----:B------:R-:W-:-:S04]  /*0120*/  VIADD R5, R3, UR6 ;  /* 0x0000000603057c36 */ /* 0x000fc80008000000 */
[----:B0-----:R-:W-:-:S06]  /*0130*/  IMAD.WIDE.U32 R14, R5, 0x8, R14 ;  /* 0x00000008050e7825 */ /* 0x001fcc00078e000e */
[----:B------:R-:W5:Y:S01]  /*0140*/  LDG.E.64 R14, desc[UR8][R14.64] ;  /* 0x000000080e0e7981 */ /* 0x000f62000c1e1b00 */
[----:B------:R-:W-:-:S07]  /*0150*/  VIADD R21, R3, 0x100 ;  /* 0x0000010003157836 */ /* 0x000fce0000000000 */
.L_x_176:
[----:B------:R-:W-:Y:S05]  /*0160*/  BSYNC.RECONVERGENT B1 ;  /* 0x0000000000017941 */ /* 0x000fea0003800200 */
.L_x_175:
[----:B------:R-:W-:Y:S01]  /*0170*/  ISETP.GE.U32.AND P0, PT, R21, R2, PT ;  /* 0x000000021500720c */ /* 0x000fe20003f06070 */
[----:B------:R-:W-:-:S12]  /*0180*/  BSSY.RECONVERGENT B1, `(.L_x_177) ;  /* 0x00000de000017945 */ /* 0x000fd80003800200 */
[----:B------:R-:W-:Y:S05]  /*0190*/  @P0 BRA `(.L_x_178) ;  /* 0x0000000c00700947 */ /* 0x000fea0003800000 */
[----:B------:R-:W-:Y:S01]  /*01a0*/  LOP3.LUT R5, RZ, R21, RZ, 0x33, !PT ;  /* 0x00000015ff057212 */ /* 0x000fe200078e33ff */
[----:B------:R-:W-:Y:S03]  /*01b0*/  BSSY.RECONVERGENT B2, `(.L_x_179) ;  /* 0x0000072000027945 */ /* 0x000fe60003800200 */
[----:B------:R-:W-:-:S04]  /*01c0*/  IADD3 R5, PT, PT, R4, -UR6, R5 ;  /* 0x8000000604057c10 */ /* 0x000fc8000fffe005 */
[C---:B------:R-:W-:Y:S02]  /*01d0*/  ISETP.GE.U32.AND P0, PT, R5.reuse, 0xf00, PT ;  /* 0x00000f000500780c */ /* 0x040fe40003f06070 */
[----:B------:R-:W-:-:S04]  /*01e0*/  LEA.HI R0, R5, 0x1, RZ, 0x18 ;  /* 0x0000000105007811 */ /* 0x000fc800078fc0ff */
[----:B------:R-:W-:-:S07]  /*01f0*/  LOP3.LUT R4, R0, 0xf, RZ, 0xc0, !PT ;  /* 0x0000000f00047812 */ /* 0x000fce00078ec0ff */
[----:B------:R-:W-:Y:S05]  /*0200*/  @!P0 BRA `(.L_x_180) ;  /* 0x0000000400b08947 */ /* 0x000fea0003800000 */
[----:B------:R-:W0:Y:S01]  /*0210*/  LDC.64 R6, c[0x0][0x380] ;  /* 0x0000e000ff067b82 */ /* 0x000e220000000a00 */
[----:B------:R-:W-:Y:S01]  /*0220*/  LOP3.LUT R25, R0, 0x1fffff0, RZ, 0xc0, !PT ;  /* 0x01fffff000197812 */ /* 0x000fe200078ec0ff */
[----:B------:R-:W-:Y:S01]  /*0230*/  BSSY.RECONVERGENT B3, `(.L_x_181) ;  /* 0x0000068000037945 */ /* 0x000fe20003800200 */
[C---:B------:R-:W-:Y:S01]  /*0240*/  LOP3.LUT R24, R21.reuse, 0x800, RZ, 0xfc, !PT ;  /* 0x0000080015187812 */ /* 0x040fe200078efcff */
[----:B------:R-:W-:Y:S02]  /*0250*/  VIADD R5, R21, UR6 ;  /* 0x0000000615057c36 */ /* 0x000fe40008000000 */
[----:B------:R-:W-:-:S07]  /*0260*/  IMAD.MOV R25, RZ, RZ, -R25 ;  /* 0x000000ffff197224 */ /* 0x000fce00078e0a19 */
.L_x_182:
[----:B0-----:R-:W-:-:S04]  /*0270*/  IMAD.WIDE.U32 R8, R5, 0x8, R6 ;  /* 0x0000000805087825 */ /* 0x001fc800078e0006 */
[----:B------:R-:W-:Y:S02]  /*0280*/  VIADD R23, R5, 0x100 ;  /* 0x0000010005177836 */ /* 0x000fe40000000000 */
[----:B------:R-:W2:Y:S02]  /*0290*/  LDG.E.64 R8, desc[UR8][R8.64] ;  /* 0x0000000808087981 */ /* 0x000ea4000c1e1b00 */
[----:B------:R-:W-:-:S06]  /*02a0*/  IMAD.WIDE.U32 R22, R23, 0x8, R6 ;  /* 0x0000000817167825 */ /* 0x000fcc00078e0006 */
[----:B------:R-:W3:Y:S01]  /*02b0*/  LDG.E.64 R22, desc[UR8][R22.64] ;  /* 0x0000000816167981 */ /* 0x000ee2000c1e1b00 */
[----:B------:R-:W-:-:S04]  /*02c0*/  VIADD R21, R5, 0x200 ;  /* 0x0000020005157836 */ /* 0x000fc80000000000 */
[----:B------:R-:W-:-:S04]  /*02d0*/  IMAD.WIDE.U32 R20, R21, 0x8, R6 ;  /* 0x0000000815147825 */ /* 0x000fc800078e0006 */
[----:B------:R-:W-:Y:S02]  /*02e0*/  VIADD R19, R5, 0x300 ;  /* 0x0000030005137836 */ /* 0x000fe40000000000 */
[----:B------:R-:W4:Y:S02]  /*02f0*/  LDG.E.64 R20, desc[UR8][R20.64] ;  /* 0x0000000814147981 */ /* 0x000f24000c1e1b00 */
        /* <DEDUP_REMOVED lines=9> */
[----:B------:R-:W-:-:S06]  /*0390*/  IMAD.WIDE.U32 R10, R11, 0x8, R6 ;  /* 0x000000080b0a7825 */ /* 0x000fcc00078e0006 */
[----:B------:R-:W4:Y:S01]  /*03a0*/  LDG.E.64 R10, desc[UR8][R10.64] ;  /* 0x000000080a0a7981 */ /* 0x000f22000c1e1b00 */
[----:B--2--5:R-:W-:-:S06]  /*03b0*/  DSETP.GEU.AND P0, PT, R14, R8, PT ;  /* 0x000000080e00722a */ /* 0x024fcc0003f0e000 */
[----:B------:R-:W-:Y:S02]  /*03c0*/  FSEL R14, R8, R14, !P0 ;  /* 0x0000000e080e7208 */ /* 0x000fe40004000000 */
[----:B------:R-:W-:Y:S01]  /*03d0*/  FSEL R15, R9, R15, !P0 ;  /* 0x0000000f090f7208 */ /* 0x000fe20004000000 */
[----:B------:R-:W-:-:S04]  /*03e0*/  VIADD R9, R5, 0x700 ;  /* 0x0000070005097836 */ /* 0x000fc80000000000 */
[----:B------:R-:W-:Y:S01]  /*03f0*/  IMAD.WIDE.U32 R8, R9, 0x8, R6 ;  /* 0x0000000809087825 */ /* 0x000fe200078e0006 */
[----:B---3--:R-:W-:-:S05]  /*0400*/  DSETP.GEU.AND P0, PT, R14, R22, PT ;  /* 0x000000160e00722a */ /* 0x008fca0003f0e000 */
[----:B------:R-:W2:Y:S01]  /*0410*/  LDG.E.64 R8, desc[UR8][R8.64] ;  /* 0x0000000808087981 */ /* 0x000ea2000c1e1b00 */
[----:B------:R-:W-:Y:S01]  /*0420*/  FSEL R15, R23, R15, !P0 ;  /* 0x0000000f170f7208 */ /* 0x000fe20004000000 */
[----:B------:R-:W-:Y:S01]  /*0430*/  VIADD R23, R5, 0x800 ;  /* 0x0000080005177836 */ /* 0x000fe20000000000 */
[----:B------:R-:W-:-:S03]  /*0440*/  FSEL R14, R22, R14, !P0 ;  /* 0x0000000e160e7208 */ /* 0x000fc60004000000 */
[----:B------:R-:W-:-:S06]  /*0450*/  IMAD.WIDE.U32 R22, R23, 0x8, R6 ;  /* 0x0000000817167825 */ /* 0x000fcc00078e0006 */
[----:B------:R-:W3:Y:S01]  /*0460*/  LDG.E.64 R22, desc[UR8][R22.64] ;  /* 0x0000000816167981 */ /* 0x000ee2000c1e1b00 */
[----:B----4-:R-:W-:-:S06]  /*0470*/  DSETP.GEU.AND P0, PT, R14, R20, PT ;  /* 0x000000140e00722a */ /* 0x010fcc0003f0e000 */
[----:B------:R-:W-:Y:S02]  /*0480*/  FSEL R14, R20, R14, !P0 ;  /* 0x0000000e140e7208 */ /* 0x000fe40004000000 */
[----:B------:R-:W-:Y:S01]  /*0490*/  FSEL R15, R21, R15, !P0 ;  /* 0x0000000f150f7208 */ /* 0x000fe20004000000 */
[----:B------:R-:W-:-:S04]  /*04a0*/  VIADD R21, R5, 0x900 ;  /* 0x0000090005157836 */ /* 0x000fc80000000000 */
[----:B------:R-:W-:Y:S01]  /*04b0*/  IMAD.WIDE.U32 R20, R21, 0x8, R6 ;  /* 0x0000000815147825 */ /* 0x000fe200078e0006 */
[----:B------:R-:W-:-:S05]  /*04c0*/  DSETP.GEU.AND P0, PT, R14, R18, PT ;  /* 0x000000120e00722a */ /* 0x000fca0003f0e000 */
[----:B------:R-:W4:Y:S01]  /*04d0*/  LDG.E.64 R20, desc[UR8][R20.64] ;  /* 0x0000000814147981 */ /* 0x000f22000c1e1b00 */
        /* <DEDUP_REMOVED lines=21> */
[----:B------:R-:W-:-:S06]  /*0630*/  IMAD.WIDE.U32 R12, R13, 0x8, R6 ;  /* 0x000000080d0c7825 */ /* 0x000fcc00078e0006 */
[----:B------:R-:W4:Y:S01]  /*0640*/  LDG.E.64 R12, desc[UR8][R12.64] ;  /* 0x000000080c0c7981 */ /* 0x000f22000c1e1b00 */
[----:B--2---:R-:W-:-:S06]  /*0650*/  DSETP.GEU.AND P0, PT, R10, R8, PT ;  /* 0x000000080a00722a */ /* 0x004fcc0003f0e000 */
        /* <DEDUP_REMOVED lines=24> */
[----:B------:R-:W-:-:S05]  /*07e0*/  VIADD R25, R25, 0x10 ;  /* 0x0000001019197836 */ /* 0x000fca0000000000 */
[----:B------:R-:W-:Y:S02]  /*07f0*/  FSEL R8, R12, R8, !P0 ;  /* 0x000000080c087208 */ /* 0x000fe40004000000 */
[----:B------:R-:W-:Y:S02]  /*0800*/  FSEL R9, R13, R9, !P0 ;  /* 0x000000090d097208 */ /* 0x000fe40004000000 */
[----:B------:R-:W-:Y:S01]  /*0810*/  ISETP.NE.AND P1, PT, R25, RZ, PT ;  /* 0x000000ff1900720c */ /* 0x000fe20003f25270 */
[----:B------:R-:W-:Y:S02]  /*0820*/  VIADD R24, R24, 0x1000 ;  /* 0x0000100018187836 */ /* 0x000fe40000000000 */
[----:B------:R-:W-:Y:S01]  /*0830*/  VIADD R5, R5, 0x1000 ;  /* 0x0000100005057836 */ /* 0x000fe20000000000 */
[----:B--2---:R-:W-:-:S06]  /*0840*/  DSETP.GEU.AND P0, PT, R8, R10, PT ;  /* 0x0000000a0800722a */ /* 0x004fcc0003f0e000 */
[----:B------:R-:W-:Y:S02]  /*0850*/  FSEL R8, R10, R8, !P0 ;  /* 0x000000080a087208 */ /* 0x000fe40004000000 */
[----:B------:R-:W-:-:S06]  /*0860*/  FSEL R9, R11, R9, !P0 ;  /* 0x000000090b097208 */ /* 0x000fcc0004000000 */
[----:B---3--:R-:W-:-:S06]  /*0870*/  DSETP.GEU.AND P0, PT, R8, R22, PT ;  /* 0x000000160800722a */ /* 0x008fcc0003f0e000 */
[----:B------:R-:W-:Y:S02]  /*0880*/  FSEL R14, R22, R8, !P0 ;  /* 0x00000008160e7208 */ /* 0x000fe40004000000 */
[----:B------:R-:W-:Y:S01]  /*0890*/  FSEL R15, R23, R9, !P0 ;  /* 0x00000009170f7208 */ /* 0x000fe20004000000 */
[----:B------:R-:W-:Y:S06]  /*08a0*/  @P1 BRA `(.L_x_182) ;  /* 0xfffffff800701947 */ /* 0x000fec000383ffff */
[----:B------:R-:W-:Y:S05]  /*08b0*/  BSYNC.RECONVERGENT B3 ;  /* 0x0000000000037941 */ /* 0x000fea0003800200 */
.L_x_181:
[----:B------:R-:W-:-:S07]  /*08c0*/  VIADD R21, R24, 0xfffff800 ;  /* 0xfffff80018157836 */ /* 0x000fce0000000000 */
.L_x_180:
[----:B------:R-:W-:Y:S05]  /*08d0*/  BSYNC.RECONVERGENT B2 ;  /* 0x0000000000027941 */ /* 0x000fea0003800200 */
.L_x_179:
[----:B------:R-:W-:-:S13]  /*08e0*/  ISETP.NE.AND P0, PT, R4, RZ, PT ;  /* 0x000000ff0400720c */ /* 0x000fda0003f05270 */
[----:B------:R-:W-:Y:S05]  /*08f0*/  @!P0 BRA `(.L_x_178) ;  /* 0x0000000400988947 */ /* 0x000fea0003800000 */
[----:B------:R-:W-:Y:S01]  /*0900*/  ISETP.GE.U32.AND P1, PT, R4, 0x8, PT ;  /* 0x000000080400780c */ /* 0x000fe20003f26070 */
[----:B------:R-:W-:Y:S01]  /*0910*/  BSSY.RECONVERGENT B2, `(.L_x_183) ;  /* 0x0000036000027945 */ /* 0x000fe20003800200 */
[----:B------:R-:W-:-:S04]  /*0920*/  LOP3.LUT R20, R0, 0x7, RZ, 0xc0, !PT ;  /* 0x0000000700147812 */ /* 0x000fc800078ec0ff */
[----:B------:R-:W-:-:S07]  /*0930*/  ISETP.NE.AND P0, PT, R20, RZ, PT ;  /* 0x000000ff1400720c */ /* 0x000fce0003f05270 */
[----:B------:R-:W-:Y:S06]  /*0940*/  @!P1 BRA `(.L_x_184) ;  /* 0x0000000000c89947 */ /* 0x000fec0003800000 */
[----:B------:R-:W0:Y:S01]  /*0950*/  LDC.64 R4, c[0x0][0x380] ;  /* 0x0000e000ff047b82 */ /* 0x000e220000000a00 */
[----:B------:R-:W-:-:S04]  /*0960*/  VIADD R25, R21, UR6 ;  /* 0x0000000615197c36 */ /* 0x000fc80008000000 */
[C---:B------:R-:W-:Y:S02]  /*0970*/  VIADD R9, R25.reuse, 0x100 ;  /* 0x0000010019097836 */ /* 0x040fe40000000000 */
[----:B0-----:R-:W-:-:S06]  /*0980*/  IMAD.WIDE.U32 R6, R25, 0x8, R4 ;  /* 0x0000000819067825 */ /* 0x001fcc00078e0004 */
[----:B------:R-:W2:Y:S01]  /*0990*/  LDG.E.64 R6, desc[UR8][R6.64] ;  /* 0x0000000806067981 */ /* 0x000ea2000c1e1b00 */
[----:B------:R-:W-:-:S04]  /*09a0*/  IMAD.WIDE.U32 R8, R9, 0x8, R4 ;  /* 0x0000000809087825 */ /* 0x000fc800078e0004 */
[----:B------:R-:W-:Y:S02]  /*09b0*/  VIADD R11, R25, 0x200 ;  /* 0x00000200190b7836 */ /* 0x000fe40000000000 */
[----:B------:R-:W3:Y:S02]  /*09c0*/  LDG.E.64 R8, desc[UR8][R8.64] ;  /* 0x0000000808087981 */ /* 0x000ee4000c1e1b00 */
        /* <DEDUP_REMOVED lines=42> */
.L_x_184:
[----:B------:R-:W-:Y:S05]  /*0c70*/  BSYNC.RECONVERGENT B2 ;  /* 0x0000000000027941 */ /* 0x000fea0003800200 */
.L_x_183:
        /* <DEDUP_REMOVED lines=32> */
.L_x_186:
[----:B------:R-:W-:Y:S05]  /*0e80*/  BSYNC.RECONVERGENT B2 ;  /* 0x0000000000027941 */ /* 0x000fea0003800200 */
.L_x_185:
[----:B------:R-:W-:Y:S05]  /*0e90*/  @!P0 BRA `(.L_x_178) ;  /* 0x0000000000308947 */ /* 0x000fea0003800000 */
[----:B------:R-:W0:Y:S01]  /*0ea0*/  LDC.64 R6, c[0x0][0x380] ;  /* 0x0000e000ff067b82 */ /* 0x000e220000000a00 */
[----:B------:R-:W-:Y:S02]  /*0eb0*/  VIADD R9, R21, UR6 ;  /* 0x0000000615097c36 */ /* 0x000fe40008000000 */
[----:B------:R-:W-:-:S07]  /*0ec0*/  IMAD.MOV R0, RZ, RZ, -R0 ;  /* 0x000000ffff007224 */ /* 0x000fce00078e0a00 */
.L_x_187:
[----:B0-----:R-:W-:-:S06]  /*0ed0*/  IMAD.WIDE.U32 R4, R9, 0x8, R6 ;  /* 0x0000000809047825 */ /* 0x001fcc00078e0006 */
        /* <DEDUP_REMOVED lines=8> */
.L_x_178:
[----:B------:R-:W-:Y:S05]  /*0f60*/  BSYNC.RECONVERGENT B1 ;  /* 0x0000000000017941 */ /* 0x000fea0003800200 */
.L_x_177:
[----:B------:R-:W-:-:S13]  /*0f70*/  ISETP.GE.U32.AND P0, PT, R2, 0x100, PT ;  /* 0x000001000200780c */ /* 0x000fda0003f06070 */
        /* <DEDUP_REMOVED lines=50> */
[----:B------:R-:W1:Y:S04]  /*12a0*/  LDS.128 R12, [UR4+0x10] ;  /* 0x00001004ff0c7984 */ /* 0x000e680008000c00 */
[----:B0-----:R-:W0:Y:S01]  /*12b0*/  LDS.128 R8, [UR4+0x20] ;  /* 0x00002004ff087984 */ /* 0x001e220008000c00 */
[----:B-1----:R-:W-:-:S06]  /*12c0*/  DSETP.GEU.AND P1, PT, R4, R12, PT ;  /* 0x0000000c0400722a */ /* 0x002fcc0003f2e000 */
[----:B------:R-:W-:Y:S02]  /*12d0*/  FSEL R2, R12, R4, !P1 ;  /* 0x000000040c027208 */ /* 0x000fe40004800000 */
[----:B------:R-:W-:Y:S02]  /*12e0*/  FSEL R3, R13, R5, !P1 ;  /* 0x000000050d037208 */ /* 0x000fe40004800000 */
[----:B------:R-:W1:Y:S04]  /*12f0*/  LDS.128 R4, [UR4+0x30] ;  /* 0x00003004ff047984 */ /* 0x000e680008000c00 */
[----:B------:R-:W-:-:S06]  /*1300*/  DSETP.GEU.AND P1, PT, R2, R14, PT ;  /* 0x0000000e0200722a */ /* 0x000fcc0003f2e000 */
[----:B------:R-:W-:Y:S02]  /*1310*/  FSEL R2, R14, R2, !P1 ;  /* 0x000000020e027208 */ /* 0x000fe40004800000 */
[----:B------:R-:W-:-:S06]  /*1320*/  FSEL R3, R15, R3, !P1 ;  /* 0x000000030f037208 */ /* 0x000fcc0004800000 */
[----:B0-----:R-:W-:-:S06]  /*1330*/  DSETP.GEU.AND P1, PT, R2, R8, PT ;  /* 0x000000080200722a */ /* 0x001fcc0003f2e000 */
[----:B------:R-:W-:Y:S02]  /*1340*/  FSEL R8, R8, R2, !P1 ;  /* 0x0000000208087208 */ /* 0x000fe40004800000 */
[----:B------:R-:W-:Y:S02]  /*1350*/  FSEL R9, R9, R3, !P1 ;  /* 0x0000000309097208 */ /* 0x000fe40004800000 */
[----:B------:R-:W0:Y:S04]  /*1360*/  LDS.64 R2, [UR4+0x40] ;  /* 0x00004004ff027984 */ /* 0x000e280008000a00 */
[----:B------:R-:W-:-:S06]  /*1370*/  DSETP.GEU.AND P1, PT, R8, R10, PT ;  /* 0x0000000a0800722a */ /* 0x000fcc0003f2e000 */
[----:B------:R-:W-:Y:S02]  /*1380*/  FSEL R8, R10, R8, !P1 ;  /* 0x000000080a087208 */ /* 0x000fe40004800000 */
[----:B------:R-:W-:-:S06]  /*1390*/  FSEL R9, R11, R9, !P1 ;  /* 0x000000090b097208 */ /* 0x000fcc0004800000 */
[----:B-1----:R-:W-:-:S06]  /*13a0*/  DSETP.GEU.AND P1, PT, R8, R4, PT ;  /* 0x000000040800722a */ /* 0x002fcc0003f2e000 */
        /* <DEDUP_REMOVED lines=9> */
.L_x_188:
[----:B------:R-:W-:-:S04]  /*1440*/  LOP3.LUT R0, R3, 0x3e0, RZ, 0xc0, !PT ;  /* 0x000003e003007812 */ /* 0x000fc800078ec0ff */
[----:B------:R-:W-:Y:S01]  /*1450*/  LOP3.LUT R7, RZ, R0, RZ, 0x33, !PT ;  /* 0x00000000ff077212 */ /* 0x000fe200078e33ff */
[----:B------:R-:W-:Y:S02]  /*1460*/  VIADD R5, R0, 0x20 ;  /* 0x0000002000057836 */ /* 0x000fe40000000000 */
[----:B------:R-:W0:Y:S03]  /*1470*/  S2R R0, SR_LANEID ;  /* 0x0000000000007919 */ /* 0x000e260000000000 */
[----:B------:R-:W-:Y:S01]  /*1480*/  ISETP.GT.U32.AND P0, PT, R5, R2, PT ;  /* 0x000000020500720c */ /* 0x000fe20003f04070 */
[----:B------:R-:W-:-:S05]  /*1490*/  IMAD.IADD R5, R2, 0x1, R7 ;  /* 0x0000000102057824 */ /* 0x000fca00078e0207 */
[----:B------:R-:W-:-:S05]  /*14a0*/  SEL R5, R5, 0x1f, P0 ;  /* 0x0000001f05057807 */ /* 0x000fca0000000000 */
[----:B-----5:R-:W-:Y:S04]  /*14b0*/  SHFL.DOWN PT, R6, R14, 0x1, R5 ;  /* 0x082000000e067989 */ /* 0x020fe800000e0005 */
[----:B------:R-:W1:Y:S01]  /*14c0*/  SHFL.DOWN PT, R7, R15, 0x1, R5 ;  /* 0x082000000f077989 */ /* 0x000e6200000e0005 */
[----:B0-----:R-:W-:Y:S01]  /*14d0*/  ISETP.GE.AND P0, PT, R0, R5, PT ;  /* 0x000000050000720c */ /* 0x001fe20003f06270 */
[----:B-1----:R-:W-:-:S06]  /*14e0*/  DSETP.GEU.AND P1, PT, R14, R6, PT ;  /* 0x000000060e00722a */ /* 0x002fcc0003f2e000 */
        /* <DEDUP_REMOVED lines=47> */
[----:B0-----:R-:W-:Y:S05]  /*17e0*/  @P0 BRA `(.L_x_189) ;  /* 0x0000001c000c0947 */ /* 0x001fea0003800000 */
[----:B------:R-:W0:Y:S01]  /*17f0*/  S2UR UR5, SR_CgaCtaId ;  /* 0x00000000000579c3 */ /* 0x000e220000008800 */
[----:B------:R-:W-:Y:S01]  /*1800*/  UMOV UR4, 0x400 ;  /* 0x0000040000047882 */ /* 0x000fe20000000000 */
[----:B------:R-:W-:Y:S01]  /*1810*/  ISETP.GT.U32.AND P2, PT, R2, 0x20, PT ;  /* 0x000000200200780c */ /* 0x000fe20003f44070 */
[----:B0-----:R-:W-:-:S09]  /*1820*/  ULEA UR4, UR5, UR4, 0x18 ;  /* 0x0000000405047291 */ /* 0x001fd2000f8ec0ff */
[----:B------:R-:W0:Y:S04]  /*1830*/  LDS.128 R12, [UR4+0x10] ;  /* 0x00001004ff0c7984 */ /* 0x000e280008000c00 */
[----:B------:R-:W1:Y:S01]  /*1840*/  LDS.128 R8, [UR4+0x20] ;  /* 0x00002004ff087984 */ /* 0x000e620008000c00 */
[----:B0-----:R-:W-:-:S06]  /*1850*/  DSETP.GEU.AND P1, PT, R4, R12, PT ;  /* 0x0000000c0400722a */ /* 0x001fcc0003f2e000 */
[-C--:B------:R-:W-:Y:S02]  /*1860*/  FSEL R3, R12, R4.reuse, !P1 ;  /* 0x000000040c037208 */ /* 0x080fe40004800000 */
[-C--:B------:R-:W-:Y:S02]  /*1870*/  FSEL R13, R13, R5.reuse, !P1 ;  /* 0x000000050d0d7208 */ /* 0x080fe40004800000 */
[----:B------:R-:W-:Y:S02]  /*1880*/  FSEL R0, R3, R4, P2 ;  /* 0x0000000403007208 */ /* 0x000fe40001000000 */
[C---:B------:R-:W-:Y:S02]  /*1890*/  ISETP.GT.U32.AND P1, PT, R2.reuse, 0x40, PT ;  /* 0x000000400200780c */ /* 0x040fe40003f24070 */
[----:B------:R-:W-:Y:S01]  /*18a0*/  FSEL R13, R13, R5, P2 ;  /* 0x000000050d0d7208 */ /* 0x000fe20001000000 */
[----:B------:R-:W-:Y:S01]  /*18b0*/  IMAD.MOV.U32 R12, RZ, RZ, R0 ;  /* 0x000000ffff0c7224 */ /* 0x000fe200078e0000 */
[----:B------:R-:W-:Y:S01]  /*18c0*/  ISETP.GT.U32.AND P2, PT, R2, 0x60, PT ;  /* 0x000000600200780c */ /* 0x000fe20003f44070 */
[----:B------:R-:W0:Y:S04]  /*18d0*/  LDS.128 R4, [UR4+0x30] ;  /* 0x00003004ff047984 */ /* 0x000e280008000c00 */
[----:B------:R-:W-:-:S06]  /*18e0*/  DSETP.GEU.AND P3, PT, R12, R14, PT ;  /* 0x0000000e0c00722a */ /* 0x000fcc0003f6e000 */
[----:B------:R-:W-:Y:S02]  /*18f0*/  @P1 FSEL R0, R14, R0, !P3 ;  /* 0x000000000e001208 */ /* 0x000fe40005800000 */
[----:B------:R-:W-:Y:S02]  /*1900*/  @P1 FSEL R13, R15, R13, !P3 ;  /* 0x0000000d0f0d1208 */ /* 0x000fe40005800000 */
[----:B------:R-:W-:Y:S01]  /*1910*/  ISETP.GT.U32.AND P1, PT, R2, 0x80, PT ;  /* 0x000000800200780c */ /* 0x000fe20003f24070 */
[----:B------:R-:W-:-:S06]  /*1920*/  IMAD.MOV.U32 R12, RZ, RZ, R0 ;  /* 0x000000ffff0c7224 */ /* 0x000fcc00078e0000 */
[----:B-1----:R-:W-:-:S06]  /*1930*/  DSETP.GEU.AND P3, PT, R12, R8, PT ;  /* 0x000000080c00722a */ /* 0x002fcc0003f6e000 */
[----:B------:R-:W-:Y:S02]  /*1940*/  @P2 FSEL R0, R8, R0, !P3 ;  /* 0x0000000008002208 */ /* 0x000fe40005800000 */
[----:B------:R-:W-:Y:S02]  /*1950*/  @P2 FSEL R13, R9, R13, !P3 ;  /* 0x0000000d090d2208 */ /* 0x000fe40005800000 */
[----:B------:R-:W-:Y:S01]  /*1960*/  ISETP.GT.U32.AND P2, PT, R2, 0xa0, PT ;  /* 0x000000a00200780c */ /* 0x000fe20003f44070 */
[----:B------:R-:W-:Y:S01]  /*1970*/  IMAD.MOV.U32 R12, RZ, RZ, R0 ;  /* 0x000000ffff0c7224 */ /* 0x000fe200078e0000 */
[----:B------:R-:W1:Y:S05]  /*1980*/  LDS.64 R8, [UR4+0x40] ;  /* 0x00004004ff087984 */ /* 0x000e6a0008000a00 */
[----:B------:R-:W-:-:S06]  /*1990*/  DSETP.GEU.AND P3, PT, R12, R10, PT ;  /* 0x0000000a0c00722a */ /* 0x000fcc0003f6e000 */
[----:B------:R-:W-:Y:S02]  /*19a0*/  @P1 FSEL R0, R10, R0, !P3 ;  /* 0x000000000a001208 */ /* 0x000fe40005800000 */
[----:B------:R-:W-:Y:S02]  /*19b0*/  @P1 FSEL R13, R11, R13, !P3 ;  /* 0x0000000d0b0d1208 */ /* 0x000fe40005800000 */
[----:B------:R-:W-:Y:S01]  /*19c0*/  ISETP.GT.U32.AND P1, PT, R2, 0xc0, PT ;  /* 0x000000c00200780c */ /* 0x000fe20003f24070 */
[----:B------:R-:W-:Y:S02]  /*19d0*/  IMAD.MOV.U32 R10, RZ, RZ, R0 ;  /* 0x000000ffff0a7224 */ /* 0x000fe400078e0000 */
[----:B------:R-:W-:-:S06]  /*19e0*/  IMAD.MOV.U32 R11, RZ, RZ, R13 ;  /* 0x000000ffff0b7224 */ /* 0x000fcc00078e000d */
[----:B0-----:R-:W-:-:S06]  /*19f0*/  DSETP.GEU.AND P3, PT, R10, R4, PT ;  /* 0x000000040a00722a */ /* 0x001fcc0003f6e000 */
[----:B------:R-:W-:Y:S02]  /*1a00*/  @P2 FSEL R0, R4, R0, !P3 ;  /* 0x0000000004002208 */ /* 0x000fe40005800000 */
[----:B------:R-:W-:Y:S02]  /*1a10*/  @P2 FSEL R13, R5, R13, !P3 ;  /* 0x0000000d050d2208 */ /* 0x000fe40005800000 */
[----:B------:R-:W-:Y:S01]  /*1a20*/  ISETP.GT.U32.AND P2, PT, R2, 0xe0, PT ;  /* 0x000000e00200780c */ /* 0x000fe20003f44070 */
        /* <DEDUP_REMOVED lines=13> */
.L_x_174:
[----:B------:R-:W0:Y:S01]  /*1b00*/  S2R R0, SR_TID.X ;  /* 0x0000000000007919 */ /* 0x000e220000002100 */
[----:B------:R-:W1:Y:S02]  /*1b10*/  LDCU.64 UR14, c[0x0][0x380] ;  /* 0x00007000ff0e77ac */ /* 0x000e640008000a00 */
[----:B-1----:R-:W-:Y:S02]  /*1b20*/  IMAD.U32 R6, RZ, RZ, UR14 ;  /* 0x0000000eff067e24 */ /* 0x002fe4000f8e00ff */
[----:B------:R-:W-:Y:S02]  /*1b30*/  IMAD.U32 R7, RZ, RZ, UR15 ;  /* 0x0000000fff077e24 */ /* 0x000fe4000f8e00ff */
[----:B0-----:R-:W-:-:S04]  /*1b40*/  VIADD R25, R0, UR6 ;  /* 0x0000000600197c36 */ /* 0x001fc80008000000 */
[----:B------:R-:W-:-:S05]  /*1b50*/  IMAD.WIDE.U32 R24, R25, 0x8, R6 ;  /* 0x0000000819187825 */ /* 0x000fca00078e0006 */
        /* <DEDUP_REMOVED lines=8> */
[----:B------:R-:W-:Y:S01]  /*1be0*/  ISETP.GE.U32.AND P1, PT, R2, UR4, PT ;  /* 0x0000000402007c0c */ /* 0x000fe2000bf26070 */
        /* <DEDUP_REMOVED lines=22> */
[----:B------:R-:W-:Y:S01]  /*1d50*/  ULEA UR11, UR13, UR6, 0xb ;  /* 0x000000060d0b7291 */ /* 0x000fe2000f8e58ff */
[----:B------:R-:W-:Y:S01]  /*1d60*/  VIADD R3, R4, 0xfffff800 ;  /* 0xfffff80004037836 */ /* 0x000fe20000000000 */
[----:B------:R-:W-:Y:S01]  /*1d70*/  LOP3.LUT R5, RZ, R0, RZ, 0x33, !PT ;  /* 0x00000000ff057212 */ /* 0x000fe200078e33ff */
[----:B------:R-:W-:-:S03]  /*1d80*/  UIADD3 UR5, UPT, UPT, UR4, UR6, URZ ;  /* 0x0000000604057290 */ /* 0x000fc6000fffe0ff */
[----:B------:R-:W-:Y:S02]  /*1d90*/  ISETP.LT.U32.AND P0, PT, R3, UR11, PT ;  /* 0x0000000b03007c0c */ /* 0x000fe4000bf01070 */
[----:B------:R-:W-:Y:S01]  /*1da0*/  IADD3 R5, PT, PT, R4, -UR4, R5 ;  /* 0x8000000404057c10 */ /* 0x000fe2000fffe005 */
[----:B------:R-:W-:Y:S01]  /*1db0*/  IMAD.U32 R25, RZ, RZ, UR5 ;  /* 0x00000005ff197e24 */ /* 0x000fe2000f8e00ff */
[----:B------:R-:W-:-:S03]  /*1dc0*/  UMOV UR4, URZ ;  /* 0x000000ff00047c82 */ /* 0x000fc60008000000 */
[----:B------:R-:W-:Y:S01]  /*1dd0*/  VIADD R2, R5, -UR6 ;  /* 0x8000000605027c36 */ /* 0x000fe20008000000 */
[----:B------:R-:W-:Y:S01]  /*1de0*/  UMOV UR6, UR5 ;  /* 0x0000000500067c82 */ /* 0x000fe20008000000 */
[----:B------:R-:W-:-:S04]  /*1df0*/  IADD3 R25, PT, PT, R25, 0x800, R0 ;  /* 0x0000080019197810 */ /* 0x000fc80007ffe000 */
[----:B------:R-:W-:Y:S05]  /*1e00*/  @P0 BRA `(.L_x_191) ;  /* 0x0000000000c40947 */ /* 0x000fea0003800000 */
[----:B------:R-:W0:Y:S01]  /*1e10*/  LDC.64 R6, c[0x0][0x380] ;  /* 0x0000e000ff067b82 */ /* 0x000e220000000a00 */
[----:B------:R-:W1:Y:S01]  /*1e20*/  LDCU.64 UR12, c[0x0][0x3a8] ;  /* 0x00007500ff0c77ac */ /* 0x000e620008000a00 */
[----:B------:R-:W-:Y:S01]  /*1e30*/  NOP ;  /* 0x0000000000007918 */ /* 0x000fe20000000000 */
.L_x_192:
[----:B------:R-:W-:-:S04]  /*1e40*/  VIADD R19, R0, UR11 ;  /* 0x0000000b00137c36 */ /* 0x000fc80008000000 */
[----:B0-----:R-:W-:-:S05]  /*1e50*/  IMAD.WIDE.U32 R18, R19, 0x8, R6 ;  /* 0x0000000813127825 */ /* 0x001fca00078e0006 */
        /* <DEDUP_REMOVED lines=26> */
[----:B-1----:R-:W-:-:S04]  /*2000*/  USHF.L.U32 UR7, UR13, 0xb, URZ ;  /* 0x0000000b0d077899 */ /* 0x002fc800080006ff */
[----:B------:R-:W-:Y:S02]  /*2010*/  UIADD3 UR6, UPT, UPT, UR7, UR6, URZ ;  /* 0x0000000607067290 */ /* 0x000fe4000fffe0ff */
[----:B------:R-:W-:Y:S02]  /*2020*/  VIADD R2, R2, -UR7 ;  /* 0x8000000702027c36 */ /* 0x000fe40008000000 */
[----:B------:R-:W-:Y:S01]  /*2030*/  VIADD R25, R25, UR7 ;  /* 0x0000000719197c36 */ /* 0x000fe20008000000 */
[----:B--2---:R-:W-:-:S06]  /*2040*/  DSETP.GEU.AND P0, PT, R4, R20, PT ;  /* 0x000000140400722a */ /* 0x004fcc0003f0e000 */
[----:B------:R-:W-:Y:S01]  /*2050*/  FSEL R8, R20, R4, !P0 ;  /* 0x0000000414087208 */ /* 0x000fe20004000000 */
[----:B------:R-:W-:Y:S01]  /*2060*/  IMAD.U32 R4, RZ, RZ, UR12 ;  /* 0x0000000cff047e24 */ /* 0x000fe2000f8e00ff */
[----:B------:R-:W-:-:S03]  /*2070*/  FSEL R9, R21, R5, !P0 ;  /* 0x0000000515097208 */ /* 0x000fc60004000000 */
[----:B------:R-:W-:-:S05]  /*2080*/  VIADD R5, R4, -UR11 ;  /* 0x8000000b04057c36 */ /* 0x000fca0008000000 */
[----:B------:R-:W-:Y:S01]  /*2090*/  ISETP.GE.U32.AND P1, PT, R5, UR7, PT ;  /* 0x0000000705007c0c */ /* 0x000fe2000bf26070 */
[----:B------:R-:W-:-:S06]  /*20a0*/  DSETP.GEU.AND P0, PT, R8, R22, PT ;  /* 0x000000160800722a */ /* 0x000fcc0003f0e000 */
[----:B------:R-:W-:Y:S02]  /*20b0*/  FSEL R14, R22, R8, !P0 ;  /* 0x00000008160e7208 */ /* 0x000fe40004000000 */
[----:B------:R-:W-:-:S04]  /*20c0*/  FSEL R15, R23, R9, !P0 ;  /* 0x00000009170f7208 */ /* 0x000fc80004000000 */
[----:B------:R-:W-:Y:S05]  /*20d0*/  @!P1 BRA `(.L_x_190) ;  /* 0x0000000c00a09947 */ /* 0x000fea0003800000 */
[----:B------:R-:W-:Y:S02]  /*20e0*/  ULEA UR11, UR13, UR11, 0xb ;  /* 0x0000000b0d0b7291 */ /* 0x000fe4000f8e58ff */
[----:B------:R-:W-:-:S04]  /*20f0*/  UIADD3 UR4, UPT, UPT, UR4, 0x1, URZ ;  /* 0x0000000104047890 */ /* 0x000fc8000fffe0ff */
[----:B------:R-:W-:-:S13]  /*2100*/  ISETP.LT.U32.AND P0, PT, R3, UR11, PT ;  /* 0x0000000b03007c0c */ /* 0x000fda000bf01070 */
[----:B------:R-:W-:Y:S05]  /*2110*/  @!P0 BRA `(.L_x_192) ;  /* 0xfffffffc00488947 */ /* 0x000fea000383ffff */
.L_x_191:
[----:B------:R-:W-:Y:S01]  /*2120*/  VIADD R3, R4, -UR11 ;  /* 0x8000000b04037c36 */ /* 0x000fe20008000000 */
[----:B------:R-:W-:Y:S04]  /*2130*/  BSSY.RECONVERGENT B1, `(.L_x_190) ;  /* 0x00000e2000017945 */ /* 0x000fe80003800200 */
[----:B------:R-:W-:-:S04]  /*2140*/  ISETP.GE.AND P0, PT, R0, R3, PT ;  /* 0x000000030000720c */ /* 0x000fc80003f06270 */
[----:B------:R-:W-:-:S13]  /*2150*/  ISETP.LE.U32.OR P0, PT, R4, UR11, P0 ;  /* 0x0000000b04007c0c */ /* 0x000fda0008703470 */
[----:B------:R-:W-:Y:S05]  /*2160*/  @P0 BRA `(.L_x_193) ;  /* 0x0000000c00780947 */ /* 0x000fea0003800000 */
[----:B------:R-:W-:Y:S01]  /*2170*/  UIMAD UR7, UR4, UR13, URZ ;  /* 0x0000000d040772a4 */ /* 0x000fe2000f8e02ff */
[----:B------:R-:W-:Y:S01]  /*2180*/  LOP3.LUT R3, RZ, R0, RZ, 0x33, !PT ;  /* 0x00000000ff037212 */ /* 0x000fe200078e33ff */
[----:B------:R-:W-:Y:S03]  /*2190*/  BSSY.RECONVERGENT B2, `(.L_x_194) ;  /* 0x0000074000027945 */ /* 0x000fe60003800200 */
[----:B------:R-:W-:Y:S01]  /*21a0*/  IADD3 R4, PT, PT, R4, -UR5, R3 ;  /* 0x8000000504047c10 */ /* 0x000fe2000fffe003 */
[----:B------:R-:W-:-:S04]  /*21b0*/  IMAD.U32 R3, RZ, RZ, UR7 ;  /* 0x00000007ff037e24 */ /* 0x000fc8000f8e00ff */
[----:B------:R-:W-:Y:S02]  /*21c0*/  IMAD R4, R3, -0x800, R4 ;  /* 0xfffff80003047824 */ /* 0x000fe400078e0204 */
[----:B------:R-:W-:-:S03]  /*21d0*/  IMAD.MOV.U32 R3, RZ, RZ, R0 ;  /* 0x000000ffff037224 */ /* 0x000fc600078e0000 */
[C---:B------:R-:W-:Y:S02]  /*21e0*/  ISETP.GE.U32.AND P0, PT, R4.reuse, 0xf00, PT ;  /* 0x00000f000400780c */ /* 0x040fe40003f06070 */
[----:B------:R-:W-:-:S04]  /*21f0*/  LEA.HI R4, R4, 0x1, RZ, 0x18 ;  /* 0x0000000104047811 */ /* 0x000fc800078fc0ff */
[----:B------:R-:W-:-:S07]  /*2200*/  LOP3.LUT R5, R4, 0xf, RZ, 0xc0, !PT ;  /* 0x0000000f04057812 */ /* 0x000fce00078ec0ff */
[----:B------:R-:W-:Y:S05]  /*2210*/  @!P0 BRA `(.L_x_195) ;  /* 0x0000000400ac8947 */ /* 0x000fea0003800000 */
[----:B------:R-:W-:Y:S01]  /*2220*/  LEA.HI R3, R2, 0x1, RZ, 0x18 ;  /* 0x0000000102037811 */ /* 0x000fe200078fc0ff */
[----:B------:R-:W-:Y:S03]  /*2230*/  BSSY.RECONVERGENT B3, `(.L_x_196) ;  /* 0x0000068000037945 */ /* 0x000fe60003800200 */
[----:B------:R-:W-:Y:S02]  /*2240*/  LOP3.LUT R24, R3, 0x1fffff0, RZ, 0xc0, !PT ;  /* 0x01fffff003187812 */ /* 0x000fe400078ec0ff */
[----:B------:R-:W-:-:S03]  /*2250*/  LOP3.LUT R3, R0, 0x800, RZ, 0xfc, !PT ;  /* 0x0000080000037812 */ /* 0x000fc600078efcff */
[----:B------:R-:W-:-:S07]  /*2260*/  IMAD.MOV R24, RZ, RZ, -R24 ;  /* 0x000000ffff187224 */ /* 0x000fce00078e0a18 */
.L_x_197:
[----:B------:R-:W-:-:S04]  /*2270*/  VIADD R9, R25, 0xfffff800 ;  /* 0xfffff80019097836 */ /* 0x000fc80000000000 */
[----:B------:R-:W-:-:S06]  /*2280*/  IMAD.WIDE.U32 R8, R9, 0x8, R6 ;  /* 0x0000000809087825 */ /* 0x000fcc00078e0006 */
[----:B------:R-:W2:Y:S01]  /*2290*/  LDG.E.64 R8, desc[UR8][R8.64] ;  /* 0x0000000808087981 */ /* 0x000ea2000c1e1b00 */
[----:B------:R-:W-:-:S04]  /*22a0*/  VIADD R23, R25, 0xfffff900 ;  /* 0xfffff90019177836 */ /* 0x000fc80000000000 */
        /* <DEDUP_REMOVED lines=8> */
[----:B------:R-:W5:Y:S02]  /*2330*/  LDG.E.64 R18, desc[UR8][R18.64] ;  /* 0x0000000812127981 */ /* 0x000f64000c1e1b00 */
[----:B------:R-:W-:-:S04]  /*2340*/  IMAD.WIDE.U32 R16, R17, 0x8, R6 ;  /* 0x0000000811107825 */ /* 0x000fc800078e0006 */
[----:B------:R-:W-:Y:S02]  /*2350*/  VIADD R13, R25, 0xfffffd00 ;  /* 0xfffffd00190d7836 */ /* 0x000fe40000000000 */
[----:B------:R-:W5:Y:S02]  /*2360*/  LDG.E.64 R16, desc[UR8][R16.64] ;  /* 0x0000000810107981 */ /* 0x000f64000c1e1b00 */
[----:B------:R-:W-:-:S04]  /*2370*/  IMAD.WIDE.U32 R12, R13, 0x8, R6 ;  /* 0x000000080d0c7825 */ /* 0x000fc800078e0006 */
[----:B------:R-:W-:Y:S02]  /*2380*/  VIADD R11, R25, 0xfffffe00 ;  /* 0xfffffe00190b7836 */ /* 0x000fe40000000000 */
[----:B------:R-:W5:Y:S02]  /*2390*/  LDG.E.64 R12, desc[UR8][R12.64] ;  /* 0x000000080c0c7981 */ /* 0x000f64000c1e1b00 */
[----:B------:R-:W-:-:S06]  /*23a0*/  IMAD.WIDE.U32 R10, R11, 0x8, R6 ;  /* 0x000000080b0a7825 */ /* 0x000fcc00078e0006 */
[----:B------:R-:W5:Y:S01]  /*23b0*/  LDG.E.64 R10, desc[UR8][R10.64] ;  /* 0x000000080a0a7981 */ /* 0x000f62000c1e1b00 */
[----:B--2---:R-:W-:-:S06]  /*23c0*/  DSETP.GEU.AND P0, PT, R14, R8, PT ;  /* 0x000000080e00722a */ /* 0x004fcc0003f0e000 */
[----:B------:R-:W-:Y:S01]  /*23d0*/  FSEL R15, R9, R15, !P0 ;  /* 0x0000000f090f7208 */ /* 0x000fe20004000000 */
[----:B------:R-:W-:Y:S01]  /*23e0*/  VIADD R9, R25, 0xffffff00 ;  /* 0xffffff0019097836 */ /* 0x000fe20000000000 */
[----:B------:R-:W-:-:S03]  /*23f0*/  FSEL R14, R8, R14, !P0 ;  /* 0x0000000e080e7208 */ /* 0x000fc60004000000 */
[----:B------:R-:W-:-:S03]  /*2400*/  IMAD.WIDE.U32 R8, R9, 0x8, R6 ;  /* 0x0000000809087825 */ /* 0x000fc600078e0006 */
[----:B---3--:R-:W-:-:S03]  /*2410*/  DSETP.GEU.AND P0, PT, R14, R22, PT ;  /* 0x000000160e00722a */ /* 0x008fc60003f0e000 */
[----:B------:R-:W2:Y:S03]  /*2420*/  LDG.E.64 R8, desc[UR8][R8.64] ;  /* 0x0000000808087981 */ /* 0x000ea6000c1e1b00 */
[----:B------:R-:W-:Y:S02]  /*2430*/  FSEL R14, R22, R14, !P0 ;  /* 0x0000000e160e7208 */ /* 0x000fe40004000000 */
[----:B------:R-:W-:Y:S01]  /*2440*/  FSEL R15, R23, R15, !P0 ;  /* 0x0000000f170f7208 */ /* 0x000fe20004000000 */
[----:B------:R-:W-:-:S06]  /*2450*/  IMAD.WIDE.U32 R22, R25, 0x8, R6 ;  /* 0x0000000819167825 */ /* 0x000fcc00078e0006 */
[----:B------:R-:W3:Y:S01]  /*2460*/  LDG.E.64 R22, desc[UR8][R22.64] ;  /* 0x0000000816167981 */ /* 0x000ee2000c1e1b00 */
[----:B----4-:R-:W-:-:S06]  /*2470*/  DSETP.GEU.AND P0, PT, R14, R20, PT ;  /* 0x000000140e00722a */ /* 0x010fcc0003f0e000 */
[----:B------:R-:W-:Y:S02]  /*2480*/  FSEL R14, R20, R14, !P0 ;  /* 0x0000000e140e7208 */ /* 0x000fe40004000000 */
[----:B------:R-:W-:Y:S01]  /*2490*/  FSEL R15, R21, R15, !P0 ;  /* 0x0000000f150f7208 */ /* 0x000fe20004000000 */
[----:B------:R-:W-:-:S04]  /*24a0*/  VIADD R21, R25, 0x100 ;  /* 0x0000010019157836 */ /* 0x000fc80000000000 */
[----:B------:R-:W-:Y:S01]  /*24b0*/  IMAD.WIDE.U32 R20, R21, 0x8, R6 ;  /* 0x0000000815147825 */ /* 0x000fe200078e0006 */
[----:B-----5:R-:W-:-:S05]  /*24c0*/  DSETP.GEU.AND P0, PT, R14, R18, PT ;  /* 0x000000120e00722a */ /* 0x020fca0003f0e000 */
[----:B------:R-:W4:Y:S01]  /*24d0*/  LDG.E.64 R20, desc[UR8][R20.64] ;  /* 0x0000000814147981 */ /* 0x000f22000c1e1b00 */
[----:B------:R-:W-:Y:S02]  /*24e0*/  FSEL R14, R18, R14, !P0 ;  /* 0x0000000e120e7208 */ /* 0x000fe40004000000 */
[----:B------:R-:W-:Y:S01]  /*24f0*/  FSEL R15, R19, R15, !P0 ;  /* 0x0000000f130f7208 */ /* 0x000fe20004000000 */
[----:B------:R-:W-:-:S04]  /*2500*/  VIADD R19, R25, 0x200 ;  /* 0x0000020019137836 */ /* 0x000fc80000000000 */
[----:B------:R-:W-:Y:S01]  /*2510*/  IMAD.WIDE.U32 R18, R19, 0x8, R6 ;  /* 0x0000000813127825 */ /* 0x000fe200078e0006 */
[----:B------:R-:W-:-:S05]  /*2520*/  DSETP.GEU.AND P0, PT, R14, R16, PT ;  /* 0x000000100e00722a */ /* 0x000fca0003f0e000 */
[----:B------:R-:W5:Y:S01]  /*2530*/  LDG.E.64 R18, desc[UR8][R18.64] ;  /* 0x0000000812127981 */ /* 0x000f62000c1e1b00 */
        /* <DEDUP_REMOVED lines=15> */
[----:B------:R-:W-:-:S06]  /*2630*/  IMAD.WIDE.U32 R12, R13, 0x8, R6 ;  /* 0x000000080d0c7825 */ /* 0x000fcc00078e0006 */
[----:B------:R-:W5:Y:S01]  /*2640*/  LDG.E.64 R12, desc[UR8][R12.64] ;  /* 0x000000080c0c7981 */ /* 0x000f62000c1e1b00 */
        /* <DEDUP_REMOVED lines=39> */
.L_x_196:
[----:B------:R-:W-:-:S07]  /*28c0*/  VIADD R3, R3, 0xfffff800 ;  /* 0xfffff80003037836 */ /* 0x000fce0000000000 */
.L_x_195:
[----:B------:R-:W-:Y:S05]  /*28d0*/  BSYNC.RECONVERGENT B2 ;  /* 0x0000000000027941 */ /* 0x000fea0003800200 */
.L_x_194:
[----:B------:R-:W-:-:S13]  /*28e0*/  ISETP.NE.AND P0, PT, R5, RZ, PT ;  /* 0x000000ff0500720c */ /* 0x000fda0003f05270 */
[----:B------:R-:W-:Y:S05]  /*28f0*/  @!P0 BRA `(.L_x_193) ;  /* 0x0000000400948947 */ /* 0x000fea0003800000 */
[----:B------:R-:W-:Y:S01]  /*2900*/  ISETP.GE.U32.AND P1, PT, R5, 0x8, PT ;  /* 0x000000080500780c */ /* 0x000fe20003f26070 */
[----:B------:R-:W-:Y:S01]  /*2910*/  BSSY.RECONVERGENT B2, `(.L_x_198) ;  /* 0x0000035000027945 */ /* 0x000fe20003800200 */
[----:B------:R-:W-:-:S04]  /*2920*/  LOP3.LUT R26, R4, 0x7, RZ, 0xc0, !PT ;  /* 0x00000007041a7812 */ /* 0x000fc800078ec0ff */
[----:B------:R-:W-:-:S07]  /*2930*/  ISETP.NE.AND P0, PT, R26, RZ, PT ;  /* 0x000000ff1a00720c */ /* 0x000fce0003f05270 */
[----:B------:R-:W-:Y:S06]  /*2940*/  @!P1 BRA `(.L_x_199) ;  /* 0x0000000000c49947 */ /* 0x000fec0003800000 */
[----:B------:R-:W-:-:S04]  /*2950*/  VIADD R5, R3, UR11 ;  /* 0x0000000b03057c36 */ /* 0x000fc80008000000 */
[----:B------:R-:W-:-:S04]  /*2960*/  IMAD.WIDE.U32 R8, R5, 0x8, R6 ;  /* 0x0000000805087825 */ /* 0x000fc800078e0006 */
[----:B------:R-:W-:Y:S02]  /*2970*/  VIADD R11, R5, 0x100 ;  /* 0x00000100050b7836 */ /* 0x000fe40000000000 */
[----:B------:R-:W2:Y:S02]  /*2980*/  LDG.E.64 R8, desc[UR8][R8.64] ;  /* 0x0000000808087981 */ /* 0x000ea4000c1e1b00 */
        /* <DEDUP_REMOVED lines=45> */
.L_x_199:
[----:B------:R-:W-:Y:S05]  /*2c60*/  BSYNC.RECONVERGENT B2 ;  /* 0x0000000000027941 */ /* 0x000fea0003800200 */
.L_x_198:
[----:B------:R-:W-:Y:S05]  /*2c70*/  @!P0 BRA `(.L_x_193) ;  /* 0x0000000000b48947 */ /* 0x000fea0003800000 */
[----:B------:R-:W-:Y:S01]  /*2c80*/  ISETP.GE.U32.AND P1, PT, R26, 0x4, PT ;  /* 0x000000041a00780c */ /* 0x000fe20003f26070 */
[----:B------:R-:W-:Y:S01]  /*2c90*/  BSSY.RECONVERGENT B2, `(.L_x_200) ;  /* 0x000001c000027945 */ /* 0x000fe20003800200 */
[----:B------:R-:W-:-:S11]  /*2ca0*/  LOP3.LUT P0, RZ, R4, 0x3, RZ, 0xc0, !PT ;  /* 0x0000000304ff7812 */ /* 0x000fd6000780c0ff */
[----:B------:R-:W-:Y:S05]  /*2cb0*/  @!P1 BRA `(.L_x_201) ;  /* 0x0000000000649947 */ /* 0x000fea0003800000 */
        /* <DEDUP_REMOVED lines=25> */
.L_x_201:
[----:B------:R-:W-:Y:S05]  /*2e50*/  BSYNC.RECONVERGENT B2 ;  /* 0x0000000000027941 */ /* 0x000fea0003800200 */
.L_x_200:
[----:B------:R-:W-:Y:S05]  /*2e60*/  @!P0 BRA `(.L_x_193) ;  /* 0x0000000000388947 */ /* 0x000fea0003800000 */
[----:B------:R-:W-:Y:S01]  /*2e70*/  LOP3.LUT R2, R2, 0xffff, RZ, 0xc0, !PT ;  /* 0x0000ffff02027812 */ /* 0x000fe200078ec0ff */
[----:B------:R-:W-:-:S03]  /*2e80*/  VIADD R5, R3, UR6 ;  /* 0x0000000603057c36 */ /* 0x000fc60008000000 */
[----:B------:R-:W-:-:S04]  /*2e90*/  LEA.HI R2, R2, 0x1, RZ, 0x18 ;  /* 0x0000000102027811 */ /* 0x000fc800078fc0ff */
[----:B------:R-:W-:-:S05]  /*2ea0*/  LOP3.LUT R2, R2, 0x3, RZ, 0xc0, !PT ;  /* 0x0000000302027812 */ /* 0x000fca00078ec0ff */
[----:B------:R-:W-:-:S07]  /*2eb0*/  IMAD.MOV R4, RZ, RZ, -R2 ;  /* 0x000000ffff047224 */ /* 0x000fce00078e0a02 */
.L_x_202:
[----:B------:R-:W-:-:S06]  /*2ec0*/  IMAD.WIDE.U32 R2, R5, 0x8, R6 ;  /* 0x0000000805027825 */ /* 0x000fcc00078e0006 */
[----:B------:R-:W2:Y:S01]  /*2ed0*/  LDG.E.64 R2, desc[UR8][R2.64] ;  /* 0x0000000802027981 */ /* 0x000ea2000c1e1b00 */
[----:B------:R-:W-:Y:S02]  /*2ee0*/  VIADD R4, R4, 0x1 ;  /* 0x0000000104047836 */ /* 0x000fe40000000000 */
[----:B------:R-:W-:Y:S01]  /*2ef0*/  VIADD R5, R5, 0x100 ;  /* 0x0000010005057836 */ /* 0x000fe20000000000 */
[----:B--2---:R-:W-:-:S06]  /*2f00*/  DSETP.GEU.AND P0, PT, R14, R2, PT ;  /* 0x000000020e00722a */ /* 0x004fcc0003f0e000 */
[----:B------:R-:W-:Y:S02]  /*2f10*/  FSEL R14, R2, R14, !P0 ;  /* 0x0000000e020e7208 */ /* 0x000fe40004000000 */
[----:B------:R-:W-:Y:S02]  /*2f20*/  FSEL R15, R3, R15, !P0 ;  /* 0x0000000f030f7208 */ /* 0x000fe40004000000 */
[----:B------:R-:W-:-:S13]  /*2f30*/  ISETP.NE.AND P0, PT, R4, RZ, PT ;  /* 0x000000ff0400720c */ /* 0x000fda0003f05270 */
[----:B------:R-:W-:Y:S05]  /*2f40*/  @P0 BRA `(.L_x_202) ;  /* 0xfffffffc00dc0947 */ /* 0x000fea000383ffff */
.L_x_193:
[----:B------:R-:W-:Y:S05]  /*2f50*/  BSYNC.RECONVERGENT B1 ;  /* 0x0000000000017941 */ /* 0x000fea0003800200 */
.L_x_190:
        /* <DEDUP_REMOVED lines=43> */
[----:B------:R-:W-:-:S03]  /*3210*/  FSEL R3, R3, R5, P1 ;  /* 0x0000000503037208 */ /* 0x000fc60000800000 */
[----:B0-----:R-:W-:Y:S02]  /*3220*/  IMAD.MOV.U32 R4, RZ, RZ, R2 ;  /* 0x000000ffff047224 */ /* 0x001fe400078e0002 */
[----:B------:R-:W-:Y:S01]  /*3230*/  IMAD.MOV.U32 R5, RZ, RZ, R3 ;  /* 0x000000ffff057224 */ /* 0x000fe200078e0003 */
[----:B------:R-:W-:Y:S06]  /*3240*/  BAR.SYNC.DEFER_BLOCKING 0x0 ;  /* 0x0000000000007b1d */ /* 0x000fec0000010000 */
[----:B------:R-:W-:Y:S05]  /*3250*/  @P0 BRA `(.L_x_189) ;  /* 0x0000000000700947 */ /* 0x000fea0003800000 */
[----:B------:R-:W0:Y:S01]  /*3260*/  S2UR UR5, SR_CgaCtaId ;  /* 0x00000000000579c3 */ /* 0x000e220000008800 */
[----:B------:R-:W-:Y:S02]  /*3270*/  UMOV UR4, 0x400 ;  /* 0x0000040000047882 */ /* 0x000fe40000000000 */
[----:B0-----:R-:W-:-:S09]  /*3280*/  ULEA UR4, UR5, UR4, 0x18 ;  /* 0x0000000405047291 */ /* 0x001fd2000f8ec0ff */
[----:B------:R-:W0:Y:S04]  /*3290*/  LDS.128 R12, [UR4+0x10] ;  /* 0x00001004ff0c7984 */ /* 0x000e280008000c00 */
        /* <DEDUP_REMOVED lines=24> */
.L_x_189:
[----:B------:R-:W-:Y:S05]  /*3420*/  BSYNC.RECONVERGENT B0 ;  /* 0x0000000000007941 */ /* 0x000fea0003800200 */
.L_x_173:
[----:B------:R-:W-:Y:S05]  /*3430*/  @P0 EXIT ;  /* 0x000000000000094d */ /* 0x000fea0003800000 */
[----:B------:R-:W1:Y:S02]  /*3440*/  LDCU.64 UR4, c[0x0][0x388] ;  /* 0x00007100ff0477ac */ /* 0x000e640008000a00 */
[----:B-1----:R-:W-:-:S06]  /*3450*/  UIMAD.WIDE.U32 UR4, UR10, 0x8, UR4 ;  /* 0x000000080a0478a5 */ /* 0x002fcc000f8e0004 */
[----:B------:R-:W-:Y:S02]  /*3460*/  IMAD.U32 R2, RZ, RZ, UR4 ;  /* 0x00000004ff027e24 */ /* 0x000fe4000f8e00ff */
[----:B------:R-:W-:-:S05]  /*3470*/  IMAD.U32 R3, RZ, RZ, UR5 ;  /* 0x00000005ff037e24 */ /* 0x000fca000f8e00ff */
[----:B------:R-:W-:Y:S01]  /*3480*/  STG.E.64 desc[UR8][R2.64], R4 ;  /* 0x0000000402007986 */ /* 0x000fe2000c101b08 */
[----:B------:R-:W-:Y:S05]  /*3490*/  EXIT ;  /* 0x000000000000794d */ /* 0x000fea0003800000 */
.L_x_203:
        /* <DEDUP_REMOVED lines=14> */
.L_x_261:


//--------------------- .text._ZN3cub18CUB_300001_SM_10006detail6reduce28DeviceReduceSingleTileKernelINS2_10policy_hubIdjN4cuda3__47maximumIdEEE10Policy1000EN6thrust24THRUST_300001_SM_1000_NS6detail15normal_iteratorINSC_10device_ptrIdEEEEPdjS8_ddNS5_3std3__410__identityEEEvT0_T1_T2_T3_T4_T6_ --------------------------
	.section	.text._ZN3cub18CUB_300001_SM_10006detail6reduce28DeviceReduceSingleTileKernelINS2_10policy_hubIdjN4cuda3__47maximumIdEEE10Policy1000EN6thrust24THRUST_300001_SM_1000_NS6detail15normal_iteratorINSC_10device_ptrIdEEEEPdjS8_ddNS5_3std3__410__identityEEEvT0_T1_T2_T3_T4_T6_,"ax",@progbits
	.align	128
        .global         _ZN3cub18CUB_300001_SM_10006detail6reduce28DeviceReduceSingleTileKernelINS2_10policy_hubIdjN4cuda3__47maximumIdEEE10Policy1000EN6thrust24THRUST_300001_SM_1000_NS6detail15normal_iteratorINSC_10device_ptrIdEEEEPdjS8_ddNS5_3std3__410__identityEEEvT0_T1_T2_T3_T4_T6_
        .type           _ZN3cub18CUB_300001_SM_10006detail6reduce28DeviceReduceSingleTileKernelINS2_10policy_hubIdjN4cuda3__47maximumIdEEE10Policy1000EN6thrust24THRUST_300001_SM_1000_NS6detail15normal_iteratorINSC_10device_ptrIdEEEEPdjS8_ddNS5_3std3__410__identityEEEvT0_T1_T2_T3_T4_T6_,@function
        .size           _ZN3cub18CUB_300001_SM_10006detail6reduce28DeviceReduceSingleTileKernelINS2_10policy_hubIdjN4cuda3__47maximumIdEEE10Policy1000EN6thrust24THRUST_300001_SM_1000_NS6detail15normal_iteratorINSC_10device_ptrIdEEEEPdjS8_ddNS5_3std3__410__identityEEEvT0_T1_T2_T3_T4_T6_,(.L_x_262 - _ZN3cub18CUB_300001_SM_10006detail6reduce28DeviceReduceSingleTileKernelINS2_10policy_hubIdjN4cuda3__47maximumIdEEE10Policy1000EN6thrust24THRUST_300001_SM_1000_NS6detail15normal_iteratorINSC_10device_ptrIdEEEEPdjS8_ddNS5_3std3__410__identityEEEvT0_T1_T2_T3_T4_T6_)
        .other          _ZN3cub18CUB_300001_SM_10006detail6reduce28DeviceReduceSingleTileKernelINS2_10policy_hubIdjN4cuda3__47maximumIdEEE10Policy1000EN6thrust24THRUST_300001_SM_1000_NS6detail15normal_iteratorINSC_10device_ptrIdEEEEPdjS8_ddNS5_3std3__410__identityEEEvT0_T1_T2_T3_T4_T6_,@"STO_CUDA_ENTRY STV_DEFAULT"
_ZN3cub18CUB_300001_SM_10006detail6reduce28DeviceReduceSingleTileKernelINS2_10policy_hubIdjN4cuda3__47maximumIdEEE10Policy1000EN6thrust24THRUST_300001_SM_1000_NS6detail15normal_iteratorINSC_10device_ptrIdEEEEPdjS8_ddNS5_3std3__410__identityEEEvT0_T1_T2_T3_T4_T6_:
.text._ZN3cub18CUB_300001_SM_10006detail6reduce28DeviceReduceSingleTileKernelINS2_10policy_hubIdjN4cuda3__47maximumIdEEE10Policy1000EN6thrust24THRUST_300001_SM_1000_NS6detail15normal_iteratorINSC_10device_ptrIdEEEEPdjS8_ddNS5_3std3__410__identityEEEvT0_T1_T2_T3_T4_T6_:
        /* <DEDUP_REMOVED lines=13> */
.L_x_204:
[----:B------:R-:W-:Y:S01]  /*00d0*/  ISETP.GT.U32.AND P0, PT, R2, 0x7ff, PT ;  /* 0x000007ff0200780c */ /* 0x000fe20003f04070 */
[----:B------:R-:W-:-:S12]  /*00e0*/  BSSY.RECONVERGENT B0, `(.L_x_205) ;  /* 0x00002f1000007945 */ /* 0x000fd80003800200 */
        /* <DEDUP_REMOVED lines=11> */
.L_x_208:
[----:B------:R-:W-:Y:S05]  /*01a0*/  BSYNC.RECONVERGENT B1 ;  /* 0x0000000000017941 */ /* 0x000fea0003800200 */
.L_x_207:
        /* <DEDUP_REMOVED lines=17> */
.L_x_213:
        /* <DEDUP_REMOVED lines=70> */
.L_x_212:
[----:B------:R-:W-:Y:S05]  /*0720*/  BSYNC.RECONVERGENT B2 ;  /* 0x0000000000027941 */ /* 0x000fea0003800200 */
.L_x_211:
[----:B------:R-:W-:Y:S05]  /*0730*/  @!P0 BRA `(.L_x_210) ;  /* 0x0000000400508947 */ /* 0x000fea0003800000 */
[----:B------:R-:W-:Y:S01]  /*0740*/  ISETP.GE.U32.AND P1, PT, R42, 0x8, PT ;  /* 0x000000082a00780c */ /* 0x000fe20003f26070 */
[----:B------:R-:W-:Y:S01]  /*0750*/  BSSY.RECONVERGENT B2, `(.L_x_214) ;  /* 0x0000027000027945 */ /* 0x000fe20003800200 */
[----:B------:R-:W-:-:S04]  /*0760*/  LOP3.LUT R22, R40, 0x7, RZ, 0xc0, !PT ;  /* 0x0000000728167812 */ /* 0x000fc800078ec0ff */
[----:B------:R-:W-:-:S07]  /*0770*/  ISETP.NE.AND P0, PT, R22, RZ, PT ;  /* 0x000000ff1600720c */ /* 0x000fce0003f05270 */
[----:B------:R-:W-:Y:S06]  /*0780*/  @!P1 BRA `(.L_x_215) ;  /* 0x00000000008c9947 */ /* 0x000fec0003800000 */
[----:B------:R-:W0:Y:S02]  /*0790*/  LDC.64 R4, c[0x0][0x380] ;  /* 0x0000e000ff047b82 */ /* 0x000e240000000a00 */
[----:B0-----:R-:W-:-:S05]  /*07a0*/  IMAD.WIDE.U32 R20, R41, 0x8, R4 ;  /* 0x0000000829147825 */ /* 0x001fca00078e0004 */
        /* <DEDUP_REMOVED lines=33> */
.L_x_215:
[----:B------:R-:W-:Y:S05]  /*09c0*/  BSYNC.RECONVERGENT B2 ;  /* 0x0000000000027941 */ /* 0x000fea0003800200 */
.L_x_214:
        /* <DEDUP_REMOVED lines=25> */
.L_x_217:
[----:B------:R-:W-:Y:S05]  /*0b60*/  BSYNC.RECONVERGENT B2 ;  /* 0x0000000000027941 */ /* 0x000fea0003800200 */
.L_x_216:
[----:B------:R-:W-:Y:S05]  /*0b70*/  @!P0 BRA `(.L_x_210) ;  /* 0x0000000000408947 */ /* 0x000fea0003800000 */
[----:B------:R-:W0:Y:S01]  /*0b80*/  LDC.64 R4, c[0x0][0x380] ;  /* 0x0000e000ff047b82 */ /* 0x000e220000000a00 */
[----:B------:R-:W-:Y:S02]  /*0b90*/  IMAD.MOV R0, RZ, RZ, -R0 ;  /* 0x000000ffff007224 */ /* 0x000fe400078e0a00 */
[----:B0-----:R-:W-:-:S04]  /*0ba0*/  IMAD.WIDE.U32 R4, R41, 0x8, R4 ;  /* 0x0000000829047825 */ /* 0x001fc800078e0004 */
[----:B------:R-:W-:Y:S02]  /*0bb0*/  IMAD.MOV.U32 R6, RZ, RZ, R4 ;  /* 0x000000ffff067224 */ /* 0x000fe400078e0004 */
[----:B------:R-:W-:-:S07]  /*0bc0*/  IMAD.MOV.U32 R7, RZ, RZ, R5 ;  /* 0x000000ffff077224 */ /* 0x000fce00078e0005 */
.L_x_218:
[----:B------:R-:W-:Y:S02]  /*0bd0*/  IMAD.MOV.U32 R4, RZ, RZ, R6 ;  /* 0x000000ffff047224 */ /* 0x000fe400078e0006 */
[----:B------:R-:W-:-:S06]  /*0be0*/  IMAD.MOV.U32 R5, RZ, RZ, R7 ;  /* 0x000000ffff057224 */ /* 0x000fcc00078e0007 */
[----:B------:R-:W2:Y:S01]  /*0bf0*/  LDG.E.64 R4, desc[UR6][R4.64] ;  /* 0x0000000604047981 */ /* 0x000ea2000c1e1b00 */
[----:B------:R-:W-:Y:S01]  /*0c00*/  VIADD R0, R0, 0x1 ;  /* 0x0000000100007836 */ /* 0x000fe20000000000 */
[----:B------:R-:W-:-:S04]  /*0c10*/  IADD3 R6, P2, PT, R6, 0x800, RZ ;  /* 0x0000080006067810 */ /* 0x000fc80007f5e0ff */
[----:B------:R-:W-:Y:S01]  /*0c20*/  ISETP.NE.AND P1, PT, R0, RZ, PT ;  /* 0x000000ff0000720c */ /* 0x000fe20003f25270 */
[----:B------:R-:W-:Y:S01]  /*0c30*/  IMAD.X R7, RZ, RZ, R7, P2 ;  /* 0x000000ffff077224 */ /* 0x000fe200010e0607 */
[----:B--2--5:R-:W-:-:S06]  /*0c40*/  DSETP.GEU.AND P0, PT, R36, R4, PT ;  /* 0x000000042400722a */ /* 0x024fcc0003f0e000 */
[----:B------:R-:W-:Y:S02]  /*0c50*/  FSEL R36, R4, R36, !P0 ;  /* 0x0000002404247208 */ /* 0x000fe40004000000 */
[----:B------:R-:W-:-:S03]  /*0c60*/  FSEL R37, R5, R37, !P0 ;  /* 0x0000002505257208 */ /* 0x000fc60004000000 */
[----:B------:R-:W-:Y:S05]  /*0c70*/  @P1 BRA `(.L_x_218) ;  /* 0xfffffffc00d41947 */ /* 0x000fea000383ffff */
.L_x_210:
[----:B------:R-:W-:Y:S05]  /*0c80*/  BSYNC.RECONVERGENT B1 ;  /* 0x0000000000017941 */ /* 0x000fea0003800200 */
.L_x_209:
        /* <DEDUP_REMOVED lines=85> */
.L_x_219:
        /* <DEDUP_REMOVED lines=18> */
[----:B------:R-:W-:-:S03]  /*1300*/  VIADD R0, R8, 0x4 ;  /* 0x0000000408007836 */ /* 0x000fc60000000000 */
[----:B------:R-:W0:Y:S02]  /*1310*/  SHFL.DOWN PT, R5, R7, 0x2, R9 ;  /* 0x0840000007057989 */ /* 0x000e2400000e0009 */
[----:B0-----:R-:W-:-:S06]  /*1320*/  DSETP.GEU.AND P1, PT, R6, R4, PT ;  /* 0x000000040600722a */ /* 0x001fcc0003f2e000 */
[----:B------:R-:W-:Y:S02]  /*1330*/  @!P0 FSEL R6, R4, R6, !P1 ;  /* 0x0000000604068208 */ /* 0x000fe40004800000 */
[----:B------:R-:W-:Y:S02]  /*1340*/  @!P0 FSEL R7, R5, R7, !P1 ;  /* 0x0000000705078208 */ /* 0x000fe40004800000 */
        /* <DEDUP_REMOVED lines=9> */
[C---:B------:R-:W-:Y:S01]  /*13e0*/  ISETP.NE.AND P0, PT, R8.reuse, RZ, PT ;  /* 0x000000ff0800720c */ /* 0x040fe20003f05270 */
[----:B------:R-:W-:Y:S02]  /*13f0*/  VIADD R0, R8, 0x10 ;  /* 0x0000001008007836 */ /* 0x000fe40000000000 */
[----:B------:R-:W0:Y:S10]  /*1400*/  SHFL.DOWN PT, R5, R7, 0x8, R9 ;  /* 0x0900000007057989 */ /* 0x000e3400000e0009 */
[----:B------:R-:W1:Y:S01]  /*1410*/  @!P0 S2R R11, SR_CgaCtaId ;  /* 0x00000000000b8919 */ /* 0x000e620000008800 */
[----:B------:R-:W-:Y:S01]  /*1420*/  @!P0 MOV R8, 0x400 ;  /* 0x0000040000088802 */ /* 0x000fe20000000f00 */
[----:B0-----:R-:W-:-:S06]  /*1430*/  DSETP.GEU.AND P2, PT, R6, R4, PT ;  /* 0x000000040600722a */ /* 0x001fcc0003f4e000 */
[----:B------:R-:W-:Y:S02]  /*1440*/  @!P1 FSEL R6, R4, R6, !P2 ;  /* 0x0000000604069208 */ /* 0x000fe40005000000 */
[----:B------:R-:W-:Y:S02]  /*1450*/  @!P1 FSEL R7, R5, R7, !P2 ;  /* 0x0000000705079208 */ /* 0x000fe40005000000 */
[----:B------:R-:W-:Y:S01]  /*1460*/  ISETP.GT.AND P1, PT, R0, R9, PT ;  /* 0x000000090000720c */ /* 0x000fe20003f24270 */
[----:B------:R-:W-:Y:S01]  /*1470*/  SHFL.DOWN PT, R4, R6, 0x10, R9 ;  /* 0x0a00000006047989 */ /* 0x000fe200000e0009 */
[----:B------:R-:W-:-:S03]  /*1480*/  @!P0 SHF.R.U32.HI R0, RZ, 0x2, R3 ;  /* 0x00000002ff008819 */ /* 0x000fc60000011603 */
[----:B------:R-:W0:Y:S01]  /*1490*/  SHFL.DOWN PT, R5, R7, 0x10, R9 ;  /* 0x0a00000007057989 */ /* 0x000e2200000e0009 */
[----:B------:R-:W-:Y:S02]  /*14a0*/  @!P0 LOP3.LUT R0, R0, 0xf8, RZ, 0xc0, !PT ;  /* 0x000000f800008812 */ /* 0x000fe400078ec0ff */
[----:B-1----:R-:W-:-:S05]  /*14b0*/  @!P0 LEA R11, R11, R8, 0x18 ;  /* 0x000000080b0b8211 */ /* 0x002fca00078ec0ff */
[----:B------:R-:W-:Y:S01]  /*14c0*/  @!P0 IMAD.IADD R11, R0, 0x1, R11 ;  /* 0x00000001000b8824 */ /* 0x000fe200078e020b */
[----:B0-----:R-:W-:-:S06]  /*14d0*/  DSETP.GEU.AND P2, PT, R6, R4, PT ;  /* 0x000000040600722a */ /* 0x001fcc0003f4e000 */
[----:B------:R-:W-:Y:S02]  /*14e0*/  @!P1 FSEL R6, R4, R6, !P2 ;  /* 0x0000000604069208 */ /* 0x000fe40005000000 */
[----:B------:R-:W-:-:S03]  /*14f0*/  @!P1 FSEL R7, R5, R7, !P2 ;  /* 0x0000000705079208 */ /* 0x000fc60005000000 */
[----:B------:R-:W-:Y:S02]  /*1500*/  IMAD.MOV.U32 R4, RZ, RZ, R6 ;  /* 0x000000ffff047224 */ /* 0x000fe400078e0006 */
        /* <DEDUP_REMOVED lines=14> */
[C---:B------:R-:W-:Y:S02]  /*15f0*/  ISETP.GT.U32.AND P1, PT, R2.reuse, 0x40, PT ;  /* 0x000000400200780c */ /* 0x040fe40003f24070 */
[----:B------:R-:W-:Y:S02]  /*1600*/  FSEL R12, R3, R4, P2 ;  /* 0x00000004030c7208 */ /* 0x000fe40001000000 */
[----:B------:R-:W-:Y:S02]  /*1610*/  FSEL R13, R13, R5, P2 ;  /* 0x000000050d0d7208 */ /* 0x000fe40001000000 */
[----:B------:R-:W0:Y:S01]  /*1620*/  LDS.128 R4, [UR4+0x30] ;  /* 0x00003004ff047984 */ /* 0x000e220008000c00 */
[----:B------:R-:W-:-:S03]  /*1630*/  ISETP.GT.U32.AND P2, PT, R2, 0x60, PT ;  /* 0x000000600200780c */ /* 0x000fc60003f44070 */
[----:B------:R-:W-:-:S06]  /*1640*/  DSETP.GEU.AND P3, PT, R12, R14, PT ;  /* 0x0000000e0c00722a */ /* 0x000fcc0003f6e000 */
[----:B------:R-:W-:Y:S02]  /*1650*/  @P1 FSEL R12, R14, R12, !P3 ;  /* 0x0000000c0e0c1208 */ /* 0x000fe40005800000 */
[----:B------:R-:W-:Y:S02]  /*1660*/  @P1 FSEL R13, R15, R13, !P3 ;  /* 0x0000000d0f0d1208 */ /* 0x000fe40005800000 */
[----:B------:R-:W-:-:S04]  /*1670*/  ISETP.GT.U32.AND P1, PT, R2, 0x80, PT ;  /* 0x000000800200780c */ /* 0x000fc80003f24070 */
[----:B-1----:R-:W-:-:S06]  /*1680*/  DSETP.GEU.AND P3, PT, R12, R8, PT ;  /* 0x000000080c00722a */ /* 0x002fcc0003f6e000 */
[----:B------:R-:W-:Y:S02]  /*1690*/  @P2 FSEL R12, R8, R12, !P3 ;  /* 0x0000000c080c2208 */ /* 0x000fe40005800000 */
[----:B------:R-:W-:Y:S02]  /*16a0*/  @P2 FSEL R13, R9, R13, !P3 ;  /* 0x0000000d090d2208 */ /* 0x000fe40005800000 */
[----:B------:R-:W-:Y:S01]  /*16b0*/  ISETP.GT.U32.AND P2, PT, R2, 0xa0, PT ;  /* 0x000000a00200780c */ /* 0x000fe20003f44070 */
[----:B------:R-:W1:Y:S03]  /*16c0*/  LDS.64 R8, [UR4+0x40] ;  /* 0x00004004ff087984 */ /* 0x000e660008000a00 */
        /* <DEDUP_REMOVED lines=23> */
.L_x_206:
[----:B------:R-:W0:Y:S01]  /*1840*/  S2R R0, SR_TID.X ;  /* 0x0000000000007919 */ /* 0x000e220000002100 */
[----:B------:R-:W1:Y:S02]  /*1850*/  LDCU.64 UR4, c[0x0][0x380] ;  /* 0x00007000ff0477ac */ /* 0x000e640008000a00 */
[----:B-1----:R-:W-:Y:S02]  /*1860*/  IMAD.U32 R6, RZ, RZ, UR4 ;  /* 0x00000004ff067e24 */ /* 0x002fe4000f8e00ff */
[----:B------:R-:W-:Y:S02]  /*1870*/  IMAD.U32 R7, RZ, RZ, UR5 ;  /* 0x00000005ff077e24 */ /* 0x000fe4000f8e00ff */
        /* <DEDUP_REMOVED lines=9> */
[----:B------:R-:W-:Y:S01]  /*1910*/  VIADD R24, R2, 0xfffff800 ;  /* 0xfffff80002187836 */ /* 0x000fe20000000000 */
[----:B------:R-:W-:-:S04]  /*1920*/  UMOV UR4, 0x800 ;  /* 0x0000080000047882 */ /* 0x000fc80000000000 */
[----:B------:R-:W-:Y:S01]  /*1930*/  ISETP.GE.U32.AND P1, PT, R24, 0x800, PT ;  /* 0x000008001800780c */ /* 0x000fe20003f26070 */
        /* <DEDUP_REMOVED lines=23> */
[----:B------:R-:W-:-:S07]  /*1ab0*/  UMOV UR4, 0x800 ;  /* 0x0000080000047882 */ /* 0x000fce0000000000 */
[----:B------:R-:W1:Y:S02]  /*1ac0*/  LDC.64 R6, c[0x0][0x380] ;  /* 0x0000e000ff067b82 */ /* 0x000e640000000a00 */
.L_x_223:
[----:B------:R-:W-:-:S04]  /*1ad0*/  VIADD R3, R0, UR4 ;  /* 0x0000000400037c36 */ /* 0x000fc80008000000 */
[----:B-1----:R-:W-:-:S05]  /*1ae0*/  IMAD.WIDE.U32 R2, R3, 0x8, R6 ;  /* 0x0000000803027825 */ /* 0x002fca00078e0006 */
[----:B------:R-:W2:Y:S04]  /*1af0*/  LDG.E.64 R10, desc[UR6][R2.64] ;  /* 0x00000006020a7981 */ /* 0x000ea8000c1e1b00 */
[----:B------:R-:W3:Y:S04]  /*1b00*/  LDG.E.64 R12, desc[UR6][R2.64+0x800] ;  /* 0x00080006020c7981 */ /* 0x000ee8000c1e1b00 */
[----:B------:R-:W4:Y:S04]  /*1b10*/  LDG.E.64 R14, desc[UR6][R2.64+0x1000] ;  /* 0x00100006020e7981 */ /* 0x000f28000c1e1b00 */
[----:B------:R-:W5:Y:S04]  /*1b20*/  LDG.E.64 R16, desc[UR6][R2.64+0x1800] ;  /* 0x0018000602107981 */ /* 0x000f68000c1e1b00 */
[----:B------:R-:W5:Y:S04]  /*1b30*/  LDG.E.64 R18, desc[UR6][R2.64+0x2000] ;  /* 0x0020000602127981 */ /* 0x000f68000c1e1b00 */
[----:B------:R-:W5:Y:S04]  /*1b40*/  LDG.E.64 R20, desc[UR6][R2.64+0x2800] ;  /* 0x0028000602147981 */ /* 0x000f68000c1e1b00 */
[----:B------:R-:W5:Y:S04]  /*1b50*/  LDG.E.64 R22, desc[UR6][R2.64+0x3000] ;  /* 0x0030000602167981 */ /* 0x000f68000c1e1b00 */
[----:B------:R1:W5:Y:S01]  /*1b60*/  LDG.E.64 R4, desc[UR6][R2.64+0x3800] ;  /* 0x0038000602047981 */ /* 0x000362000c1e1b00 */
        /* <DEDUP_REMOVED lines=10> */
[----:B-1----:R-:W-:Y:S02]  /*1c10*/  FSEL R2, R16, R8, !P0 ;  /* 0x0000000810027208 */ /* 0x002fe40004000000 */
        /* <DEDUP_REMOVED lines=10> */
[----:B------:R-:W-:-:S03]  /*1cc0*/  FSEL R9, R23, R3, !P0 ;  /* 0x0000000317097208 */ /* 0x000fc60004000000 */
[----:B------:R-:W-:-:S03]  /*1cd0*/  VIADD R3, R2, -UR4 ;  /* 0x8000000402037c36 */ /* 0x000fc60008000000 */
[----:B------:R-:W-:Y:S02]  /*1ce0*/  DSETP.GEU.AND P0, PT, R8, R4, PT ;  /* 0x000000040800722a */ /* 0x000fe40003f0e000 */
[----:B------:R-:W-:-:S04]  /*1cf0*/  ISETP.GE.U32.AND P1, PT, R3, 0x800, PT ;  /* 0x000008000300780c */ /* 0x000fc80003f26070 */
[----:B------:R-:W-:Y:S02]  /*1d00*/  FSEL R8, R4, R8, !P0 ;  /* 0x0000000804087208 */ /* 0x000fe40004000000 */
[----:B------:R-:W-:-:S07]  /*1d10*/  FSEL R9, R5, R9, !P0 ;  /* 0x0000000905097208 */ /* 0x000fce0004000000 */
[----:B------:R-:W-:Y:S05]  /*1d20*/  @!P1 BRA `(.L_x_222) ;  /* 0x0000000c00889947 */ /* 0x000fea0003800000 */
[----:B------:R-:W-:-:S06]  /*1d30*/  UIADD3 UR4, UPT, UPT, UR4, 0x800, URZ ;  /* 0x0000080004047890 */ /* 0x000fcc000fffe0ff */
[----:B------:R-:W-:-:S13]  /*1d40*/  ISETP.LT.U32.AND P0, PT, R24, UR4, PT ;  /* 0x0000000418007c0c */ /* 0x000fda000bf01070 */
[----:B------:R-:W-:Y:S05]  /*1d50*/  @!P0 BRA `(.L_x_223) ;  /* 0xfffffffc005c8947 */ /* 0x000fea000383ffff */
.L_x_221:
[----:B------:R-:W-:Y:S01]  /*1d60*/  VIADD R3, R2, -UR4 ;  /* 0x8000000402037c36 */ /* 0x000fe20008000000 */
[----:B------:R-:W-:Y:S04]  /*1d70*/  BSSY.RECONVERGENT B1, `(.L_x_222) ;  /* 0x00000dd000017945 */ /* 0x000fe80003800200 */
[----:B------:R-:W-:-:S04]  /*1d80*/  ISETP.GE.AND P0, PT, R0, R3, PT ;  /* 0x000000030000720c */ /* 0x000fc80003f06270 */
[----:B------:R-:W-:-:S13]  /*1d90*/  ISETP.LE.U32.OR P0, PT, R2, UR4, P0 ;  /* 0x0000000402007c0c */ /* 0x000fda0008703470 */
[----:B------:R-:W-:Y:S05]  /*1da0*/  @P0 BRA `(.L_x_224) ;  /* 0x0000000c00640947 */ /* 0x000fea0003800000 */
[----:B------:R-:W-:Y:S01]  /*1db0*/  LOP3.LUT R3, RZ, R0, RZ, 0x33, !PT ;  /* 0x00000000ff037212 */ /* 0x000fe200078e33ff */
[----:B------:R-:W-:Y:S01]  /*1dc0*/  BSSY.RECONVERGENT B2, `(.L_x_225) ;  /* 0x0000072000027945 */ /* 0x000fe20003800200 */
[----:B------:R-:W-:Y:S02]  /*1dd0*/  IMAD.MOV.U32 R5, RZ, RZ, R0 ;  /* 0x000000ffff057224 */ /* 0x000fe400078e0000 */
[----:B------:R-:W-:-:S04]  /*1de0*/  IADD3 R2, PT, PT, R2, -UR4, R3 ;  /* 0x8000000402027c10 */ /* 0x000fc8000fffe003 */
[C---:B------:R-:W-:Y:S02]  /*1df0*/  ISETP.GE.U32.AND P0, PT, R2.reuse, 0xf00, PT ;  /* 0x00000f000200780c */ /* 0x040fe40003f06070 */
[----:B------:R-:W-:-:S04]  /*1e00*/  LEA.HI R2, R2, 0x1, RZ, 0x18 ;  /* 0x0000000102027811 */ /* 0x000fc800078fc0ff */
[----:B------:R-:W-:-:S07]  /*1e10*/  LOP3.LUT R3, R2, 0xf, RZ, 0xc0, !PT ;  /* 0x0000000f02037812 */ /* 0x000fce00078ec0ff */
[----:B------:R-:W-:Y:S05]  /*1e20*/  @!P0 BRA `(.L_x_226) ;  /* 0x0000000400ac8947 */ /* 0x000fea0003800000 */
[----:B------:R-:W-:Y:S01]  /*1e30*/  LOP3.LUT R42, R2, 0x1fffff0, RZ, 0xc0, !PT ;  /* 0x01fffff0022a7812 */ /* 0x000fe200078ec0ff */
[----:B------:R-:W-:Y:S01]  /*1e40*/  BSSY.RECONVERGENT B3, `(.L_x_227) ;  /* 0x0000068000037945 */ /* 0x000fe20003800200 */
[C---:B------:R-:W-:Y:S01]  /*1e50*/  LOP3.LUT R5, R0.reuse, 0x800, RZ, 0xfc, !PT ;  /* 0x0000080000057812 */ /* 0x040fe200078efcff */
[----:B------:R-:W-:Y:S02]  /*1e60*/  VIADD R4, R0, UR4 ;  /* 0x0000000400047c36 */ /* 0x000fe40008000000 */
[----:B------:R-:W-:-:S07]  /*1e70*/  IMAD.MOV R42, RZ, RZ, -R42 ;  /* 0x000000ffff2a7224 */ /* 0x000fce00078e0a2a */
.L_x_228:
        /* <DEDUP_REMOVED lines=47> */
[----:B------:R-:W-:Y:S02]  /*2170*/  VIADD R42, R42, 0x10 ;  /* 0x000000102a2a7836 */ /* 0x000fe40000000000 */
[----:B------:R-:W-:Y:S02]  /*2180*/  VIADD R5, R5, 0x1000 ;  /* 0x0000100005057836 */ /* 0x000fe40000000000 */
[----:B------:R-:W-:Y:S01]  /*2190*/  VIADD R4, R4, 0x1000 ;  /* 0x0000100004047836 */ /* 0x000fe20000000000 */
[----:B------:R-:W-:Y:S01]  /*21a0*/  ISETP.NE.AND P1, PT, R42, RZ, PT ;  /* 0x000000ff2a00720c */ /* 0x000fe20003f25270 */
        /* <DEDUP_REMOVED lines=49> */
[----:B------:R-:W-:Y:S05]  /*24c0*/  BSYNC.RECONVERGENT B3 ;  /* 0x0000000000037941 */ /* 0x000fea0003800200 */
.L_x_227:
[----:B------:R-:W-:-:S07]  /*24d0*/  VIADD R5, R5, 0xfffff800 ;  /* 0xfffff80005057836 */ /* 0x000fce0000000000 */
.L_x_226:
[----:B------:R-:W-:Y:S05]  /*24e0*/  BSYNC.RECONVERGENT B2 ;  /* 0x0000000000027941 */ /* 0x000fea0003800200 */
.L_x_225:
        /* <DEDUP_REMOVED lines=56> */
.L_x_230:
[----:B------:R-:W-:Y:S05]  /*2870*/  BSYNC.RECONVERGENT B2 ;  /* 0x0000000000027941 */ /* 0x000fea0003800200 */
.L_x_229:
        /* <DEDUP_REMOVED lines=31> */
.L_x_232:
[----:B------:R-:W-:Y:S05]  /*2a70*/  BSYNC.RECONVERGENT B2 ;  /* 0x0000000000027941 */ /* 0x000fea0003800200 */
.L_x_231:
[----:B------:R-:W-:Y:S05]  /*2a80*/  @!P0 BRA `(.L_x_224) ;  /* 0x00000000002c8947 */ /* 0x000fea0003800000 */
[----:B------:R-:W-:Y:S02]  /*2a90*/  VIADD R5, R5, UR4 ;  /* 0x0000000405057c36 */ /* 0x000fe40008000000 */
[----:B------:R-:W-:-:S07]  /*2aa0*/  IMAD.MOV R4, RZ, RZ, -R16 ;  /* 0x000000ffff047224 */ /* 0x000fce00078e0a10 */
.L_x_233:
[----:B------:R-:W-:-:S06]  /*2ab0*/  IMAD.WIDE.U32 R2, R5, 0x8, R6 ;  /* 0x0000000805027825 */ /* 0x000fcc00078e0006 */
[----:B------:R-:W2:Y:S01]  /*2ac0*/  LDG.E.64 R2, desc[UR6][R2.64] ;  /* 0x0000000602027981 */ /* 0x000ea2000c1e1b00 */
[----:B------:R-:W-:Y:S02]  /*2ad0*/  VIADD R4, R4, 0x1 ;  /* 0x0000000104047836 */ /* 0x000fe40000000000 */
[----:B------:R-:W-:-:S03]  /*2ae0*/  VIADD R5, R5, 0x100 ;  /* 0x0000010005057836 */ /* 0x000fc60000000000 */
[----:B------:R-:W-:Y:S01]  /*2af0*/  ISETP.NE.AND P1, PT, R4, RZ, PT ;  /* 0x000000ff0400720c */ /* 0x000fe20003f25270 */
[----:B--2---:R-:W-:-:S06]  /*2b00*/  DSETP.GEU.AND P0, PT, R8, R2, PT ;  /* 0x000000020800722a */ /* 0x004fcc0003f0e000 */
[----:B------:R-:W-:Y:S02]  /*2b10*/  FSEL R8, R2, R8, !P0 ;  /* 0x0000000802087208 */ /* 0x000fe40004000000 */
[----:B------:R-:W-:-:S04]  /*2b20*/  FSEL R9, R3, R9, !P0 ;  /* 0x0000000903097208 */ /* 0x000fc80004000000 */
[----:B------:R-:W-:Y:S05]  /*2b30*/  @P1 BRA `(.L_x_233) ;  /* 0xfffffffc00dc1947 */ /* 0x000fea000383ffff */
.L_x_224:
[----:B------:R-:W-:Y:S05]  /*2b40*/  BSYNC.RECONVERGENT B1 ;  /* 0x0000000000017941 */ /* 0x000fea0003800200 */
.L_x_222:
        /* <DEDUP_REMOVED lines=50> */
[----:B------:R-:W2:Y:S01]  /*2e70*/  LDS.128 R12, [UR4+0x20] ;  /* 0x00002004ff0c7984 */ /* 0x000ea20008000c00 */
[----:B0-----:R-:W-:-:S06]  /*2e80*/  DSETP.GEU.AND P1, PT, R4, R8, PT ;  /* 0x000000080400722a */ /* 0x001fcc0003f2e000 */
[----:B-1----:R-:W-:Y:S02]  /*2e90*/  FSEL R2, R8, R4, !P1 ;  /* 0x0000000408027208 */ /* 0x002fe40004800000 */
        /* <DEDUP_REMOVED lines=21> */
.L_x_220:
[----:B------:R-:W-:Y:S05]  /*2ff0*/  BSYNC.RECONVERGENT B0 ;  /* 0x0000000000007941 */ /* 0x000fea0003800200 */
.L_x_205:
[----:B------:R-:W-:Y:S05]  /*3000*/  @P0 EXIT ;  /* 0x000000000000094d */ /* 0x000fea0003800000 */
[----:B------:R-:W2:Y:S01]  /*3010*/  LDCU.64 UR8, c[0x0][0x398] ;  /* 0x00007300ff0877ac */ /* 0x000ea20008000a00 */
[----:B01----:R-:W0:Y:S01]  /*3020*/  LDC.64 R6, c[0x0][0x388] ;  /* 0x0000e200ff067b82 */ /* 0x003e220000000a00 */
[----:B------:R-:W1:Y:S01]  /*3030*/  LDCU.64 UR4, c[0x0][0x398] ;  /* 0x00007300ff0477ac */ /* 0x000e620008000a00 */
[----:B--2---:R-:W-:-:S06]  /*3040*/  DSETP.GT.AND P0, PT, R4, UR8, PT ;  /* 0x0000000804007e2a */ /* 0x004fcc000bf04000 */
[----:B-1----:R-:W-:Y:S02]  /*3050*/  FSEL R2, R4, UR4, P0 ;  /* 0x0000000404027c08 */ /* 0x002fe40008000000 */
[----:B------:R-:W-:-:S05]  /*3060*/  FSEL R3, R5, UR5, P0 ;  /* 0x0000000505037c08 */ /* 0x000fca0008000000 */
[----:B0-----:R-:W-:Y:S01]  /*3070*/  STG.E.64 desc[UR6][R6.64], R2 ;  /* 0x0000000206007986 */ /* 0x001fe2000c101b06 */
[----:B------:R-:W-:Y:S05]  /*3080*/  EXIT ;  /* 0x000000000000794d */ /* 0x000fea0003800000 */
.L_x_234:
        /* <DEDUP_REMOVED lines=15> */
.L_x_262:


//--------------------- .text._ZN3cub18CUB_300001_SM_10006detail8for_each13static_kernelINS2_12policy_hub_t12policy_500_tEmN6thrust24THRUST_300001_SM_1000_NS8cuda_cub20__uninitialized_fill7functorINS7_10device_ptrIdEEdEEEEvT0_T1_ --------------------------
	.section	.text._ZN3cub18CUB_300001_SM_10006detail8for_each13static_kernelINS2_12policy_hub_t12policy_500_tEmN6thrust24THRUST_300001_SM_1000_NS8cuda_cub20__uninitialized_fill7functorINS7_10device_ptrIdEEdEEEEvT0_T1_,"ax",@progbits
	.align	128
        .global         _ZN3cub18CUB_300001_SM_10006detail8for_each13static_kernelINS2_12policy_hub_t12policy_500_tEmN6thrust24THRUST_300001_SM_1000_NS8cuda_cub20__uninitialized_fill7functorINS7_10device_ptrIdEEdEEEEvT0_T1_
        .type           _ZN3cub18CUB_300001_SM_10006detail8for_each13static_kernelINS2_12policy_hub_t12policy_500_tEmN6thrust24THRUST_300001_SM_1000_NS8cuda_cub20__uninitialized_fill7functorINS7_10device_ptrIdEEdEEEEvT0_T1_,@function
        .size           _ZN3cub18CUB_300001_SM_10006detail8for_each13static_kernelINS2_12policy_hub_t12policy_500_tEmN6thrust24THRUST_300001_SM_1000_NS8cuda_cub20__uninitialized_fill7functorINS7_10device_ptrIdEEdEEEEvT0_T1_,(.L_x_263 - _ZN3cub18CUB_300001_SM_10006detail8for_each13static_kernelINS2_12policy_hub_t12policy_500_tEmN6thrust24THRUST_300001_SM_1000_NS8cuda_cub20__uninitialized_fill7functorINS7_10device_ptrIdEEdEEEEvT0_T1_)
        .other          _ZN3cub18CUB_300001_SM_10006detail8for_each13static_kernelINS2_12policy_hub_t12policy_500_tEmN6thrust24THRUST_300001_SM_1000_NS8cuda_cub20__uninitialized_fill7functorINS7_10device_ptrIdEEdEEEEvT0_T1_,@"STO_CUDA_ENTRY STV_DEFAULT"
_ZN3cub18CUB_300001_SM_10006detail8for_each13static_kernelINS2_12policy_hub_t12policy_500_tEmN6thrust24THRUST_300001_SM_1000_NS8cuda_cub20__uninitialized_fill7functorINS7_10device_ptrIdEEdEEEEvT0_T1_:
.text._ZN3cub18CUB_300001_SM_10006detail8for_each13static_kernelINS2_12policy_hub_t12policy_500_tEmN6thrust24THRUST_300001_SM_1000_NS8cuda_cub20__uninitialized_fill7functorINS7_10device_ptrIdEEdEEEEvT0_T1_:
[----:B------:R-:W-:Y:S08]  /*0000*/  LDC R1, c[0x0][0x37c] ;  /* 0x0000df00ff017b82 */ /* 0x000ff00000000800 */
[----:B------:R-:W0:Y:S01]  /*0010*/  S2UR UR4, SR_CTAID.X ;  /* 0x00000000000479c3 */ /* 0x000e220000002500 */
[----:B------:R-:W1:Y:S01]  /*0020*/  LDCU.64 UR6, c[0x0][0x380] ;  /* 0x00007000ff0677ac */ /* 0x000e620008000a00 */
[----:B------:R-:W2:Y:S01]  /*0030*/  LDCU.64 UR8, c[0x0][0x358] ;  /* 0x00006b00ff0877ac */ /* 0x000ea20008000a00 */
[----:B0-----:R-:W-:-:S04]  /*0040*/  UIMAD.WIDE.U32 UR4, UR4, 0x200, URZ ;  /* 0x00000200040478a5 */ /* 0x001fc8000f8e00ff */
[----:B-1----:R-:W-:-:S04]  /*0050*/  UIADD3 UR6, UP0, UPT, -UR4, UR6, URZ ;  /* 0x0000000604067290 */ /* 0x002fc8000ff1e1ff */
[----:B------:R-:W-:Y:S02]  /*0060*/  UIADD3.X UR7, UPT, UPT, ~UR5, UR7, URZ, UP0, !UPT ;  /* 0x0000000705077290 */ /* 0x000fe400087fe5ff */
[----:B------:R-:W-:-:S04]  /*0070*/  UISETP.GE.U32.AND UP0, UPT, UR6, 0x200, UPT ;  /* 0x000002000600788c */ /* 0x000fc8000bf06070 */
[----:B------:R-:W-:-:S09]  /*0080*/  UISETP.GE.U32.AND.EX UP0, UPT, UR7, URZ, UPT, UP0 ;  /* 0x000000ff0700728c */ /* 0x000fd2000bf06100 */
[----:B--2---:R-:W-:Y:S05]  /*0090*/  BRA.U !UP0, `(.L_x_235) ;  /* 0x0000000108287547 */ /* 0x004fea000b800000 */
[----:B------:R-:W0:Y:S01]  /*00a0*/  S2R R0, SR_TID.X ;  /* 0x0000000000007919 */ /* 0x000e220000002100 */
[----:B------:R-:W1:Y:S01]  /*00b0*/  LDCU.64 UR6, c[0x0][0x388] ;  /* 0x00007100ff0677ac */ /* 0x000e620008000a00 */
[----:B------:R-:W2:Y:S01]  /*00c0*/  LDC.64 R4, c[0x0][0x390] ;  /* 0x0000e400ff047b82 */ /* 0x000ea20000000a00 */
[----:B0-----:R-:W-:-:S05]  /*00d0*/  IADD3 R0, P0, PT, R0, UR4, RZ ;  /* 0x0000000400007c10 */ /* 0x001fca000ff1e0ff */
[----:B------:R-:W-:Y:S01]  /*00e0*/  IMAD.X R3, RZ, RZ, UR5, P0 ;  /* 0x00000005ff037e24 */ /* 0x000fe200080e06ff */
[----:B-1----:R-:W-:-:S04]  /*00f0*/  LEA R2, P0, R0, UR6, 0x3 ;  /* 0x0000000600027c11 */ /* 0x002fc8000f8018ff */
[----:B------:R-:W-:-:S05]  /*0100*/  LEA.HI.X R3, R0, UR7, R3, 0x3, P0 ;  /* 0x0000000700037c11 */ /* 0x000fca00080f1c03 */
[----:B--2---:R-:W-:Y:S04]  /*0110*/  STG.E.64 desc[UR8][R2.64], R4 ;  /* 0x0000000402007986 */ /* 0x004fe8000c101b08 */
[----:B------:R-:W-:Y:S01]  /*0120*/  STG.E.64 desc[UR8][R2.64+0x800], R4 ;  /* 0x0008000402007986 */ /* 0x000fe2000c101b08 */
[----:B------:R-:W-:Y:S05]  /*0130*/  EXIT ;  /* 0x000000000000794d */ /* 0x000fea0003800000 */
.L_x_235:
[----:B------:R-:W0:Y:S01]  /*0140*/  S2R R0, SR_TID.X ;  /* 0x0000000000007919 */ /* 0x000e220000002100 */
[----:B------:R-:W-:Y:S01]  /*0150*/  IMAD.U32 R2, RZ, RZ, UR7 ;  /* 0x00000007ff027e24 */ /* 0x000fe2000f8e00ff */
[----:B------:R-:W1:Y:S01]  /*0160*/  LDCU.64 UR10, c[0x0][0x388] ;  /* 0x00007100ff0a77ac */ /* 0x000e620008000a00 */
[----:B------:R-:W-:Y:S01]  /*0170*/  IMAD.U32 R6, RZ, RZ, UR7 ;  /* 0x00000007ff067e24 */ /* 0x000fe2000f8e00ff */
[----:B0-----:R-:W-:-:S04]  /*0180*/  ISETP.LT.U32.AND P0, PT, R0, UR6, PT ;  /* 0x0000000600007c0c */ /* 0x001fc8000bf01070 */
[----:B------:R-:W-:Y:S01]  /*0190*/  ISETP.GT.U32.AND.EX P0, PT, R2, RZ, PT, P0 ;  /* 0x000000ff0200720c */ /* 0x000fe20003f04100 */
[C---:B------:R-:W-:Y:S01]  /*01a0*/  VIADD R2, R0.reuse, 0x100 ;  /* 0x0000010000027836 */ /* 0x040fe20000000000 */
[----:B------:R-:W-:-:S04]  /*01b0*/  IADD3 R0, P2, PT, R0, UR4, RZ ;  /* 0x0000000400007c10 */ /* 0x000fc8000ff5e0ff */
[----:B------:R-:W-:Y:S01]  /*01c0*/  ISETP.LT.U32.AND P1, PT, R2, UR6, PT ;  /* 0x0000000602007c0c */ /* 0x000fe2000bf21070 */
[----:B------:R-:W-:Y:S01]  /*01d0*/  IMAD.X R3, RZ, RZ, UR5, P2 ;  /* 0x00000005ff037e24 */ /* 0x000fe200090e06ff */
[----:B-1----:R-:W-:Y:S02]  /*01e0*/  LEA R2, P2, R0, UR10, 0x3 ;  /* 0x0000000a00027c11 */ /* 0x002fe4000f8418ff */
[----:B------:R-:W-:Y:S02]  /*01f0*/  ISETP.GT.U32.AND.EX P1, PT, R6, RZ, PT, P1 ;  /* 0x000000ff0600720c */ /* 0x000fe40003f24110 */
[----:B------:R-:W-:Y:S01]  /*0200*/  LEA.HI.X R3, R0, UR11, R3, 0x3, P2 ;  /* 0x0000000b00037c11 */ /* 0x000fe200090f1c03 */
[----:B------:R-:W0:Y:S04]  /*0210*/  @P0 LDC.64 R4, c[0x0][0x390] ;  /* 0x0000e400ff040b82 */ /* 0x000e280000000a00 */
[----:B0-----:R0:W-:Y:S06]  /*0220*/  @P0 STG.E.64 desc[UR8][R2.64], R4 ;  /* 0x0000000402000986 */ /* 0x0011ec000c101b08 */
[----:B------:R-:W-:Y:S05]  /*0230*/  @!P1 EXIT ;  /* 0x000000000000994d */ /* 0x000fea0003800000 */
[----:B0-----:R-:W0:Y:S02]  /*0240*/  LDC.64 R4, c[0x0][0x390] ;  /* 0x0000e400ff047b82 */ /* 0x001e240000000a00 */
[----:B0-----:R-:W-:Y:S01]  /*0250*/  STG.E.64 desc[UR8][R2.64+0x800], R4 ;  /* 0x0008000402007986 */ /* 0x001fe2000c101b08 */
[----:B------:R-:W-:Y:S05]  /*0260*/  EXIT ;  /* 0x000000000000794d */ /* 0x000fea0003800000 */
.L_x_236:
        /* <DEDUP_REMOVED lines=9> */
.L_x_263:


//--------------------- .text._ZN3cub18CUB_300001_SM_10006detail11EmptyKernelIvEEvv --------------------------
	.section	.text._ZN3cub18CUB_300001_SM_10006detail11EmptyKernelIvEEvv,"ax",@progbits
	.align	128
        .global         _ZN3cub18CUB_300001_SM_10006detail11EmptyKernelIvEEvv
        .type           _ZN3cub18CUB_300001_SM_10006detail11EmptyKernelIvEEvv,@function
        .size           _ZN3cub18CUB_300001_SM_10006detail11EmptyKernelIvEEvv,(.L_x_264 - _ZN3cub18CUB_300001_SM_10006detail11EmptyKernelIvEEvv)
        .other          _ZN3cub18CUB_300001_SM_10006detail11EmptyKernelIvEEvv,@"STO_CUDA_ENTRY STV_DEFAULT"
_ZN3cub18CUB_300001_SM_10006detail11EmptyKernelIvEEvv:
.text._ZN3cub18CUB_300001_SM_10006detail11EmptyKernelIvEEvv:
[----:B------:R-:W-:Y:S01]  /*0000*/  LDC R1, c[0x0][0x37c] ;  /* 0x0000df00ff017b82 */ /* 0x000fe20000000800 */
[----:B------:R-:W-:Y:S05]  /*0010*/  EXIT ;  /* 0x000000000000794d */ /* 0x000fea0003800000 */
.L_x_237:
        /* <DEDUP_REMOVED lines=14> */
.L_x_264:


//--------------------- .text._Z2f4PdS_S_         --------------------------
	.section	.text._Z2f4PdS_S_,"ax",@progbits
	.align	128
        .global         _Z2f4PdS_S_
        .type           _Z2f4PdS_S_,@function
        .size           _Z2f4PdS_S_,(.L_x_265 - _Z2f4PdS_S_)
        .other          _Z2f4PdS_S_,@"STO_CUDA_ENTRY STV_DEFAULT"
_Z2f4PdS_S_:
.text._Z2f4PdS_S_:
[----:B------:R-:W-:Y:S01]  /*0000*/  LDC R1, c[0x0][0x37c] ;  /* 0x0000df00ff017b82 */ /* 0x000fe20000000800 */
[----:B------:R-:W0:Y:S07]  /*0010*/  S2R R2, SR_TID.Y ;  /* 0x0000000000027919 */ /* 0x000e2e0000002200 */
[----:B------:R-:W1:Y:S01]  /*0020*/  LDC R0, c[0x0][0x360] ;  /* 0x0000d800ff007b82 */ /* 0x000e620000000800 */
[----:B------:R-:W1:Y:S01]  /*0030*/  S2R R3, SR_TID.X ;  /* 0x0000000000037919 */ /* 0x000e620000002100 */
[----:B------:R-:W2:Y:S06]  /*0040*/  S2R R5, SR_TID.Z ;  /* 0x0000000000057919 */ /* 0x000eac0000002300 */
[----:B------:R-:W0:Y:S08]  /*0050*/  S2UR UR5, SR_CTAID.Y ;  /* 0x00000000000579c3 */ /* 0x000e300000002600 */
[----:B------:R-:W0:Y:S08]  /*0060*/  LDC R7, c[0x0][0x364] ;  /* 0x0000d900ff077b82 */ /* 0x000e300000000800 */
[----:B------:R-:W1:Y:S08]  /*0070*/  S2UR UR4, SR_CTAID.X ;  /* 0x00000000000479c3 */ /* 0x000e700000002500 */
[----:B------:R-:W2:Y:S08]  /*0080*/  S2UR UR6, SR_CTAID.Z ;  /* 0x00000000000679c3 */ /* 0x000eb00000002700 */
[----:B------:R-:W2:Y:S01]  /*0090*/  LDC R6, c[0x0][0x368] ;  /* 0x0000da00ff067b82 */ /* 0x000ea20000000800 */
[----:B0-----:R-:W-:-:S02]  /*00a0*/  IMAD R7, R7, UR5, R2 ;  /* 0x0000000507077c24 */ /* 0x001fc4000f8e0202 */
[----:B-1----:R-:W-:-:S03]  /*00b0*/  IMAD R0, R0, UR4, R3 ;  /* 0x0000000400007c24 */ /* 0x002fc6000f8e0203 */
[----:B------:R-:W-:-:S04]  /*00c0*/  IADD3 R3, PT, PT, R7, -0x1, RZ ;  /* 0xffffffff07037810 */ /* 0x000fc80007ffe0ff */
[----:B------:R-:W-:Y:S01]  /*00d0*/  VIADDMNMX.U32 R3, R0, 0xffffffff, R3, !PT ;  /* 0xffffffff00037846 */ /* 0x000fe20007800003 */
[----:B--2---:R-:W-:-:S05]  /*00e0*/  IMAD R6, R6, UR6, R5 ;  /* 0x0000000606067c24 */ /* 0x004fca000f8e0205 */
[----:B------:R-:W-:-:S04]  /*00f0*/  VIADDMNMX.U32 R3, R6, 0xffffffff, R3, !PT ;  /* 0xffffffff06037846 */ /* 0x000fc80007800003 */
[----:B------:R-:W-:-:S13]  /*0100*/  ISETP.GT.U32.AND P0, PT, R3, 0x17d, PT ;  /* 0x0000017d0300780c */ /* 0x000fda0003f04070 */
[----:B------:R-:W-:Y:S05]  /*0110*/  @P0 EXIT ;  /* 0x000000000000094d */ /* 0x000fea0003800000 */
[----:B------:R-:W0:Y:S01]  /*0120*/  LDC.64 R2, c[0x0][0x380] ;  /* 0x0000e000ff027b82 */ /* 0x000e220000000a00 */
[----:B------:R-:W1:Y:S01]  /*0130*/  LDCU.64 UR4, c[0x0][0x358] ;  /* 0x00006b00ff0477ac */ /* 0x000e620008000a00 */
[----:B------:R-:W-:-:S04]  /*0140*/  IMAD R7, R0, 0x180, R7 ;  /* 0x0000018000077824 */ /* 0x000fc800078e0207 */
[----:B------:R-:W-:Y:S02]  /*0150*/  IMAD R13, R7, 0x180, R6 ;  /* 0x00000180070d7824 */ /* 0x000fe400078e0206 */
[----:B------:R-:W2:Y:S08]  /*0160*/  LDC.64 R4, c[0x0][0x388] ;  /* 0x0000e200ff047b82 */ /* 0x000eb00000000a00 */
[----:B------:R-:W3:Y:S01]  /*0170*/  LDC.64 R8, c[0x0][0x390] ;  /* 0x0000e400ff087b82 */ /* 0x000ee20000000a00 */
[----:B0-----:R-:W-:-:S06]  /*0180*/  IMAD.WIDE.U32 R2, R13, 0x8, R2 ;  /* 0x000000080d027825 */ /* 0x001fcc00078e0002 */
[----:B-1----:R-:W4:Y:S01]  /*0190*/  LDG.E.64 R2, desc[UR4][R2.64] ;  /* 0x0000000402027981 */ /* 0x002f22000c1e1b00 */
[----:B--2---:R-:W-:-:S06]  /*01a0*/  IMAD.WIDE.U32 R4, R13, 0x8, R4 ;  /* 0x000000080d047825 */ /* 0x004fcc00078e0004 */
[----:B------:R-:W4:Y:S02]  /*01b0*/  LDG.E.64 R4, desc[UR4][R4.64] ;  /* 0x0000000404047981 */ /* 0x000f24000c1e1b00 */
[----:B----4-:R-:W-:-:S08]  /*01c0*/  DADD R6, R2, -R4 ;  /* 0x0000000002067229 */ /* 0x010fd00000000804 */
[----:B------:R-:W-:Y:S01]  /*01d0*/  DADD R10, -RZ, |R6| ;  /* 0x00000000ff0a7229 */ /* 0x000fe20000000506 */
[----:B---3--:R-:W-:-:S06]  /*01e0*/  IMAD.WIDE.U32 R6, R13, 0x8, R8 ;  /* 0x000000080d067825 */ /* 0x008fcc00078e0008 */
[----:B------:R-:W-:Y:S01]  /*01f0*/  STG.E.64 desc[UR4][R6.64], R10 ;  /* 0x0000000a06007986 */ /* 0x000fe2000c101b04 */
[----:B------:R-:W-:Y:S05]  /*0200*/  EXIT ;  /* 0x000000000000794d */ /* 0x000fea0003800000 */
.L_x_238:
        /* <DEDUP_REMOVED lines=15> */
.L_x_265:


//--------------------- .text._Z4f_cpPdS_         --------------------------
	.section	.text._Z4f_cpPdS_,"ax",@progbits
	.align	128
        .global         _Z4f_cpPdS_
        .type           _Z4f_cpPdS_,@function
        .size           _Z4f_cpPdS_,(.L_x_266 - _Z4f_cpPdS_)
        .other          _Z4f_cpPdS_,@"STO_CUDA_ENTRY STV_DEFAULT"
_Z4f_cpPdS_:
.text._Z4f_cpPdS_:
        /* <DEDUP_REMOVED lines=22> */
[----:B------:R-:W2:Y:S02]  /*0160*/  LDC.64 R4, c[0x0][0x388] ;  /* 0x0000e200ff047b82 */ /* 0x000ea40000000a00 */
[----:B0-----:R-:W-:-:S06]  /*0170*/  IMAD.WIDE.U32 R2, R7, 0x8, R2 ;  /* 0x0000000807027825 */ /* 0x001fcc00078e0002 */
[----:B-1----:R-:W3:Y:S01]  /*0180*/  LDG.E.64 R2, desc[UR4][R2.64] ;  /* 0x0000000402027981 */ /* 0x002ee2000c1e1b00 */
[----:B--2---:R-:W-:-:S05]  /*0190*/  IMAD.WIDE.U32 R4, R7, 0x8, R4 ;  /* 0x0000000807047825 */ /* 0x004fca00078e0004 */
[----:B---3--:R-:W-:Y:S01]  /*01a0*/  STG.E.64 desc[UR4][R4.64], R2 ;  /* 0x0000000204007986 */ /* 0x008fe2000c101b04 */
[----:B------:R-:W-:Y:S05]  /*01b0*/  EXIT ;  /* 0x000000000000794d */ /* 0x000fea0003800000 */
.L_x_239:
        /* <DEDUP_REMOVED lines=12> */
.L_x_266:


//--------------------- .text._Z2f3Pdi            --------------------------
	.section	.text._Z2f3Pdi,"ax",@progbits
	.align	128
        .global         _Z2f3Pdi
        .type           _Z2f3Pdi,@function
        .size           _Z2f3Pdi,(.L_x_267 - _Z2f3Pdi)
        .other          _Z2f3Pdi,@"STO_CUDA_ENTRY STV_DEFAULT"
_Z2f3Pdi:
.text._Z2f3Pdi:
[----:B------:R-:W-:Y:S01]  /*0000*/  LDC R1, c[0x0][0x37c] ;  /* 0x0000df00ff017b82 */ /* 0x000fe20000000800 */
[----:B------:R-:W0:Y:S07]  /*0010*/  S2R R2, SR_TID.Y ;  /* 0x0000000000027919 */ /* 0x000e2e0000002200 */
[----:B------:R-:W1:Y:S01]  /*0020*/  LDC R0, c[0x0][0x360] ;  /* 0x0000d800ff007b82 */ /* 0x000e620000000800 */
[----:B------:R-:W1:Y:S07]  /*0030*/  S2R R5, SR_TID.X ;  /* 0x0000000000057919 */ /* 0x000e6e0000002100 */
[----:B------:R-:W0:Y:S08]  /*0040*/  S2UR UR5, SR_CTAID.Y ;  /* 0x00000000000579c3 */ /* 0x000e300000002600 */
[----:B------:R-:W0:Y:S08]  /*0050*/  LDC R3, c[0x0][0x364] ;  /* 0x0000d900ff037b82 */ /* 0x000e300000000800 */
[----:B------:R-:W1:Y:S01]  /*0060*/  S2UR UR4, SR_CTAID.X ;  /* 0x00000000000479c3 */ /* 0x000e620000002500 */
[----:B0-----:R-:W-:-:S02]  /*0070*/  IMAD R3, R3, UR5, R2 ;  /* 0x0000000503037c24 */ /* 0x001fc4000f8e0202 */
[----:B-1----:R-:W-:Y:S02]  /*0080*/  IMAD R0, R0, UR4, R5 ;  /* 0x0000000400007c24 */ /* 0x002fe4000f8e0205 */
[----:B------:R-:W-:-:S05]  /*0090*/  VIADD R5, R3, 0xffffffff ;  /* 0xffffffff03057836 */ /* 0x000fca0000000000 */
[----:B------:R-:W-:-:S04]  /*00a0*/  VIADDMNMX.U32 R5, R0, 0xffffffff, R5, !PT ;  /* 0xffffffff00057846 */ /* 0x000fc80007800005 */
[----:B------:R-:W-:-:S13]  /*00b0*/  ISETP.GT.U32.AND P0, PT, R5, 0x17d, PT ;  /* 0x0000017d0500780c */ /* 0x000fda0003f04070 */
[----:B------:R-:W-:Y:S05]  /*00c0*/  @P0 EXIT ;  /* 0x000000000000094d */ /* 0x000fea0003800000 */
[----:B------:R-:W0:Y:S01]  /*00d0*/  LDC R11, c[0x0][0x388] ;  /* 0x0000e200ff0b7b82 */ /* 0x000e220000000800 */
[----:B------:R-:W1:Y:S01]  /*00e0*/  LDCU.64 UR6, c[0x0][0x380] ;  /* 0x00007000ff0677ac */ /* 0x000e620008000a00 */
[----:B------:R-:W-:Y:S01]  /*00f0*/  IMAD R0, R0, 0x180, R3 ;  /* 0x0000018000007824 */ /* 0x000fe200078e0203 */
[----:B------:R-:W2:Y:S03]  /*0100*/  LDCU.64 UR4, c[0x0][0x358] ;  /* 0x00006b00ff0477ac */ /* 0x000ea60008000a00 */
[----:B------:R-:W-:Y:S02]  /*0110*/  IMAD R0, R0, 0x180, RZ ;  /* 0x0000018000007824 */ /* 0x000fe400078e02ff */
[----:B------:R-:W3:Y:S03]  /*0120*/  LDC.64 R8, c[0x0][0x380] ;  /* 0x0000e000ff087b82 */ /* 0x000ee60000000a00 */
[----:B0-----:R-:W-:-:S04]  /*0130*/  IADD3 R3, P0, PT, R0, R11, RZ ;  /* 0x0000000b00037210 */ /* 0x001fc80007f1e0ff */
[----:B------:R-:W-:Y:S02]  /*0140*/  LEA.HI.X.SX32 R4, R11, RZ, 0x1, P0 ;  /* 0x000000ff0b047211 */ /* 0x000fe400000f0eff */
[----:B-1----:R-:W-:-:S04]  /*0150*/  LEA R2, P0, R3, UR6, 0x3 ;  /* 0x0000000603027c11 */ /* 0x002fc8000f8018ff */
[----:B------:R-:W-:-:S05]  /*0160*/  LEA.HI.X R3, R3, UR7, R4, 0x3, P0 ;  /* 0x0000000703037c11 */ /* 0x000fca00080f1c04 */
[----:B--2---:R-:W2:Y:S04]  /*0170*/  LDG.E.64 R4, desc[UR4][R2.64+-0x8] ;  /* 0xfffff80402047981 */ /* 0x004ea8000c1e1b00 */
[----:B------:R-:W2:Y:S02]  /*0180*/  LDG.E.64 R6, desc[UR4][R2.64+0x8] ;  /* 0x0000080402067981 */ /* 0x000ea4000c1e1b00 */
[----:B--2---:R-:W-:Y:S01]  /*0190*/  DADD R4, R4, R6 ;  /* 0x0000000004047229 */ /* 0x004fe20000000006 */
[----:B------:R-:W-:-:S05]  /*01a0*/  IADD3 R7, PT, PT, R0, R11, RZ ;  /* 0x0000000b00077210 */ /* 0x000fca0007ffe0ff */
[----:B---3--:R-:W-:Y:S02]  /*01b0*/  IMAD.WIDE R6, R7, 0x8, R8 ;  /* 0x0000000807067825 */ /* 0x008fe400078e0208 */
[----:B------:R-:W-:-:S07]  /*01c0*/  DMUL R4, R4, 0.5 ;  /* 0x3fe0000004047828 */ /* 0x000fce0000000000 */
[----:B------:R-:W-:Y:S01]  /*01d0*/  STG.E.64 desc[UR4][R6.64], R4 ;  /* 0x0000000406007986 */ /* 0x000fe2000c101b04 */
[----:B------:R-:W-:Y:S05]  /*01e0*/  EXIT ;  /* 0x000000000000794d */ /* 0x000fea0003800000 */
.L_x_240:
        /* <DEDUP_REMOVED lines=9> */
.L_x_267:


//--------------------- .text._Z2f2Pdi            --------------------------
	.section	.text._Z2f2Pdi,"ax",@progbits
	.align	128
        .global         _Z2f2Pdi
        .type           _Z2f2Pdi,@function
        .size           _Z2f2Pdi,(.L_x_268 - _Z2f2Pdi)
        .other          _Z2f2Pdi,@"STO_CUDA_ENTRY STV_DEFAULT"
_Z2f2Pdi:
.text._Z2f2Pdi:
[----:B------:R-:W-:Y:S01]  /*0000*/  LDC R1, c[0x0][0x37c] ;  /* 0x0000df00ff017b82 */ /* 0x000fe20000000800 */
[----:B------:R-:W0:Y:S07]  /*0010*/  S2R R3, SR_TID.X ;  /* 0x0000000000037919 */ /* 0x000e2e0000002100 */
[----:B------:R-:W0:Y:S01]  /*0020*/  S2UR UR4, SR_CTAID.X ;  /* 0x00000000000479c3 */ /* 0x000e220000002500 */
[----:B------:R-:W1:Y:S07]  /*0030*/  S2R R5, SR_TID.Y ;  /* 0x0000000000057919 */ /* 0x000e6e0000002200 */
[----:B------:R-:W0:Y:S08]  /*0040*/  LDC R0, c[0x0][0x360] ;  /* 0x0000d800ff007b82 */ /* 0x000e300000000800 */
[----:B------:R-:W1:Y:S08]  /*0050*/  S2UR UR5, SR_CTAID.Y ;  /* 0x00000000000579c3 */ /* 0x000e700000002600 */
[----:B------:R-:W1:Y:S01]  /*0060*/  LDC R4, c[0x0][0x364] ;  /* 0x0000d900ff047b82 */ /* 0x000e620000000800 */
[----:B0-----:R-:W-:-:S05]  /*0070*/  IMAD R0, R0, UR4, R3 ;  /* 0x0000000400007c24 */ /* 0x001fca000f8e0203 */
[----:B------:R-:W-:Y:S01]  /*0080*/  IADD3 R3, PT, PT, R0, -0x1, RZ ;  /* 0xffffffff00037810 */ /* 0x000fe20007ffe0ff */
[----:B-1----:R-:W-:-:S05]  /*0090*/  IMAD R4, R4, UR5, R5 ;  /* 0x0000000504047c24 */ /* 0x002fca000f8e0205 */
[----:B------:R-:W-:-:S04]  /*00a0*/  VIADDMNMX.U32 R3, R4, 0xffffffff, R3, !PT ;  /* 0xffffffff04037846 */ /* 0x000fc80007800003 */
[----:B------:R-:W-:-:S13]  /*00b0*/  ISETP.GT.U32.AND P0, PT, R3, 0x17d, PT ;  /* 0x0000017d0300780c */ /* 0x000fda0003f04070 */
[----:B------:R-:W-:Y:S05]  /*00c0*/  @P0 EXIT ;  /* 0x000000000000094d */ /* 0x000fea0003800000 */
[----:B------:R-:W0:Y:S01]  /*00d0*/  LDC R5, c[0x0][0x388] ;  /* 0x0000e200ff057b82 */ /* 0x000e220000000800 */
[----:B------:R-:W1:Y:S07]  /*00e0*/  LDCU.64 UR4, c[0x0][0x358] ;  /* 0x00006b00ff0477ac */ /* 0x000e6e0008000a00 */
[----:B------:R-:W2:Y:S01]  /*00f0*/  LDC.64 R2, c[0x0][0x380] ;  /* 0x0000e000ff027b82 */ /* 0x000ea20000000a00 */
[----:B0-----:R-:W-:-:S04]  /*0100*/  IMAD R5, R4, 0x180, R5 ;  /* 0x0000018004057824 */ /* 0x001fc800078e0205 */
[----:B------:R-:W-:-:S05]  /*0110*/  IMAD R5, R5, 0x180, R0 ;  /* 0x0000018005057824 */ /* 0x000fca00078e0200 */
[----:B------:R-:W-:-:S05]  /*0120*/  IADD3 R5, PT, PT, R5, -0x180, RZ ;  /* 0xfffffe8005057810 */ /* 0x000fca0007ffe0ff */
[----:B--2---:R-:W-:-:S05]  /*0130*/  IMAD.WIDE R2, R5, 0x8, R2 ;  /* 0x0000000805027825 */ /* 0x004fca00078e0202 */
[----:B-1----:R-:W2:Y:S04]  /*0140*/  LDG.E.64 R4, desc[UR4][R2.64] ;  /* 0x0000000402047981 */ /* 0x002ea8000c1e1b00 */
[----:B------:R-:W2:Y:S02]  /*0150*/  LDG.E.64 R6, desc[UR4][R2.64+0x1800] ;  /* 0x0018000402067981 */ /* 0x000ea4000c1e1b00 */
[----:B--2---:R-:W-:-:S08]  /*0160*/  DADD R4, R4, R6 ;  /* 0x0000000004047229 */ /* 0x004fd00000000006 */
[----:B------:R-:W-:-:S07]  /*0170*/  DMUL R4, R4, 0.5 ;  /* 0x3fe0000004047828 */ /* 0x000fce0000000000 */
[----:B------:R-:W-:Y:S01]  /*0180*/  STG.E.64 desc[UR4][R2.64+0xc00], R4 ;  /* 0x000c000402007986 */ /* 0x000fe2000c101b04 */
[----:B------:R-:W-:Y:S05]  /*0190*/  EXIT ;  /* 0x000000000000794d */ /* 0x000fea0003800000 */
.L_x_241:
        /* <DEDUP_REMOVED lines=14> */
.L_x_268:


//--------------------- .text._Z2f1Pdi            --------------------------
	.section	.text._Z2f1Pdi,"ax",@progbits
	.align	128
        .global         _Z2f1Pdi
        .type           _Z2f1Pdi,@function
        .size           _Z2f1Pdi,(.L_x_269 - _Z2f1Pdi)
        .other          _Z2f1Pdi,@"STO_CUDA_ENTRY STV_DEFAULT"
_Z2f1Pdi:
.text._Z2f1Pdi:
        /* <DEDUP_REMOVED lines=8> */
[----:B-1----:R-:W-:-:S03]  /*0080*/  IMAD R0, R0, UR4, R3 ;  /* 0x0000000400007c24 */ /* 0x002fc6000f8e0203 */
[----:B------:R-:W-:-:S04]  /*0090*/  IADD3 R3, PT, PT, R4, -0x1, RZ ;  /* 0xffffffff04037810 */ /* 0x000fc80007ffe0ff */
        /* <DEDUP_REMOVED lines=16> */
.L_x_242:
        /* <DEDUP_REMOVED lines=14> */
.L_x_269:


//--------------------- .text._Z13init_parallelPd --------------------------
	.section	.text._Z13init_parallelPd,"ax",@progbits
	.align	128
        .global         _Z13init_parallelPd
        .type           _Z13init_parallelPd,@function
        .size           _Z13init_parallelPd,(.L_x_256 - _Z13init_parallelPd)
        .other          _Z13init_parallelPd,@"STO_CUDA_ENTRY STV_DEFAULT"
_Z13init_parallelPd:
.text._Z13init_parallelPd:
[----:B------:R-:W-:Y:S01]  /*0000*/  LDC R1, c[0x0][0x37c] ;  /* 0x0000df00ff017b82 */ /* 0x000fe20000000800 */
[----:B------:R-:W0:Y:S07]  /*0010*/  S2R R3, SR_TID.X ;  /* 0x0000000000037919 */ /* 0x000e2e0000002100 */
[----:B------:R-:W0:Y:S01]  /*0020*/  LDC R4, c[0x0][0x360] ;  /* 0x0000d800ff047b82 */ /* 0x000e220000000800 */
[----:B------:R-:W1:Y:S01]  /*0030*/  S2R R0, SR_TID.Y ;  /* 0x0000000000007919 */ /* 0x000e620000002200 */
[----:B------:R-:W2:Y:S06]  /*0040*/  S2R R7, SR_TID.Z ;  /* 0x0000000000077919 */ /* 0x000eac0000002300 */
[----:B------:R-:W1:Y:S08]  /*0050*/  LDC R5, c[0x0][0x364] ;  /* 0x0000d900ff057b82 */ /* 0x000e700000000800 */
[----:B------:R-:W0:Y:S08]  /*0060*/  S2UR UR4, SR_CTAID.X ;  /* 0x00000000000479c3 */ /* 0x000e300000002500 */
[----:B------:R-:W1:Y:S08]  /*0070*/  S2UR UR5, SR_CTAID.Y ;  /* 0x00000000000579c3 */ /* 0x000e700000002600 */
[----:B------:R-:W2:Y:S08]  /*0080*/  S2UR UR6, SR_CTAID.Z ;  /* 0x00000000000679c3 */ /* 0x000eb00000002700 */
[----:B------:R-:W2:Y:S01]  /*0090*/  LDC R6, c[0x0][0x368] ;  /* 0x0000da00ff067b82 */ /* 0x000ea20000000800 */
[----:B0-----:R-:W-:-:S02]  /*00a0*/  IMAD R4, R4, UR4, R3 ;  /* 0x0000000404047c24 */ /* 0x001fc4000f8e0203 */
[----:B-1----:R-:W-:Y:S02]  /*00b0*/  IMAD R5, R5, UR5, R0 ;  /* 0x0000000505057c24 */ /* 0x002fe4000f8e0200 */
[----:B--2---:R-:W-:-:S05]  /*00c0*/  IMAD R6, R6, UR6, R7 ;  /* 0x0000000606067c24 */ /* 0x004fca000f8e0207 */
[----:B------:R-:W-:-:S04]  /*00d0*/  VIMNMX3.U32 R0, R4, R5, R6, !PT ;  /* 0x000000050400720f */ /* 0x000fc80007800006 */
[----:B------:R-:W-:-:S13]  /*00e0*/  ISETP.GT.U32.AND P0, PT, R0, 0x17f, PT ;  /* 0x0000017f0000780c */ /* 0x000fda0003f04070 */
[----:B------:R-:W-:Y:S05]  /*00f0*/  @P0 EXIT ;  /* 0x000000000000094d */ /* 0x000fea0003800000 */
[----:B------:R-:W-:Y:S01]  /*0100*/  ISETP.NE.AND P0, PT, R6, 0x17f, PT ;  /* 0x0000017f0600780c */ /* 0x000fe20003f05270 */
[----:B------:R-:W0:Y:S01]  /*0110*/  LDCU.64 UR4, c[0x0][0x358] ;  /* 0x00006b00ff0477ac */ /* 0x000e220008000a00 */
[----:B------:R-:W-:Y:S02]  /*0120*/  ISETP.NE.AND P1, PT, R4, 0x17f, PT ;  /* 0x0000017f0400780c */ /* 0x000fe40003f25270 */
[----:B------:R-:W-:-:S04]  /*0130*/  ISETP.EQ.OR P0, PT, R6, RZ, !P0 ;  /* 0x000000ff0600720c */ /* 0x000fc80004702670 */
[----:B------:R-:W-:-:S04]  /*0140*/  ISETP.EQ.OR P0, PT, R5, RZ, P0 ;  /* 0x000000ff0500720c */ /* 0x000fc80000702670 */
[----:B------:R-:W-:-:S04]  /*0150*/  ISETP.NE.AND P0, PT, R5, 0x17f, !P0 ;  /* 0x0000017f0500780c */ /* 0x000fc80004705270 */
[----:B------:R-:W-:-:S13]  /*0160*/  ISETP.NE.AND P0, PT, R4, RZ, P0 ;  /* 0x000000ff0400720c */ /* 0x000fda0000705270 */
[----:B0-----:R-:W-:Y:S05]  /*0170*/  @P0 BRA P1, `(.L_x_243) ;  /* 0x0000000400500947 */ /* 0x001fea0000800000 */
[----:B------:R-:W0:Y:S01]  /*0180*/  MUFU.RCP64H R3, 383 ;  /* 0x4077f00000037908 */ /* 0x000e220000001800 */
[----:B------:R-:W-:Y:S01]  /*0190*/  IMAD.MOV.U32 R10, RZ, RZ, 0x0 ;  /* 0x00000000ff0a7424 */ /* 0x000fe200078e00ff */
[----:B------:R-:W-:Y:S01]  /*01a0*/  BSSY.RECONVERGENT B0, `(.L_x_244) ;  /* 0x0000019000007945 */ /* 0x000fe20003800200 */
[----:B------:R-:W-:Y:S02]  /*01b0*/  IMAD.MOV.U32 R11, RZ, RZ, 0x4077f000 ;  /* 0x4077f000ff0b7424 */ /* 0x000fe400078e00ff */
[----:B------:R-:W-:Y:S02]  /*01c0*/  IMAD.MOV.U32 R2, RZ, RZ, 0x1 ;  /* 0x00000001ff027424 */ /* 0x000fe400078e00ff */
[----:B------:R-:W-:-:S04]  /*01d0*/  IMAD R0, R4, 0xa, RZ ;  /* 0x0000000a04007824 */ /* 0x000fc800078e02ff */
[----:B0-----:R-:W-:-:S08]  /*01e0*/  DFMA R8, R2, -R10, 1 ;  /* 0x3ff000000208742b */ /* 0x001fd0000000080a */
[----:B------:R-:W-:-:S08]  /*01f0*/  DFMA R8, R8, R8, R8 ;  /* 0x000000080808722b */ /* 0x000fd00000000008 */
[----:B------:R-:W-:-:S08]  /*0200*/  DFMA R8, R2, R8, R2 ;  /* 0x000000080208722b */ /* 0x000fd00000000002 */
[C---:B------:R-:W-:Y:S01]  /*0210*/  DFMA R2, R8.reuse, -R10, 1 ;  /* 0x3ff000000802742b */ /* 0x040fe2000000080a */
[----:B------:R-:W0:Y:S07]  /*0220*/  I2F.F64.U32 R10, R0 ;  /* 0x00000000000a7312 */ /* 0x000e2e0000201800 */
[----:B------:R-:W-:-:S08]  /*0230*/  DFMA R2, R8, R2, R8 ;  /* 0x000000020802722b */ /* 0x000fd00000000008 */
[----:B0-----:R-:W-:Y:S01]  /*0240*/  DMUL R8, R10, R2 ;  /* 0x000000020a087228 */ /* 0x001fe20000000000 */
[----:B------:R-:W-:-:S07]  /*0250*/  FSETP.GEU.AND P1, PT, |R11|, 6.5827683646048100446e-37, PT ;  /* 0x036000000b00780b */ /* 0x000fce0003f2e200 */
[----:B------:R-:W-:-:S08]  /*0260*/  DFMA R12, R8, -383, R10 ;  /* 0xc077f000080c782b */ /* 0x000fd0000000000a */
[----:B------:R-:W-:Y:S01]  /*0270*/  DFMA R2, R2, R12, R8 ;  /* 0x0000000c0202722b */ /* 0x000fe20000000008 */
[----:B------:R-:W-:Y:S02]  /*0280*/  IMAD.MOV.U32 R8, RZ, RZ, RZ ;  /* 0x000000ffff087224 */ /* 0x000fe400078e00ff */
[----:B------:R-:W-:-:S07]  /*0290*/  IMAD.MOV.U32 R9, RZ, RZ, 0x4077f000 ;  /* 0x4077f000ff097424 */ /* 0x000fce00078e00ff */
[----:B------:R-:W-:-:S05]  /*02a0*/  FFMA R7, RZ, 3.8740234375, R3 ;  /* 0x4077f000ff077823 */ /* 0x000fca0000000003 */
[----:B------:R-:W-:-:S13]  /*02b0*/  FSETP.GT.AND P0, PT, |R7|, 1.469367938527859385e-39, PT ;  /* 0x001000000700780b */ /* 0x000fda0003f04200 */
[----:B------:R-:W-:Y:S05]  /*02c0*/  @P0 BRA P1, `(.L_x_245) ;  /* 0x0000000000180947 */ /* 0x000fea0000800000 */
[----:B------:R-:W-:Y:S01]  /*02d0*/  IMAD.MOV.U32 R12, RZ, RZ, R10 ;  /* 0x000000ffff0c7224 */ /* 0x000fe200078e000a */
[----:B------:R-:W-:Y:S01]  /*02e0*/  MOV R0, 0x310 ;  /* 0x0000031000007802 */ /* 0x000fe20000000f00 */
[----:B------:R-:W-:-:S07]  /*02f0*/  IMAD.MOV.U32 R13, RZ, RZ, R11 ;  /* 0x000000ffff0d7224 */ /* 0x000fce00078e000b */
[----:B------:R-:W-:Y:S05]  /*0300*/  CALL.REL.NOINC `($__internal_0_$__cuda_sm20_div_rn_f64_full) ;  /* 0x0000000400047944 */ /* 0x000fea0003c00000 */
[----:B------:R-:W-:Y:S02]  /*0310*/  IMAD.MOV.U32 R2, RZ, RZ, R12 ;  /* 0x000000ffff027224 */ /* 0x000fe400078e000c */
[----:B------:R-:W-:-:S07]  /*0320*/  IMAD.MOV.U32 R3, RZ, RZ, R13 ;  /* 0x000000ffff037224 */ /* 0x000fce00078e000d */
.L_x_245:
[----:B------:R-:W-:Y:S05]  /*0330*/  BSYNC.RECONVERGENT B0 ;  /* 0x0000000000007941 */ /* 0x000fea0003800200 */
.L_x_244:
        /* <DEDUP_REMOVED lines=15> */
[----:B------:R-:W-:-:S10]  /*0430*/  DFMA R10, R16, R14, R10 ;  /* 0x0000000e100a722b */ /* 0x000fd4000000000a */
[----:B------:R-:W-:-:S05]  /*0440*/  FFMA R7, RZ, 3.8740234375, R11 ;  /* 0x4077f000ff077823 */ /* 0x000fca000000000b */
[----:B------:R-:W-:-:S13]  /*0450*/  FSETP.GT.AND P0, PT, |R7|, 1.469367938527859385e-39, PT ;  /* 0x001000000700780b */ /* 0x000fda0003f04200 */
[----:B------:R-:W-:Y:S05]  /*0460*/  @P0 BRA P1, `(.L_x_247) ;  /* 0x0000000000100947 */ /* 0x000fea0000800000 */
[----:B------:R-:W-:-:S07]  /*0470*/  MOV R0, 0x490 ;  /* 0x0000049000007802 */ /* 0x000fce0000000f00 */
[----:B------:R-:W-:Y:S05]  /*0480*/  CALL.REL.NOINC `($__internal_0_$__cuda_sm20_div_rn_f64_full) ;  /* 0x0000000000a47944 */ /* 0x000fea0003c00000 */
[----:B------:R-:W-:Y:S02]  /*0490*/  IMAD.MOV.U32 R10, RZ, RZ, R12 ;  /* 0x000000ffff0a7224 */ /* 0x000fe400078e000c */
[----:B------:R-:W-:-:S07]  /*04a0*/  IMAD.MOV.U32 R11, RZ, RZ, R13 ;  /* 0x000000ffff0b7224 */ /* 0x000fce00078e000d */
.L_x_247:
[----:B------:R-:W-:Y:S05]  /*04b0*/  BSYNC.RECONVERGENT B0 ;  /* 0x0000000000007941 */ /* 0x000fea0003800200 */
.L_x_246:
[----:B------:R-:W0:Y:S01]  /*04c0*/  MUFU.RCP64H R13, 383 ;  /* 0x4077f000000d7908 */ /* 0x000e220000001800 */
[----:B------:R-:W-:Y:S01]  /*04d0*/  MOV R14, 0x0 ;  /* 0x00000000000e7802 */ /* 0x000fe20000000f00 */
[----:B------:R-:W-:Y:S01]  /*04e0*/  IMAD.MOV.U32 R15, RZ, RZ, 0x4077f000 ;  /* 0x4077f000ff0f7424 */ /* 0x000fe200078e00ff */
[----:B------:R-:W-:Y:S01]  /*04f0*/  BSSY.RECONVERGENT B0, `(.L_x_248) ;  /* 0x0000015000007945 */ /* 0x000fe20003800200 */
[----:B------:R-:W-:Y:S01]  /*0500*/  IMAD.MOV.U32 R12, RZ, RZ, 0x1 ;  /* 0x00000001ff0c7424 */ /* 0x000fe200078e00ff */
[----:B------:R-:W-:Y:S01]  /*0510*/  DADD R2, R10, R2 ;  /* 0x000000000a027229 */ /* 0x000fe20000000002 */
        /* <DEDUP_REMOVED lines=14> */
[----:B------:R-:W-:Y:S01]  /*0600*/  IMAD.MOV.U32 R12, RZ, RZ, R14 ;  /* 0x000000ffff0c7224 */ /* 0x000fe200078e000e */
[----:B------:R-:W-:Y:S01]  /*0610*/  MOV R0, 0x640 ;  /* 0x0000064000007802 */ /* 0x000fe20000000f00 */
[----:B------:R-:W-:-:S07]  /*0620*/  IMAD.MOV.U32 R13, RZ, RZ, R15 ;  /* 0x000000ffff0d7224 */ /* 0x000fce00078e000f */
[----:B------:R-:W-:Y:S05]  /*0630*/  CALL.REL.NOINC `($__internal_0_$__cuda_sm20_div_rn_f64_full) ;  /* 0x0000000000387944 */ /* 0x000fea0003c00000 */
.L_x_249:
[----:B------:R-:W-:Y:S05]  /*0640*/  BSYNC.RECONVERGENT B0 ;  /* 0x0000000000007941 */ /* 0x000fea0003800200 */
.L_x_248:
[----:B------:R-:W0:Y:S01]  /*0650*/  LDC.64 R8, c[0x0][0x380] ;  /* 0x0000e000ff087b82 */ /* 0x000e220000000a00 */
[----:B------:R-:W-:Y:S01]  /*0660*/  IMAD R5, R4, 0x180, R5 ;  /* 0x0000018004057824 */ /* 0x000fe200078e0205 */
[----:B------:R-:W-:-:S03]  /*0670*/  DADD R2, R2, R12 ;  /* 0x0000000002027229 */ /* 0x000fc6000000000c */
[----:B------:R-:W-:-:S04]  /*0680*/  IMAD R5, R5, 0x180, R6 ;  /* 0x0000018005057824 */ /* 0x000fc800078e0206 */
[----:B0-----:R-:W-:-:S05]  /*0690*/  IMAD.WIDE.U32 R4, R5, 0x8, R8 ;  /* 0x0000000805047825 */ /* 0x001fca00078e0008 */
[----:B------:R-:W-:Y:S01]  /*06a0*/  STG.E.64 desc[UR4][R4.64], R2 ;  /* 0x0000000204007986 */ /* 0x000fe2000c101b04 */
[----:B------:R-:W-:Y:S05]  /*06b0*/  EXIT ;  /* 0x000000000000794d */ /* 0x000fea0003800000 */
.L_x_243:
[----:B------:R-:W0:Y:S01]  /*06c0*/  LDC.64 R2, c[0x0][0x380] ;  /* 0x0000e000ff027b82 */ /* 0x000e220000000a00 */
[----:B------:R-:W-:-:S04]  /*06d0*/  IMAD R5, R4, 0x180, R5 ;  /* 0x0000018004057824 */ /* 0x000fc800078e0205 */
[----:B------:R-:W-:-:S04]  /*06e0*/  IMAD R5, R5, 0x180, R6 ;  /* 0x0000018005057824 */ /* 0x000fc800078e0206 */
[----:B0-----:R-:W-:-:S05]  /*06f0*/  IMAD.WIDE.U32 R2, R5, 0x8, R2 ;  /* 0x0000000805027825 */ /* 0x001fca00078e0002 */
[----:B------:R-:W-:Y:S01]  /*0700*/  STG.E.64 desc[UR4][R2.64], RZ ;  /* 0x000000ff02007986 */ /* 0x000fe2000c101b04 */
[----:B------:R-:W-:Y:S05]  /*0710*/  EXIT ;  /* 0x000000000000794d */ /* 0x000fea0003800000 */
        .weak           $__internal_0_$__cuda_sm20_div_rn_f64_full
        .type           $__internal_0_$__cuda_sm20_div_rn_f64_full,@function
        .size           $__internal_0_$__cuda_sm20_div_rn_f64_full,(.L_x_256 - $__internal_0_$__cuda_sm20_div_rn_f64_full)
$__internal_0_$__cuda_sm20_div_rn_f64_full:
[C---:B------:R-:W-:Y:S01]  /*0720*/  FSETP.GEU.AND P0, PT, |R9|.reuse, 1.469367938527859385e-39, PT ;  /* 0x001000000900780b */ /* 0x040fe20003f0e200 */
[----:B------:R-:W-:Y:S01]  /*0730*/  IMAD.MOV.U32 R14, RZ, RZ, 0x1 ;  /* 0x00000001ff0e7424 */ /* 0x000fe200078e00ff */
[----:B------:R-:W-:Y:S01]  /*0740*/  LOP3.LUT R10, R9, 0x800fffff, RZ, 0xc0, !PT ;  /* 0x800fffff090a7812 */ /* 0x000fe200078ec0ff */
[----:B------:R-:W-:Y:S01]  /*0750*/  IMAD.MOV.U32 R22, RZ, RZ, 0x1ca00000 ;  /* 0x1ca00000ff167424 */ /* 0x000fe200078e00ff */
[C---:B------:R-:W-:Y:S01]  /*0760*/  FSETP.GEU.AND P2, PT, |R13|.reuse, 1.469367938527859385e-39, PT ;  /* 0x001000000d00780b */ /* 0x040fe20003f4e200 */
[----:B------:R-:W-:Y:S01]  /*0770*/  BSSY.RECONVERGENT B1, `(.L_x_250) ;  /* 0x0000052000017945 */ /* 0x000fe20003800200 */
[----:B------:R-:W-:Y:S01]  /*0780*/  LOP3.LUT R11, R10, 0x3ff00000, RZ, 0xfc, !PT ;  /* 0x3ff000000a0b7812 */ /* 0x000fe200078efcff */
[----:B------:R-:W-:Y:S01]  /*0790*/  IMAD.MOV.U32 R10, RZ, RZ, R8 ;  /* 0x000000ffff0a7224 */ /* 0x000fe200078e0008 */
[----:B------:R-:W-:Y:S02]  /*07a0*/  LOP3.LUT R7, R13, 0x7ff00000, RZ, 0xc0, !PT ;  /* 0x7ff000000d077812 */ /* 0x000fe400078ec0ff */
[----:B------:R-:W-:-:S03]  /*07b0*/  LOP3.LUT R24, R9, 0x7ff00000, RZ, 0xc0, !PT ;  /* 0x7ff0000009187812 */ /* 0x000fc600078ec0ff */
[----:B------:R-:W-:Y:S01]  /*07c0*/  @!P0 DMUL R10, R8, 8.98846567431157953865e+307 ;  /* 0x7fe00000080a8828 */ /* 0x000fe20000000000 */
[----:B------:R-:W-:Y:S01]  /*07d0*/  ISETP.GE.U32.AND P1, PT, R7, R24, PT ;  /* 0x000000180700720c */ /* 0x000fe20003f26070 */
[----:B------:R-:W-:Y:S02]  /*07e0*/  IMAD.MOV.U32 R23, RZ, RZ, R7 ;  /* 0x000000ffff177224 */ /* 0x000fe400078e0007 */
[----:B------:R-:W-:Y:S02]  /*07f0*/  @!P2 LOP3.LUT R18, R9, 0x7ff00000, RZ, 0xc0, !PT ;  /* 0x7ff000000912a812 */ /* 0x000fe400078ec0ff */
[----:B------:R-:W0:Y:S02]  /*0800*/  MUFU.RCP64H R15, R11 ;  /* 0x0000000b000f7308 */ /* 0x000e240000001800 */
[----:B------:R-:W-:Y:S01]  /*0810*/  @!P2 ISETP.GE.U32.AND P3, PT, R7, R18, PT ;  /* 0x000000120700a20c */ /* 0x000fe20003f66070 */
[----:B------:R-:W-:Y:S01]  /*0820*/  @!P2 IMAD.MOV.U32 R18, RZ, RZ, RZ ;  /* 0x000000ffff12a224 */ /* 0x000fe200078e00ff */
[----:B------:R-:W-:-:S02]  /*0830*/  @!P0 LOP3.LUT R24, R11, 0x7ff00000, RZ, 0xc0, !PT ;  /* 0x7ff000000b188812 */ /* 0x000fc400078ec0ff */
[----:B------:R-:W-:-:S03]  /*0840*/  @!P2 SEL R19, R22, 0x63400000, !P3 ;  /* 0x634000001613a807 */ /* 0x000fc60005800000 */
[----:B------:R-:W-:Y:S01]  /*0850*/  VIADD R25, R24, 0xffffffff ;  /* 0xffffffff18197836 */ /* 0x000fe20000000000 */
[----:B------:R-:W-:-:S04]  /*0860*/  @!P2 LOP3.LUT R19, R19, 0x80000000, R13, 0xf8, !PT ;  /* 0x800000001313a812 */ /* 0x000fc800078ef80d */
[----:B------:R-:W-:Y:S01]  /*0870*/  @!P2 LOP3.LUT R19, R19, 0x100000, RZ, 0xfc, !PT ;  /* 0x001000001313a812 */ /* 0x000fe200078efcff */
[----:B0-----:R-:W-:-:S08]  /*0880*/  DFMA R16, R14, -R10, 1 ;  /* 0x3ff000000e10742b */ /* 0x001fd0000000080a */
[----:B------:R-:W-:-:S08]  /*0890*/  DFMA R16, R16, R16, R16 ;  /* 0x000000101010722b */ /* 0x000fd00000000010 */
[----:B------:R-:W-:Y:S01]  /*08a0*/  DFMA R16, R14, R16, R14 ;  /* 0x000000100e10722b */ /* 0x000fe2000000000e */
[----:B------:R-:W-:Y:S01]  /*08b0*/  SEL R15, R22, 0x63400000, !P1 ;  /* 0x63400000160f7807 */ /* 0x000fe20004800000 */
[----:B------:R-:W-:-:S03]  /*08c0*/  IMAD.MOV.U32 R14, RZ, RZ, R12 ;  /* 0x000000ffff0e7224 */ /* 0x000fc600078e000c */
[----:B------:R-:W-:-:S03]  /*08d0*/  LOP3.LUT R15, R15, 0x800fffff, R13, 0xf8, !PT ;  /* 0x800fffff0f0f7812 */ /* 0x000fc600078ef80d */
[----:B------:R-:W-:-:S03]  /*08e0*/  DFMA R20, R16, -R10, 1 ;  /* 0x3ff000001014742b */ /* 0x000fc6000000080a */
[----:B------:R-:W-:-:S05]  /*08f0*/  @!P2 DFMA R14, R14, 2, -R18 ;  /* 0x400000000e0ea82b */ /* 0x000fca0000000812 */
[----:B------:R-:W-:-:S05]  /*0900*/  DFMA R20, R16, R20, R16 ;  /* 0x000000141014722b */ /* 0x000fca0000000010 */
[----:B------:R-:W-:-:S03]  /*0910*/  @!P2 LOP3.LUT R23, R15, 0x7ff00000, RZ, 0xc0, !PT ;  /* 0x7ff000000f17a812 */ /* 0x000fc600078ec0ff */
[----:B------:R-:W-:Y:S01]  /*0920*/  DMUL R16, R20, R14 ;  /* 0x0000000e14107228 */ /* 0x000fe20000000000 */
[----:B------:R-:W-:-:S04]  /*0930*/  IADD3 R18, PT, PT, R23, -0x1, RZ ;  /* 0xffffffff17127810 */ /* 0x000fc80007ffe0ff */
[----:B------:R-:W-:-:S03]  /*0940*/  ISETP.GT.U32.AND P0, PT, R18, 0x7feffffe, PT ;  /* 0x7feffffe1200780c */ /* 0x000fc60003f04070 */
[----:B------:R-:W-:Y:S01]  /*0950*/  DFMA R18, R16, -R10, R14 ;  /* 0x8000000a1012722b */ /* 0x000fe2000000000e */
[----:B------:R-:W-:-:S07]  /*0960*/  ISETP.GT.U32.OR P0, PT, R25, 0x7feffffe, P0 ;  /* 0x7feffffe1900780c */ /* 0x000fce0000704470 */
[----:B------:R-:W-:-:S06]  /*0970*/  DFMA R18, R20, R18, R16 ;  /* 0x000000121412722b */ /* 0x000fcc0000000010 */
[----:B------:R-:W-:Y:S05]  /*0980*/  @P0 BRA `(.L_x_251) ;  /* 0x00000000006c0947 */ /* 0x000fea0003800000 */
[----:B------:R-:W-:-:S04]  /*0990*/  LOP3.LUT R16, R9, 0x7ff00000, RZ, 0xc0, !PT ;  /* 0x7ff0000009107812 */ /* 0x000fc800078ec0ff */
[CC--:B------:R-:W-:Y:S02]  /*09a0*/  VIADDMNMX R12, R7.reuse, -R16.reuse, 0xb9600000, !PT ;  /* 0xb9600000070c7446 */ /* 0x0c0fe40007800910 */
[----:B------:R-:W-:Y:S02]  /*09b0*/  ISETP.GE.U32.AND P0, PT, R7, R16, PT ;  /* 0x000000100700720c */ /* 0x000fe40003f06070 */
[----:B------:R-:W-:Y:S01]  /*09c0*/  VIMNMX R7, PT, PT, R12, 0x46a00000, PT ;  /* 0x46a000000c077848 */ /* 0x000fe20003fe0100 */
[----:B------:R-:W-:Y:S01]  /*09d0*/  IMAD.MOV.U32 R12, RZ, RZ, RZ ;  /* 0x000000ffff0c7224 */ /* 0x000fe200078e00ff */
[----:B------:R-:W-:-:S05]  /*09e0*/  SEL R22, R22, 0x63400000, !P0 ;  /* 0x6340000016167807 */ /* 0x000fca0004000000 */
[----:B------:R-:W-:-:S04]  /*09f0*/  IMAD.IADD R7, R7, 0x1, -R22 ;  /* 0x0000000107077824 */ /* 0x000fc800078e0a16 */
[----:B------:R-:W-:-:S06]  /*0a00*/  VIADD R13, R7, 0x7fe00000 ;  /* 0x7fe00000070d7836 */ /* 0x000fcc0000000000 */
[----:B------:R-:W-:-:S10]  /*0a10*/  DMUL R16, R18, R12 ;  /* 0x0000000c12107228 */ /* 0x000fd40000000000 */
[----:B------:R-:W-:-:S13]  /*0a20*/  FSETP.GTU.AND P0, PT, |R17|, 1.469367938527859385e-39, PT ;  /* 0x001000001100780b */ /* 0x000fda0003f0c200 */
[----:B------:R-:W-:Y:S05]  /*0a30*/  @P0 BRA `(.L_x_252) ;  /* 0x0000000000940947 */ /* 0x000fea0003800000 */
[----:B------:R-:W-:Y:S01]  /*0a40*/  DFMA R14, R18, -R10, R14 ;  /* 0x8000000a120e722b */ /* 0x000fe2000000000e */
[----:B------:R-:W-:-:S09]  /*0a50*/  IMAD.MOV.U32 R12, RZ, RZ, RZ ;  /* 0x000000ffff0c7224 */ /* 0x000fd200078e00ff */
[C---:B------:R-:W-:Y:S02]  /*0a60*/  FSETP.NEU.AND P0, PT, R15.reuse, RZ, PT ;  /* 0x000000ff0f00720b */ /* 0x040fe40003f0d000 */
[----:B------:R-:W-:-:S04]  /*0a70*/  LOP3.LUT R21, R15, 0x80000000, R9, 0x48, !PT ;  /* 0x800000000f157812 */ /* 0x000fc800078e4809 */
[----:B------:R-:W-:-:S07]  /*0a80*/  LOP3.LUT R13, R21, R13, RZ, 0xfc, !PT ;  /* 0x0000000d150d7212 */ /* 0x000fce00078efcff */
[----:B------:R-:W-:Y:S05]  /*0a90*/  @!P0 BRA `(.L_x_252) ;  /* 0x00000000007c8947 */ /* 0x000fea0003800000 */
[----:B------:R-:W-:Y:S01]  /*0aa0*/  IMAD.MOV R11, RZ, RZ, -R7 ;  /* 0x000000ffff0b7224 */ /* 0x000fe200078e0a07 */
[----:B------:R-:W-:Y:S01]  /*0ab0*/  DMUL.RP R12, R18, R12 ;  /* 0x0000000c120c7228 */ /* 0x000fe20000008000 */
[----:B------:R-:W-:Y:S01]  /*0ac0*/  IMAD.MOV.U32 R10, RZ, RZ, RZ ;  /* 0x000000ffff0a7224 */ /* 0x000fe200078e00ff */
[----:B------:R-:W-:-:S05]  /*0ad0*/  IADD3 R7, PT, PT, -R7, -0x43300000, RZ ;  /* 0xbcd0000007077810 */ /* 0x000fca0007ffe1ff */
[----:B------:R-:W-:-:S03]  /*0ae0*/  DFMA R10, R16, -R10, R18 ;  /* 0x8000000a100a722b */ /* 0x000fc60000000012 */
[----:B------:R-:W-:-:S07]  /*0af0*/  LOP3.LUT R21, R13, R21, RZ, 0x3c, !PT ;  /* 0x000000150d157212 */ /* 0x000fce00078e3cff */
[----:B------:R-:W-:-:S04]  /*0b00*/  FSETP.NEU.AND P0, PT, |R11|, R7, PT ;  /* 0x000000070b00720b */ /* 0x000fc80003f0d200 */
[----:B------:R-:W-:Y:S02]  /*0b10*/  FSEL R16, R12, R16, !P0 ;  /* 0x000000100c107208 */ /* 0x000fe40004000000 */
[----:B------:R-:W-:Y:S01]  /*0b20*/  FSEL R17, R21, R17, !P0 ;  /* 0x0000001115117208 */ /* 0x000fe20004000000 */
[----:B------:R-:W-:Y:S06]  /*0b30*/  BRA `(.L_x_252) ;  /* 0x0000000000547947 */ /* 0x000fec0003800000 */
.L_x_251:
[----:B------:R-:W-:-:S14]  /*0b40*/  DSETP.NAN.AND P0, PT, R12, R12, PT ;  /* 0x0000000c0c00722a */ /* 0x000fdc0003f08000 */
[----:B------:R-:W-:Y:S05]  /*0b50*/  @P0 BRA `(.L_x_253) ;  /* 0x0000000000440947 */ /* 0x000fea0003800000 */
[----:B------:R-:W-:-:S14]  /*0b60*/  DSETP.NAN.AND P0, PT, R8, R8, PT ;  /* 0x000000080800722a */ /* 0x000fdc0003f08000 */
[----:B------:R-:W-:Y:S05]  /*0b70*/  @P0 BRA `(.L_x_254) ;  /* 0x0000000000300947 */ /* 0x000fea0003800000 */
[----:B------:R-:W-:Y:S01]  /*0b80*/  ISETP.NE.AND P0, PT, R23, R24, PT ;  /* 0x000000181700720c */ /* 0x000fe20003f05270 */
[----:B------:R-:W-:Y:S02]  /*0b90*/  IMAD.MOV.U32 R16, RZ, RZ, 0x0 ;  /* 0x00000000ff107424 */ /* 0x000fe400078e00ff */
[----:B------:R-:W-:-:S10]  /*0ba0*/  IMAD.MOV.U32 R17, RZ, RZ, -0x80000 ;  /* 0xfff80000ff117424 */ /* 0x000fd400078e00ff */
[----:B------:R-:W-:Y:S05]  /*0bb0*/  @!P0 BRA `(.L_x_252) ;  /* 0x0000000000348947 */ /* 0x000fea0003800000 */
[----:B------:R-:W-:Y:S02]  /*0bc0*/  ISETP.NE.AND P0, PT, R23, 0x7ff00000, PT ;  /* 0x7ff000001700780c */ /* 0x000fe40003f05270 */
[----:B------:R-:W-:Y:S02]  /*0bd0*/  LOP3.LUT R17, R13, 0x80000000, R9, 0x48, !PT ;  /* 0x800000000d117812 */ /* 0x000fe400078e4809 */
[----:B------:R-:W-:-:S13]  /*0be0*/  ISETP.EQ.OR P0, PT, R24, RZ, !P0 ;  /* 0x000000ff1800720c */ /* 0x000fda0004702670 */
[----:B------:R-:W-:Y:S02]  /*0bf0*/  @P0 LOP3.LUT R7, R17, 0x7ff00000, RZ, 0xfc, !PT ;  /* 0x7ff0000011070812 */ /* 0x000fe400078efcff */
[----:B------:R-:W-:Y:S01]  /*0c00*/  @!P0 MOV R16, RZ ;  /* 0x000000ff00108202 */ /* 0x000fe20000000f00 */
[----:B------:R-:W-:Y:S02]  /*0c10*/  @P0 IMAD.MOV.U32 R16, RZ, RZ, RZ ;  /* 0x000000ffff100224 */ /* 0x000fe400078e00ff */
[----:B------:R-:W-:Y:S01]  /*0c20*/  @P0 IMAD.MOV.U32 R17, RZ, RZ, R7 ;  /* 0x000000ffff110224 */ /* 0x000fe200078e0007 */
[----:B------:R-:W-:Y:S06]  /*0c30*/  BRA `(.L_x_252) ;  /* 0x0000000000147947 */ /* 0x000fec0003800000 */
.L_x_254:
[----:B------:R-:W-:Y:S01]  /*0c40*/  LOP3.LUT R17, R9, 0x80000, RZ, 0xfc, !PT ;  /* 0x0008000009117812 */ /* 0x000fe200078efcff */
[----:B------:R-:W-:Y:S01]  /*0c50*/  IMAD.MOV.U32 R16, RZ, RZ, R8 ;  /* 0x000000ffff107224 */ /* 0x000fe200078e0008 */
[----:B------:R-:W-:Y:S06]  /*0c60*/  BRA `(.L_x_252) ;  /* 0x0000000000087947 */ /* 0x000fec0003800000 */
.L_x_253:
[----:B------:R-:W-:Y:S01]  /*0c70*/  LOP3.LUT R17, R13, 0x80000, RZ, 0xfc, !PT ;  /* 0x000800000d117812 */ /* 0x000fe200078efcff */
[----:B------:R-:W-:-:S07]  /*0c80*/  IMAD.MOV.U32 R16, RZ, RZ, R12 ;  /* 0x000000ffff107224 */ /* 0x000fce00078e000c */
.L_x_252:
[----:B------:R-:W-:Y:S05]  /*0c90*/  BSYNC.RECONVERGENT B1 ;  /* 0x0000000000017941 */ /* 0x000fea0003800200 */
.L_x_250:
[----:B------:R-:W-:Y:S02]  /*0ca0*/  IMAD.MOV.U32 R10, RZ, RZ, R0 ;  /* 0x000000ffff0a7224 */ /* 0x000fe400078e0000 */
[----:B------:R-:W-:Y:S02]  /*0cb0*/  IMAD.MOV.U32 R11, RZ, RZ, 0x0 ;  /* 0x00000000ff0b7424 */ /* 0x000fe400078e00ff */
[----:B------:R-:W-:Y:S02]  /*0cc0*/  IMAD.MOV.U32 R12, RZ, RZ, R16 ;  /* 0x000000ffff0c7224 */ /* 0x000fe400078e0010 */
[----:B------:R-:W-:Y:S01]  /*0cd0*/  IMAD.MOV.U32 R13, RZ, RZ, R17 ;  /* 0x000000ffff0d7224 */ /* 0x000fe200078e0011 */
[----:B------:R-:W-:Y:S06]  /*0ce0*/  RET.REL.NODEC R10 `(_Z13init_parallelPd) ;  /* 0xfffffff00ac47950 */ /* 0x000fec0003c3ffff */
.L_x_255:
        /* <DEDUP_REMOVED lines=9> */
.L_x_256:


//--------------------- .nv.shared._ZN3cub18CUB_300001_SM_10006detail6reduce28DeviceReduceSingleTileKernelINS2_10policy_hubIdyN4cuda3__47maximumIdEEE10Policy1000EPdSB_iS8_ddNS5_3std3__410__identityEEEvT0_T1_T2_T3_T4_T6_ --------------------------
	.section	.nv.shared._ZN3cub18CUB_300001_SM_10006detail6reduce28DeviceReduceSingleTileKernelINS2_10policy_hubIdyN4cuda3__47maximumIdEEE10Policy1000EPdSB_iS8_ddNS5_3std3__410__identityEEEvT0_T1_T2_T3_T4_T6_,"aw",@nobits
	.sectionflags	@""
	.align	8
.nv.shared._ZN3cub18CUB_300001_SM_10006detail6reduce28DeviceReduceSingleTileKernelINS2_10policy_hubIdyN4cuda3__47maximumIdEEE10Policy1000EPdSB_iS8_ddNS5_3std3__410__identityEEEvT0_T1_T2_T3_T4_T6_:
	.zero		1104


//--------------------- .nv.shared.reserved.0     --------------------------
	.section	.nv.shared.reserved.0,"aw",@nobits
	.weak		__nv_reservedSMEM_offset_0_alias
	.size		__nv_reservedSMEM_offset_0_alias, 0, 64
	.other		__nv_reservedSMEM_offset_0_alias,@"STO_CUDA_RESERVED_SHARED STV_DEFAULT"
__nv_reservedSMEM_offset_0_alias:
	.zero		0
	.zero		64


//--------------------- .nv.global                --------------------------
	.section	.nv.global,"aw",@nobits
.nv.global:
	.type		_ZN29_INTERNAL_1b22e2a2_4_k_cu_ox16thrust24THRUST_300001_SM_1000_NS3seqE,@object
	.size		_ZN29_INTERNAL_1b22e2a2_4_k_cu_ox16thrust24THRUST_300001_SM_1000_NS3seqE,(_ZN29_INTERNAL_1b22e2a2_4_k_cu_ox14cuda3std3__48in_placeE - _ZN29_INTERNAL_1b22e2a2_4_k_cu_ox16thrust24THRUST_300001_SM_1000_NS3seqE)
_ZN29_INTERNAL_1b22e2a2_4_k_cu_ox16thrust24THRUST_300001_SM_1000_NS3seqE:
	.zero		1
	.type		_ZN29_INTERNAL_1b22e2a2_4_k_cu_ox14cuda3std3__48in_placeE,@object
	.size		_ZN29_INTERNAL_1b22e2a2_4_k_cu_ox14cuda3std3__48in_placeE,(_ZN29_INTERNAL_1b22e2a2_4_k_cu_ox14cuda3std6ranges3__45__cpo4sizeE - _ZN29_INTERNAL_1b22e2a2_4_k_cu_ox14cuda3std3__48in_placeE)
_ZN29_INTERNAL_1b22e2a2_4_k_cu_ox14cuda3std3__48in_placeE:
	.zero		1
	.type		_ZN29_INTERNAL_1b22e2a2_4_k_cu_ox14cuda3std6ranges3__45__cpo4sizeE,@object
	.size		_ZN29_INTERNAL_1b22e2a2_4_k_cu_ox14cuda3std6ranges3__45__cpo4sizeE,(_ZN29_INTERNAL_1b22e2a2_4_k_cu_ox16thrust24THRUST_300001_SM_1000_NS12placeholders2_3E - _ZN29_INTERNAL_1b22e2a2_4_k_cu_ox14cuda3std6ranges3__45__cpo4sizeE)
_ZN29_INTERNAL_1b22e2a2_4_k_cu_ox14cuda3std6ranges3__45__cpo4sizeE:
	.zero		1
	.type		_ZN29_INTERNAL_1b22e2a2_4_k_cu_ox16thrust24THRUST_300001_SM_1000_NS12placeholders2_3E,@object
	.size		_ZN29_INTERNAL_1b22e2a2_4_k_cu_ox16thrust24THRUST_300001_SM_1000_NS12placeholders2_3E,(_ZN29_INTERNAL_1b22e2a2_4_k_cu_ox14cuda3std3__45__cpo6cbeginE - _ZN29_INTERNAL_1b22e2a2_4_k_cu_ox16thrust24THRUST_300001_SM_1000_NS12placeholders2_3E)
_ZN29_INTERNAL_1b22e2a2_4_k_cu_ox16thrust24THRUST_300001_SM_1000_NS12placeholders2_3E:
	.zero		1
	.type		_ZN29_INTERNAL_1b22e2a2_4_k_cu_ox14cuda3std3__45__cpo6cbeginE,@object
	.size		_ZN29_INTERNAL_1b22e2a2_4_k_cu_ox14cuda3std3__45__cpo6cbeginE,(_ZN29_INTERNAL_1b22e2a2_4_k_cu_ox14cuda3std6ranges3__45__cpo6cbeginE - _ZN29_INTERNAL_1b22e2a2_4_k_cu_ox14cuda3std3__45__cpo6cbeginE)
_ZN29_INTERNAL_1b22e2a2_4_k_cu_ox14cuda3std3__45__cpo6cbeginE:
	.zero		1
	.type		_ZN29_INTERNAL_1b22e2a2_4_k_cu_ox14cuda3std6ranges3__45__cpo6cbeginE,@object
	.size		_ZN29_INTERNAL_1b22e2a2_4_k_cu_ox14cuda3std6ranges3__45__cpo6cbeginE,(_ZN29_INTERNAL_1b22e2a2_4_k_cu_ox16thrust24THRUST_300001_SM_1000_NS12placeholders2_7E - _ZN29_INTERNAL_1b22e2a2_4_k_cu_ox14cuda3std6ranges3__45__cpo6cbeginE)
_ZN29_INTERNAL_1b22e2a2_4_k_cu_ox14cuda3std6ranges3__45__cpo6cbeginE:
	.zero		1
	.type		_ZN29_INTERNAL_1b22e2a2_4_k_cu_ox16thrust24THRUST_300001_SM_1000_NS12placeholders2_7E,@object
	.size		_ZN29_INTERNAL_1b22e2a2_4_k_cu_ox16thrust24THRUST_300001_SM_1000_NS12placeholders2_7E,(_ZN29_INTERNAL_1b22e2a2_4_k_cu_ox14cuda3std3__45__cpo7crbeginE - _ZN29_INTERNAL_1b22e2a2_4_k_cu_ox16thrust24THRUST_300001_SM_1000_NS12placeholders2_7E)
_ZN29_INTERNAL_1b22e2a2_4_k_cu_ox16thrust24THRUST_300001_SM_1000_NS12placeholders2_7E:
	.zero		1
	.type		_ZN29_INTERNAL_1b22e2a2_4_k_cu_ox14cuda3std3__45__cpo7crbeginE,@object
	.size		_ZN29_INTERNAL_1b22e2a2_4_k_cu_ox14cuda3std3__45__cpo7crbeginE,(_ZN29_INTERNAL_1b22e2a2_4_k_cu_ox14cuda3std6ranges3__45__cpo4nextE - _ZN29_INTERNAL_1b22e2a2_4_k_cu_ox14cuda3std3__45__cpo7crbeginE)
_ZN29_INTERNAL_1b22e2a2_4_k_cu_ox14cuda3std3__45__cpo7crbeginE:
	.zero		1
	.type		_ZN29_INTERNAL_1b22e2a2_4_k_cu_ox14cuda3std6ranges3__45__cpo4nextE,@object
	.size		_ZN29_INTERNAL_1b22e2a2_4_k_cu_ox14cuda3std6ranges3__45__cpo4nextE,(_ZN29_INTERNAL_1b22e2a2_4_k_cu_ox14cuda3std6ranges3__45__cpo4swapE - _ZN29_INTERNAL_1b22e2a2_4_k_cu_ox14cuda3std6ranges3__45__cpo4nextE)
_ZN29_INTERNAL_1b22e2a2_4_k_cu_ox14cuda3std6ranges3__45__cpo4nextE:
	.zero		1
	.type		_ZN29_INTERNAL_1b22e2a2_4_k_cu_ox14cuda3std6ranges3__45__cpo4swapE,@object
	.size		_ZN29_INTERNAL_1b22e2a2_4_k_cu_ox14cuda3std6ranges3__45__cpo4swapE,(_ZN29_INTERNAL_1b22e2a2_4_k_cu_ox16thrust24THRUST_300001_SM_1000_NS8cuda_cub10par_nosyncE - _ZN29_INTERNAL_1b22e2a2_4_k_cu_ox14cuda3std6ranges3__45__cpo4swapE)
_ZN29_INTERNAL_1b22e2a2_4_k_cu_ox14cuda3std6ranges3__45__cpo4swapE:
	.zero		1
	.type		_ZN29_INTERNAL_1b22e2a2_4_k_cu_ox16thrust24THRUST_300001_SM_1000_NS8cuda_cub10par_nosyncE,@object
	.size		_ZN29_INTERNAL_1b22e2a2_4_k_cu_ox16thrust24THRUST_300001_SM_1000_NS8cuda_cub10par_nosyncE,(_ZN29_INTERNAL_1b22e2a2_4_k_cu_ox16thrust24THRUST_300001_SM_1000_NS12placeholders2_9E - _ZN29_INTERNAL_1b22e2a2_4_k_cu_ox16thrust24THRUST_300001_SM_1000_NS8cuda_cub10par_nosyncE)
_ZN29_INTERNAL_1b22e2a2_4_k_cu_ox16thrust24THRUST_300001_SM_1000_NS8cuda_cub10par_nosyncE:
	.zero		1
	.type		_ZN29_INTERNAL_1b22e2a2_4_k_cu_ox16thrust24THRUST_300001_SM_1000_NS12placeholders2_9E,@object
	.size		_ZN29_INTERNAL_1b22e2a2_4_k_cu_ox16thrust24THRUST_300001_SM_1000_NS12placeholders2_9E,(_ZN29_INTERNAL_1b22e2a2_4_k_cu_ox14cuda3std3__431_GLOBAL__N__1b22e2a2_4_k_cu_ox16ignoreE - _ZN29_INTERNAL_1b22e2a2_4_k_cu_ox16thrust24THRUST_300001_SM_1000_NS12placeholders2_9E)
_ZN29_INTERNAL_1b22e2a2_4_k_cu_ox16thrust24THRUST_300001_SM_1000_NS12placeholders2_9E:
	.zero		1
	.type		_ZN29_INTERNAL_1b22e2a2_4_k_cu_ox14cuda3std3__431_GLOBAL__N__1b22e2a2_4_k_cu_ox16ignoreE,@object
	.size		_ZN29_INTERNAL_1b22e2a2_4_k_cu_ox14cuda3std3__431_GLOBAL__N__1b22e2a2_4_k_cu_ox16ignoreE,(_ZN29_INTERNAL_1b22e2a2_4_k_cu_ox14cuda3std6ranges3__45__cpo4dataE - _ZN29_INTERNAL_1b22e2a2_4_k_cu_ox14cuda3std3__431_GLOBAL__N__1b22e2a2_4_k_cu_ox16ignoreE)
_ZN29_INTERNAL_1b22e2a2_4_k_cu_ox14cuda3std3__431_GLOBAL__N__1b22e2a2_4_k_cu_ox16ignoreE:
	.zero		1
	.type		_ZN29_INTERNAL_1b22e2a2_4_k_cu_ox14cuda3std6ranges3__45__cpo4dataE,@object
	.size		_ZN29_INTERNAL_1b22e2a2_4_k_cu_ox14cuda3std6ranges3__45__cpo4dataE,(_ZN29_INTERNAL_1b22e2a2_4_k_cu_ox16thrust24THRUST_300001_SM_1000_NS12placeholders2_1E - _ZN29_INTERNAL_1b22e2a2_4_k_cu_ox14cuda3std6ranges3__45__cpo4dataE)
_ZN29_INTERNAL_1b22e2a2_4_k_cu_ox14cuda3std6ranges3__45__cpo4dataE:
	.zero		1
	.type		_ZN29_INTERNAL_1b22e2a2_4_k_cu_ox16thrust24THRUST_300001_SM_1000_NS12placeholders2_1E,@object
	.size		_ZN29_INTERNAL_1b22e2a2_4_k_cu_ox16thrust24THRUST_300001_SM_1000_NS12placeholders2_1E,(_ZN29_INTERNAL_1b22e2a2_4_k_cu_ox14cuda3std3__45__cpo5beginE - _ZN29_INTERNAL_1b22e2a2_4_k_cu_ox16thrust24THRUST_300001_SM_1000_NS12placeholders2_1E)
_ZN29_INTERNAL_1b22e2a2_4_k_cu_ox16thrust24THRUST_300001_SM_1000_NS12placeholders2_1E:
	.zero		1
	.type		_ZN29_INTERNAL_1b22e2a2_4_k_cu_ox14cuda3std3__45__cpo5beginE,@object
	.size		_ZN29_INTERNAL_1b22e2a2_4_k_cu_ox14cuda3std3__45__cpo5beginE,(_ZN29_INTERNAL_1b22e2a2_4_k_cu_ox14cuda3std6ranges3__45__cpo5beginE - _ZN29_INTERNAL_1b22e2a2_4_k_cu_ox14cuda3std3__45__cpo5beginE)
_ZN29_INTERNAL_1b22e2a2_4_k_cu_ox14cuda3std3__45__cpo5beginE:
	.zero		1
	.type		_ZN29_INTERNAL_1b22e2a2_4_k_cu_ox14cuda3std6ranges3__45__cpo5beginE,@object
	.size		_ZN29_INTERNAL_1b22e2a2_4_k_cu_ox14cuda3std6ranges3__45__cpo5beginE,(_ZN29_INTERNAL_1b22e2a2_4_k_cu_ox16thrust24THRUST_300001_SM_1000_NS12placeholders2_5E - _ZN29_INTERNAL_1b22e2a2_4_k_cu_ox14cuda3std6ranges3__45__cpo5beginE)
_ZN29_INTERNAL_1b22e2a2_4_k_cu_ox14cuda3std6ranges3__45__cpo5beginE:
	.zero		1
	.type		_ZN29_INTERNAL_1b22e2a2_4_k_cu_ox16thrust24THRUST_300001_SM_1000_NS12placeholders2_5E,@object
	.size		_ZN29_INTERNAL_1b22e2a2_4_k_cu_ox16thrust24THRUST_300001_SM_1000_NS12placeholders2_5E,(_ZN29_INTERNAL_1b22e2a2_4_k_cu_ox14cuda3std3__45__cpo6rbeginE - _ZN29_INTERNAL_1b22e2a2_4_k_cu_ox16thrust24THRUST_300001_SM_1000_NS12placeholders2_5E)
_ZN29_INTERNAL_1b22e2a2_4_k_cu_ox16thrust24THRUST_300001_SM_1000_NS12placeholders2_5E:
	.zero		1
	.type		_ZN29_INTERNAL_1b22e2a2_4_k_cu_ox14cuda3std3__45__cpo6rbeginE,@object
	.size		_ZN29_INTERNAL_1b22e2a2_4_k_cu_ox14cuda3std3__45__cpo6rbeginE,(_ZN29_INTERNAL_1b22e2a2_4_k_cu_ox14cuda3std6ranges3__45__cpo7advanceE - _ZN29_INTERNAL_1b22e2a2_4_k_cu_ox14cuda3std3__45__cpo6rbeginE)
_ZN29_INTERNAL_1b22e2a2_4_k_cu_ox14cuda3std3__45__cpo6rbeginE:
	.zero		1
	.type		_ZN29_INTERNAL_1b22e2a2_4_k_cu_ox14cuda3std6ranges3__45__cpo7advanceE,@object
	.size		_ZN29_INTERNAL_1b22e2a2_4_k_cu_ox14cuda3std6ranges3__45__cpo7advanceE,(_ZN29_INTERNAL_1b22e2a2_4_k_cu_ox14cuda3std3__47nulloptE - _ZN29_INTERNAL_1b22e2a2_4_k_cu_ox14cuda3std6ranges3__45__cpo7advanceE)
_ZN29_INTERNAL_1b22e2a2_4_k_cu_ox14cuda3std6ranges3__45__cpo7advanceE:
	.zero		1
	.type		_ZN29_INTERNAL_1b22e2a2_4_k_cu_ox14cuda3std3__47nulloptE,@object
	.size		_ZN29_INTERNAL_1b22e2a2_4_k_cu_ox14cuda3std3__47nulloptE,(_ZN29_INTERNAL_1b22e2a2_4_k_cu_ox14cuda3std6ranges3__45__cpo8distanceE - _ZN29_INTERNAL_1b22e2a2_4_k_cu_ox14cuda3std3__47nulloptE)
_ZN29_INTERNAL_1b22e2a2_4_k_cu_ox14cuda3std3__47nulloptE:
	.zero		1
	.type		_ZN29_INTERNAL_1b22e2a2_4_k_cu_ox14cuda3std6ranges3__45__cpo8distanceE,@object
	.size		_ZN29_INTERNAL_1b22e2a2_4_k_cu_ox14cuda3std6ranges3__45__cpo8distanceE,(_ZN29_INTERNAL_1b22e2a2_4_k_cu_ox16thrust24THRUST_300001_SM_1000_NS12placeholders3_10E - _ZN29_INTERNAL_1b22e2a2_4_k_cu_ox14cuda3std6ranges3__45__cpo8distanceE)
_ZN29_INTERNAL_1b22e2a2_4_k_cu_ox14cuda3std6ranges3__45__cpo8distanceE:
	.zero		1
	.type		_ZN29_INTERNAL_1b22e2a2_4_k_cu_ox16thrust24THRUST_300001_SM_1000_NS12placeholders3_10E,@object
	.size		_ZN29_INTERNAL_1b22e2a2_4_k_cu_ox16thrust24THRUST_300001_SM_1000_NS12placeholders3_10E,(_ZN29_INTERNAL_1b22e2a2_4_k_cu_ox14cuda3std3__419piecewise_constructE - _ZN29_INTERNAL_1b22e2a2_4_k_cu_ox16thrust24THRUST_300001_SM_1000_NS12placeholders3_10E)
_ZN29_INTERNAL_1b22e2a2_4_k_cu_ox16thrust24THRUST_300001_SM_1000_NS12placeholders3_10E:
	.zero		1
	.type		_ZN29_INTERNAL_1b22e2a2_4_k_cu_ox14cuda3std3__419piecewise_constructE,@object
	.size		_ZN29_INTERNAL_1b22e2a2_4_k_cu_ox14cuda3std3__419piecewise_constructE,(_ZN29_INTERNAL_1b22e2a2_4_k_cu_ox14cuda3std6ranges3__45__cpo5cdataE - _ZN29_INTERNAL_1b22e2a2_4_k_cu_ox14cuda3std3__419piecewise_constructE)
_ZN29_INTERNAL_1b22e2a2_4_k_cu_ox14cuda3std3__419piecewise_constructE:
	.zero		1
	.type		_ZN29_INTERNAL_1b22e2a2_4_k_cu_ox14cuda3std6ranges3__45__cpo5cdataE,@object
	.size		_ZN29_INTERNAL_1b22e2a2_4_k_cu_ox14cuda3std6ranges3__45__cpo5cdataE,(_ZN29_INTERNAL_1b22e2a2_4_k_cu_ox16thrust24THRUST_300001_SM_1000_NS12placeholders2_2E - _ZN29_INTERNAL_1b22e2a2_4_k_cu_ox14cuda3std6ranges3__45__cpo5cdataE)
_ZN29_INTERNAL_1b22e2a2_4_k_cu_ox14cuda3std6ranges3__45__cpo5cdataE:
	.zero		1
	.type		_ZN29_INTERNAL_1b22e2a2_4_k_cu_ox16thrust24THRUST_300001_SM_1000_NS12placeholders2_2E,@object
	.size		_ZN29_INTERNAL_1b22e2a2_4_k_cu_ox16thrust24THRUST_300001_SM_1000_NS12placeholders2_2E,(_ZN29_INTERNAL_1b22e2a2_4_k_cu_ox14cuda3std3__45__cpo3endE - _ZN29_INTERNAL_1b22e2a2_4_k_cu_ox16thrust24THRUST_300001_SM_1000_NS12placeholders2_2E)
_ZN29_INTERNAL_1b22e2a2_4_k_cu_ox16thrust24THRUST_300001_SM_1000_NS12placeholders2_2E:
	.zero		1
	.type		_ZN29_INTERNAL_1b22e2a2_4_k_cu_ox14cuda3std3__45__cpo3endE,@object
	.size		_ZN29_INTERNAL_1b22e2a2_4_k_cu_ox14cuda3std3__45__cpo3endE,(_ZN29_INTERNAL_1b22e2a2_4_k_cu_ox14cuda3std6ranges3__45__cpo3endE - _ZN29_INTERNAL_1b22e2a2_4_k_cu_ox14cuda3std3__45__cpo3endE)
_ZN29_INTERNAL_1b22e2a2_4_k_cu_ox14cuda3std3__45__cpo3endE:
	.zero		1
	.type		_ZN29_INTERNAL_1b22e2a2_4_k_cu_ox14cuda3std6ranges3__45__cpo3endE,@object
	.size		_ZN29_INTERNAL_1b22e2a2_4_k_cu_ox14cuda3std6ranges3__45__cpo3endE,(_ZN29_INTERNAL_1b22e2a2_4_k_cu_ox16thrust24THRUST_300001_SM_1000_NS12placeholders2_6E - _ZN29_INTERNAL_1b22e2a2_4_k_cu_ox14cuda3std6ranges3__45__cpo3endE)
_ZN29_INTERNAL_1b22e2a2_4_k_cu_ox14cuda3std6ranges3__45__cpo3endE:
	.zero		1
	.type		_ZN29_INTERNAL_1b22e2a2_4_k_cu_ox16thrust24THRUST_300001_SM_1000_NS12placeholders2_6E,@object
	.size		_ZN29_INTERNAL_1b22e2a2_4_k_cu_ox16thrust24THRUST_300001_SM_1000_NS12placeholders2_6E,(_ZN29_INTERNAL_1b22e2a2_4_k_cu_ox14cuda3std3__45__cpo4rendE - _ZN29_INTERNAL_1b22e2a2_4_k_cu_ox16thrust24THRUST_300001_SM_1000_NS12placeholders2_6E)
_ZN29_INTERNAL_1b22e2a2_4_k_cu_ox16thrust24THRUST_300001_SM_1000_NS12placeholders2_6E:
	.zero		1
	.type		_ZN29_INTERNAL_1b22e2a2_4_k_cu_ox14cuda3std3__45__cpo4rendE,@object
	.size		_ZN29_INTERNAL_1b22e2a2_4_k_cu_ox14cuda3std3__45__cpo4rendE,(_ZN29_INTERNAL_1b22e2a2_4_k_cu_ox14cuda3std6ranges3__45__cpo9iter_swapE - _ZN29_INTERNAL_1b22e2a2_4_k_cu_ox14cuda3std3__45__cpo4rendE)
_ZN29_INTERNAL_1b22e2a2_4_k_cu_ox14cuda3std3__45__cpo4rendE:
	.zero		1
	.type		_ZN29_INTERNAL_1b22e2a2_4_k_cu_ox14cuda3std6ranges3__45__cpo9iter_swapE,@object
	.size		_ZN29_INTERNAL_1b22e2a2_4_k_cu_ox14cuda3std6ranges3__45__cpo9iter_swapE,(_ZN29_INTERNAL_1b22e2a2_4_k_cu_ox14cuda3std3__48unexpectE - _ZN29_INTERNAL_1b22e2a2_4_k_cu_ox14cuda3std6ranges3__45__cpo9iter_swapE)
_ZN29_INTERNAL_1b22e2a2_4_k_cu_ox14cuda3std6ranges3__45__cpo9iter_swapE:
	.zero		1
	.type		_ZN29_INTERNAL_1b22e2a2_4_k_cu_ox14cuda3std3__48unexpectE,@object
	.size		_ZN29_INTERNAL_1b22e2a2_4_k_cu_ox14cuda3std3__48unexpectE,(_ZN29_INTERNAL_1b22e2a2_4_k_cu_ox16thrust24THRUST_300001_SM_1000_NS8cuda_cub3parE - _ZN29_INTERNAL_1b22e2a2_4_k_cu_ox14cuda3std3__48unexpectE)
_ZN29_INTERNAL_1b22e2a2_4_k_cu_ox14cuda3std3__48unexpectE:
	.zero		1
	.type		_ZN29_INTERNAL_1b22e2a2_4_k_cu_ox16thrust24THRUST_300001_SM_1000_NS8cuda_cub3parE,@object
	.size		_ZN29_INTERNAL_1b22e2a2_4_k_cu_ox16thrust24THRUST_300001_SM_1000_NS8cuda_cub3parE,(_ZN29_INTERNAL_1b22e2a2_4_k_cu_ox16thrust24THRUST_300001_SM_1000_NS12placeholders2_4E - _ZN29_INTERNAL_1b22e2a2_4_k_cu_ox16thrust24THRUST_300001_SM_1000_NS8cuda_cub3parE)
_ZN29_INTERNAL_1b22e2a2_4_k_cu_ox16thrust24THRUST_300001_SM_1000_NS8cuda_cub3parE:
	.zero		1
	.type		_ZN29_INTERNAL_1b22e2a2_4_k_cu_ox16thrust24THRUST_300001_SM_1000_NS12placeholders2_4E,@object
	.size		_ZN29_INTERNAL_1b22e2a2_4_k_cu_ox16thrust24THRUST_300001_SM_1000_NS12placeholders2_4E,(_ZN29_INTERNAL_1b22e2a2_4_k_cu_ox14cuda3std3__45__cpo4cendE - _ZN29_INTERNAL_1b22e2a2_4_k_cu_ox16thrust24THRUST_300001_SM_1000_NS12placeholders2_4E)
_ZN29_INTERNAL_1b22e2a2_4_k_cu_ox16thrust24THRUST_300001_SM_1000_NS12placeholders2_4E:
	.zero		1
	.type		_ZN29_INTERNAL_1b22e2a2_4_k_cu_ox14cuda3std3__45__cpo4cendE,@object
	.size		_ZN29_INTERNAL_1b22e2a2_4_k_cu_ox14cuda3std3__45__cpo4cendE,(_ZN29_INTERNAL_1b22e2a2_4_k_cu_ox14cuda3std6ranges3__45__cpo4cendE - _ZN29_INTERNAL_1b22e2a2_4_k_cu_ox14cuda3std3__45__cpo4cendE)
_ZN29_INTERNAL_1b22e2a2_4_k_cu_ox14cuda3std3__45__cpo4cendE:
	.zero		1
	.type		_ZN29_INTERNAL_1b22e2a2_4_k_cu_ox14cuda3std6ranges3__45__cpo4cendE,@object
	.size		_ZN29_INTERNAL_1b22e2a2_4_k_cu_ox14cuda3std6ranges3__45__cpo4cendE,(_ZN29_INTERNAL_1b22e2a2_4_k_cu_ox14cuda3std3__420unreachable_sentinelE - _ZN29_INTERNAL_1b22e2a2_4_k_cu_ox14cuda3std6ranges3__45__cpo4cendE)
_ZN29_INTERNAL_1b22e2a2_4_k_cu_ox14cuda3std6ranges3__45__cpo4cendE:
	.zero		1
	.type		_ZN29_INTERNAL_1b22e2a2_4_k_cu_ox14cuda3std3__420unreachable_sentinelE,@object
	.size		_ZN29_INTERNAL_1b22e2a2_4_k_cu_ox14cuda3std3__420unreachable_sentinelE,(_ZN29_INTERNAL_1b22e2a2_4_k_cu_ox14cuda3std6ranges3__45__cpo5ssizeE - _ZN29_INTERNAL_1b22e2a2_4_k_cu_ox14cuda3std3__420unreachable_sentinelE)
_ZN29_INTERNAL_1b22e2a2_4_k_cu_ox14cuda3std3__420unreachable_sentinelE:
	.zero		1
	.type		_ZN29_INTERNAL_1b22e2a2_4_k_cu_ox14cuda3std6ranges3__45__cpo5ssizeE,@object
	.size		_ZN29_INTERNAL_1b22e2a2_4_k_cu_ox14cuda3std6ranges3__45__cpo5ssizeE,(_ZN29_INTERNAL_1b22e2a2_4_k_cu_ox16thrust24THRUST_300001_SM_1000_NS12placeholders2_8E - _ZN29_INTERNAL_1b22e2a2_4_k_cu_ox14cuda3std6ranges3__45__cpo5ssizeE)
_ZN29_INTERNAL_1b22e2a2_4_k_cu_ox14cuda3std6ranges3__45__cpo5ssizeE:
	.zero		1
	.type		_ZN29_INTERNAL_1b22e2a2_4_k_cu_ox16thrust24THRUST_300001_SM_1000_NS12placeholders2_8E,@object
	.size		_ZN29_INTERNAL_1b22e2a2_4_k_cu_ox16thrust24THRUST_300001_SM_1000_NS12placeholders2_8E,(_ZN29_INTERNAL_1b22e2a2_4_k_cu_ox14cuda3std3__45__cpo5crendE - _ZN29_INTERNAL_1b22e2a2_4_k_cu_ox16thrust24THRUST_300001_SM_1000_NS12placeholders2_8E)
_ZN29_INTERNAL_1b22e2a2_4_k_cu_ox16thrust24THRUST_300001_SM_1000_NS12placeholders2_8E:
	.zero		1
	.type		_ZN29_INTERNAL_1b22e2a2_4_k_cu_ox14cuda3std3__45__cpo5crendE,@object
	.size		_ZN29_INTERNAL_1b22e2a2_4_k_cu_ox14cuda3std3__45__cpo5crendE,(_ZN29_INTERNAL_1b22e2a2_4_k_cu_ox14cuda3std6ranges3__45__cpo4prevE - _ZN29_INTERNAL_1b22e2a2_4_k_cu_ox14cuda3std3__45__cpo5crendE)
_ZN29_INTERNAL_1b22e2a2_4_k_cu_ox14cuda3std3__45__cpo5crendE:
	.zero		1
	.type		_ZN29_INTERNAL_1b22e2a2_4_k_cu_ox14cuda3std6ranges3__45__cpo4prevE,@object
	.size		_ZN29_INTERNAL_1b22e2a2_4_k_cu_ox14cuda3std6ranges3__45__cpo4prevE,(_ZN29_INTERNAL_1b22e2a2_4_k_cu_ox14cuda3std6ranges3__45__cpo9iter_moveE - _ZN29_INTERNAL_1b22e2a2_4_k_cu_ox14cuda3std6ranges3__45__cpo4prevE)
_ZN29_INTERNAL_1b22e2a2_4_k_cu_ox14cuda3std6ranges3__45__cpo4prevE:
	.zero		1
	.type		_ZN29_INTERNAL_1b22e2a2_4_k_cu_ox14cuda3std6ranges3__45__cpo9iter_moveE,@object
	.size		_ZN29_INTERNAL_1b22e2a2_4_k_cu_ox14cuda3std6ranges3__45__cpo9iter_moveE,(_ZN29_INTERNAL_1b22e2a2_4_k_cu_ox16thrust24THRUST_300001_SM_1000_NS6system6detail10sequential3seqE - _ZN29_INTERNAL_1b22e2a2_4_k_cu_ox14cuda3std6ranges3__45__cpo9iter_moveE)
_ZN29_INTERNAL_1b22e2a2_4_k_cu_ox14cuda3std6ranges3__45__cpo9iter_moveE:
	.zero		1
	.type		_ZN29_INTERNAL_1b22e2a2_4_k_cu_ox16thrust24THRUST_300001_SM_1000_NS6system6detail10sequential3seqE,@object
	.size		_ZN29_INTERNAL_1b22e2a2_4_k_cu_ox16thrust24THRUST_300001_SM_1000_NS6system6detail10sequential3seqE,(.L_31 - _ZN29_INTERNAL_1b22e2a2_4_k_cu_ox16thrust24THRUST_300001_SM_1000_NS6system6detail10sequential3seqE)
_ZN29_INTERNAL_1b22e2a2_4_k_cu_ox16thrust24THRUST_300001_SM_1000_NS6system6detail10sequential3seqE:
	.zero		1
.L_31:


//--------------------- .nv.shared._ZN3cub18CUB_300001_SM_10006detail6reduce18DeviceReduceKernelINS2_10policy_hubIdyN4cuda3__47maximumIdEEE10Policy1000EN6thrust24THRUST_300001_SM_1000_NS6detail15normal_iteratorINSC_10device_ptrIdEEEEyS8_dNS5_3std3__410__identityEEEvT0_PT3_T1_NS0_13GridEvenShareISO_EET2_T4_ --------------------------
	.section	.nv.shared._ZN3cub18CUB_300001_SM_10006detail6reduce18DeviceReduceKernelINS2_10policy_hubIdyN4cuda3__47maximumIdEEE10Policy1000EN6thrust24THRUST_300001_SM_1000_NS6detail15normal_iteratorINSC_10device_ptrIdEEEEyS8_dNS5_3std3__410__identityEEEvT0_PT3_T1_NS0_13GridEvenShareISO_EET2_T4_,"aw",@nobits
	.sectionflags	@""
	.align	8
.nv.shared._ZN3cub18CUB_300001_SM_10006detail6reduce18DeviceReduceKernelINS2_10policy_hubIdyN4cuda3__47maximumIdEEE10Policy1000EN6thrust24THRUST_300001_SM_1000_NS6detail15normal_iteratorINSC_10device_ptrIdEEEEyS8_dNS5_3std3__410__identityEEEvT0_PT3_T1_NS0_13GridEvenShareISO_EET2_T4_:
	.zero		1104


//--------------------- .nv.shared._ZN3cub18CUB_300001_SM_10006detail6reduce28DeviceReduceSingleTileKernelINS2_10policy_hubIdyN4cuda3__47maximumIdEEE10Policy1000EN6thrust24THRUST_300001_SM_1000_NS6detail15normal_iteratorINSC_10device_ptrIdEEEEPdyS8_ddNS5_3std3__410__identityEEEvT0_T1_T2_T3_T4_T6_ --------------------------
	.section	.nv.shared._ZN3cub18CUB_300001_SM_10006detail6reduce28DeviceReduceSingleTileKernelINS2_10policy_hubIdyN4cuda3__47maximumIdEEE10Policy1000EN6thrust24THRUST_300001_SM_1000_NS6detail15normal_iteratorINSC_10device_ptrIdEEEEPdyS8_ddNS5_3std3__410__identityEEEvT0_T1_T2_T3_T4_T6_,"aw",@nobits
	.sectionflags	@""
	.align	8
.nv.shared._ZN3cub18CUB_300001_SM_10006detail6reduce28DeviceReduceSingleTileKernelINS2_10policy_hubIdyN4cuda3__47maximumIdEEE10Policy1000EN6thrust24THRUST_300001_SM_1000_NS6detail15normal_iteratorINSC_10device_ptrIdEEEEPdyS8_ddNS5_3std3__410__identityEEEvT0_T1_T2_T3_T4_T6_:
	.zero		1104


//--------------------- .nv.shared._ZN3cub18CUB_300001_SM_10006detail6reduce28DeviceReduceSingleTileKernelINS2_10policy_hubIdjN4cuda3__47maximumIdEEE10Policy1000EPdSB_iS8_ddNS5_3std3__410__identityEEEvT0_T1_T2_T3_T4_T6_ --------------------------
	.section	.nv.shared._ZN3cub18CUB_300001_SM_10006detail6reduce28DeviceReduceSingleTileKernelINS2_10policy_hubIdjN4cuda3__47maximumIdEEE10Policy1000EPdSB_iS8_ddNS5_3std3__410__identityEEEvT0_T1_T2_T3_T4_T6_,"aw",@nobits
	.sectionflags	@""
	.align	8
.nv.shared._ZN3cub18CUB_300001_SM_10006detail6reduce28DeviceReduceSingleTileKernelINS2_10policy_hubIdjN4cuda3__47maximumIdEEE10Policy1000EPdSB_iS8_ddNS5_3std3__410__identityEEEvT0_T1_T2_T3_T4_T6_:
	.zero		1104


//--------------------- .nv.shared._ZN3cub18CUB_300001_SM_10006detail6reduce18DeviceReduceKernelINS2_10policy_hubIdjN4cuda3__47maximumIdEEE10Policy1000EN6thrust24THRUST_300001_SM_1000_NS6detail15normal_iteratorINSC_10device_ptrIdEEEEjS8_dNS5_3std3__410__identityEEEvT0_PT3_T1_NS0_13GridEvenShareISO_EET2_T4_ --------------------------
	.section	.nv.shared._ZN3cub18CUB_300001_SM_10006detail6reduce18DeviceReduceKernelINS2_10policy_hubIdjN4cuda3__47maximumIdEEE10Policy1000EN6thrust24THRUST_300001_SM_1000_NS6detail15normal_iteratorINSC_10device_ptrIdEEEEjS8_dNS5_3std3__410__identityEEEvT0_PT3_T1_NS0_13GridEvenShareISO_EET2_T4_,"aw",@nobits
	.sectionflags	@""
	.align	8
.nv.shared._ZN3cub18CUB_300001_SM_10006detail6reduce18DeviceReduceKernelINS2_10policy_hubIdjN4cuda3__47maximumIdEEE10Policy1000EN6thrust24THRUST_300001_SM_1000_NS6detail15normal_iteratorINSC_10device_ptrIdEEEEjS8_dNS5_3std3__410__identityEEEvT0_PT3_T1_NS0_13GridEvenShareISO_EET2_T4_:
	.zero		1104


//--------------------- .nv.shared._ZN3cub18CUB_300001_SM_10006detail6reduce28DeviceReduceSingleTileKernelINS2_10policy_hubIdjN4cuda3__47maximumIdEEE10Policy1000EN6thrust24THRUST_300001_SM_1000_NS6detail15normal_iteratorINSC_10device_ptrIdEEEEPdjS8_ddNS5_3std3__410__identityEEEvT0_T1_T2_T3_T4_T6_ --------------------------
	.section	.nv.shared._ZN3cub18CUB_300001_SM_10006detail6reduce28DeviceReduceSingleTileKernelINS2_10policy_hubIdjN4cuda3__47maximumIdEEE10Policy1000EN6thrust24THRUST_300001_SM_1000_NS6detail15normal_iteratorINSC_10device_ptrIdEEEEPdjS8_ddNS5_3std3__410__identityEEEvT0_T1_T2_T3_T4_T6_,"aw",@nobits
	.sectionflags	@""
	.align	8
.nv.shared._ZN3cub18CUB_300001_SM_10006detail6reduce28DeviceReduceSingleTileKernelINS2_10policy_hubIdjN4cuda3__47maximumIdEEE10Policy1000EN6thrust24THRUST_300001_SM_1000_NS6detail15normal_iteratorINSC_10device_ptrIdEEEEPdjS8_ddNS5_3std3__410__identityEEEvT0_T1_T2_T3_T4_T6_:
	.zero		1104


//--------------------- .nv.constant0._ZN3cub18CUB_300001_SM_10006detail6reduce28DeviceReduceSingleTileKernelINS2_10policy_hubIdyN4cuda3__47maximumIdEEE10Policy1000EPdSB_iS8_ddNS5_3std3__410__identityEEEvT0_T1_T2_T3_T4_T6_ --------------------------
	.section	.nv.constant0._ZN3cub18CUB_300001_SM_10006detail6reduce28DeviceReduceSingleTileKernelINS2_10policy_hubIdyN4cuda3__47maximumIdEEE10Policy1000EPdSB_iS8_ddNS5_3std3__410__identityEEEvT0_T1_T2_T3_T4_T6_,"a",@progbits
	.sectionflags	@""
	.align	4
.nv.constant0._ZN3cub18CUB_300001_SM_10006detail6reduce28DeviceReduceSingleTileKernelINS2_10policy_hubIdyN4cuda3__47maximumIdEEE10Policy1000EPdSB_iS8_ddNS5_3std3__410__identityEEEvT0_T1_T2_T3_T4_T6_:
	.zero		929


//--------------------- .nv.constant0._ZN3cub18CUB_300001_SM_10006detail6reduce18DeviceReduceKernelINS2_10policy_hubIdyN4cuda3__47maximumIdEEE10Policy1000EN6thrust24THRUST_300001_SM_1000_NS6detail15normal_iteratorINSC_10device_ptrIdEEEEyS8_dNS5_3std3__410__identityEEEvT0_PT3_T1_NS0_13GridEvenShareISO_EET2_T4_ --------------------------
	.section	.nv.constant0._ZN3cub18CUB_300001_SM_10006detail6reduce18DeviceReduceKernelINS2_10policy_hubIdyN4cuda3__47maximumIdEEE10Policy1000EN6thrust24THRUST_300001_SM_1000_NS6detail15normal_iteratorINSC_10device_ptrIdEEEEyS8_dNS5_3std3__410__identityEEEvT0_PT3_T1_NS0_13GridEvenShareISO_EET2_T4_,"a",@progbits
	.sectionflags	@""
	.align	4
.nv.constant0._ZN3cub18CUB_300001_SM_10006detail6reduce18DeviceReduceKernelINS2_10policy_hubIdyN4cuda3__47maximumIdEEE10Policy1000EN6thrust24THRUST_300001_SM_1000_NS6detail15normal_iteratorINSC_10device_ptrIdEEEEyS8_dNS5_3std3__410__identityEEEvT0_PT3_T1_NS0_13GridEvenShareISO_EET2_T4_:
	.zero		994


//--------------------- .nv.constant0._ZN3cub18CUB_300001_SM_10006detail6reduce28DeviceReduceSingleTileKernelINS2_10policy_hubIdyN4cuda3__47maximumIdEEE10Policy1000EN6thrust24THRUST_300001_SM_1000_NS6detail15normal_iteratorINSC_10device_ptrIdEEEEPdyS8_ddNS5_3std3__410__identityEEEvT0_T1_T2_T3_T4_T6_ --------------------------
	.section	.nv.constant0._ZN3cub18CUB_300001_SM_10006detail6reduce28DeviceReduceSingleTileKernelINS2_10policy_hubIdyN4cuda3__47maximumIdEEE10Policy1000EN6thrust24THRUST_300001_SM_1000_NS6detail15normal_iteratorINSC_10device_ptrIdEEEEPdyS8_ddNS5_3std3__410__identityEEEvT0_T1_T2_T3_T4_T6_,"a",@progbits
	.sectionflags	@""
	.align	4
.nv.constant0._ZN3cub18CUB_300001_SM_10006detail6reduce28DeviceReduceSingleTileKernelINS2_10policy_hubIdyN4cuda3__47maximumIdEEE10Policy1000EN6thrust24THRUST_300001_SM_1000_NS6detail15normal_iteratorINSC_10device_ptrIdEEEEPdyS8_ddNS5_3std3__410__identityEEEvT0_T1_T2_T3_T4_T6_:
	.zero		937


//--------------------- .nv.constant0._ZN3cub18CUB_300001_SM_10006detail6reduce28DeviceReduceSingleTileKernelINS2_10policy_hubIdjN4cuda3__47maximumIdEEE10Policy1000EPdSB_iS8_ddNS5_3std3__410__identityEEEvT0_T1_T2_T3_T4_T6_ --------------------------
	.section	.nv.constant0._ZN3cub18CUB_300001_SM_10006detail6reduce28DeviceReduceSingleTileKernelINS2_10policy_hubIdjN4cuda3__47maximumIdEEE10Policy1000EPdSB_iS8_ddNS5_3std3__410__identityEEEvT0_T1_T2_T3_T4_T6_,"a",@progbits
	.sectionflags	@""
	.align	4
.nv.constant0._ZN3cub18CUB_300001_SM_10006detail6reduce28DeviceReduceSingleTileKernelINS2_10policy_hubIdjN4cuda3__47maximumIdEEE10Policy1000EPdSB_iS8_ddNS5_3std3__410__identityEEEvT0_T1_T2_T3_T4_T6_:
	.zero		929


//--------------------- .nv.constant0._ZN3cub18CUB_300001_SM_10006detail6reduce18DeviceReduceKernelINS2_10policy_hubIdjN4cuda3__47maximumIdEEE10Policy1000EN6thrust24THRUST_300001_SM_1000_NS6detail15normal_iteratorINSC_10device_ptrIdEEEEjS8_dNS5_3std3__410__identityEEEvT0_PT3_T1_NS0_13GridEvenShareISO_EET2_T4_ --------------------------
	.section	.nv.constant0._ZN3cub18CUB_300001_SM_10006detail6reduce18DeviceReduceKernelINS2_10policy_hubIdjN4cuda3__47maximumIdEEE10Policy1000EN6thrust24THRUST_300001_SM_1000_NS6detail15normal_iteratorINSC_10device_ptrIdEEEEjS8_dNS5_3std3__410__identityEEEvT0_PT3_T1_NS0_13GridEvenShareISO_EET2_T4_,"a",@progbits
	.sectionflags	@""
	.align	4
.nv.constant0._ZN3cub18CUB_300001_SM_10006detail6reduce18DeviceReduceKernelINS2_10policy_hubIdjN4cuda3__47maximumIdEEE10Policy1000EN6thrust24THRUST_300001_SM_1000_NS6detail15normal_iteratorINSC_10device_ptrIdEEEEjS8_dNS5_3std3__410__identityEEEvT0_PT3_T1_NS0_13GridEvenShareISO_EET2_T4_:
	.zero		958


//--------------------- .nv.constant0._ZN3cub18CUB_300001_SM_10006detail6reduce28DeviceReduceSingleTileKernelINS2_10policy_hubIdjN4cuda3__47maximumIdEEE10Policy1000EN6thrust24THRUST_300001_SM_1000_NS6detail15normal_iteratorINSC_10device_ptrIdEEEEPdjS8_ddNS5_3std3__410__identityEEEvT0_T1_T2_T3_T4_T6_ --------------------------
	.section	.nv.constant0._ZN3cub18CUB_300001_SM_10006detail6reduce28DeviceReduceSingleTileKernelINS2_10policy_hubIdjN4cuda3__47maximumIdEEE10Policy1000EN6thrust24THRUST_300001_SM_1000_NS6detail15normal_iteratorINSC_10device_ptrIdEEEEPdjS8_ddNS5_3std3__410__identityEEEvT0_T1_T2_T3_T4_T6_,"a",@progbits
	.sectionflags	@""
	.align	4
.nv.constant0._ZN3cub18CUB_300001_SM_10006detail6reduce28DeviceReduceSingleTileKernelINS2_10policy_hubIdjN4cuda3__47maximumIdEEE10Policy1000EN6thrust24THRUST_300001_SM_1000_NS6detail15normal_iteratorINSC_10device_ptrIdEEEEPdjS8_ddNS5_3std3__410__identityEEEvT0_T1_T2_T3_T4_T6_:
	.zero		929


//--------------------- .nv.constant0._ZN3cub18CUB_300001_SM_10006detail8for_each13static_kernelINS2_12policy_hub_t12policy_500_tEmN6thrust24THRUST_300001_SM_1000_NS8cuda_cub20__uninitialized_fill7functorINS7_10device_ptrIdEEdEEEEvT0_T1_ --------------------------
	.section	.nv.constant0._ZN3cub18CUB_300001_SM_10006detail8for_each13static_kernelINS2_12policy_hub_t12policy_500_tEmN6thrust24THRUST_300001_SM_1000_NS8cuda_cub20__uninitialized_fill7functorINS7_10device_ptrIdEEdEEEEvT0_T1_,"a",@progbits
	.sectionflags	@""
	.align	4
.nv.constant0._ZN3cub18CUB_300001_SM_10006detail8for_each13static_kernelINS2_12policy_hub_t12policy_500_tEmN6thrust24THRUST_300001_SM_1000_NS8cuda_cub20__uninitialized_fill7functorINS7_10device_ptrIdEEdEEEEvT0_T1_:
	.zero		920


//--------------------- .nv.constant0._ZN3cub18CUB_300001_SM_10006detail11EmptyKernelIvEEvv --------------------------
	.section	.nv.constant0._ZN3cub18CUB_300001_SM_10006detail11EmptyKernelIvEEvv,"a",@progbits
	.sectionflags	@""
	.align	4
.nv.constant0._ZN3cub18CUB_300001_SM_10006detail11EmptyKernelIvEEvv:
	.zero		896


//--------------------- .nv.constant0._Z2f4PdS_S_ --------------------------
	.section	.nv.constant0._Z2f4PdS_S_,"a",@progbits
	.sectionflags	@""
	.align	4
.nv.constant0._Z2f4PdS_S_:
	.zero		920


//--------------------- .nv.constant0._Z4f_cpPdS_ --------------------------
	.section	.nv.constant0._Z4f_cpPdS_,"a",@progbits
	.sectionflags	@""
	.align	4
.nv.constant0._Z4f_cpPdS_:
	.zero		912


//--------------------- .nv.constant0._Z2f3Pdi    --------------------------
	.section	.nv.constant0._Z2f3Pdi,"a",@progbits
	.sectionflags	@""
	.align	4
.nv.constant0._Z2f3Pdi:
	.zero		908


//--------------------- .nv.constant0._Z2f2Pdi    --------------------------
	.section	.nv.constant0._Z2f2Pdi,"a",@progbits
	.sectionflags	@""
	.align	4
.nv.constant0._Z2f2Pdi:
	.zero		908


//--------------------- .nv.constant0._Z2f1Pdi    --------------------------
	.section	.nv.constant0._Z2f1Pdi,"a",@progbits
	.sectionflags	@""
	.align	4
.nv.constant0._Z2f1Pdi:
	.zero		908


//--------------------- .nv.constant0._Z13init_parallelPd --------------------------
	.section	.nv.constant0._Z13init_parallelPd,"a",@progbits
	.sectionflags	@""
	.align	4
.nv.constant0._Z13init_parallelPd:
	.zero		904


//--------------------- SYMBOLS --------------------------

	.type		.nv.reservedSmem.offset0,@object
	.size		.nv.reservedSmem.offset0,0x4
	.type		.nv.reservedSmem.cap,@object
	.size		.nv.reservedSmem.cap,0x4
